	.target	sm_103a

	.elftype	@"ET_EXEC"


//--------------------- .note.nv.tkinfo           --------------------------
	.section	.note.nv.tkinfo,"",@"SHT_NOTE"
	.sectionflags	@"SHF_NOTE_NV_TKINFO"
	.tkinfo
        /*0018*/ 	.word	0x00000002
        /*0030*/ 	.string	""
        /*0030*/ 	.string	"ptxas"
        /*0030*/ 	.string	"Cuda compilation tools, release 13.0, V13.0.88"
        /*0030*/ 	.string	"Build cuda_13.0.r13.0/compiler.36424714_0"
        /*0030*/ 	.string	"-arch sm_103a -m 64 "



//--------------------- .note.nv.cuinfo           --------------------------
	.section	.note.nv.cuinfo,"",@"SHT_NOTE"
	.sectionflags	@"SHF_NOTE_NV_CUINFO"
        /*0018*/ 	.short	0x0002
        /*001a*/ 	.short	0x0067
        /*001c*/ 	.short	0x0082
	.zero		2


//--------------------- .nv.info                  --------------------------
	.section	.nv.info,"",@"SHT_CUDA_INFO"
	.align	4


	//----- nvinfo : EIATTR_REGCOUNT
	.align		4
        /*0000*/ 	.byte	0x04, 0x2f
        /*0002*/ 	.short	(.L_39 - .L_38)
	.align		4
.L_38:
        /*0004*/ 	.word	index@(_ZN2at6native29vectorized_elementwise_kernelILi8EZZZNS0_66_GLOBAL__N__a0cfb035_28_ActivationHardswishKernel_cu_9e10b42f_293016hardswish_kernelERNS_14TensorIteratorEENKUlvE_clEvENKUlvE_clEvEUldE_St5arrayIPcLm2EEEEviT0_T1_)
        /*0008*/ 	.word	0x00000004


	//----- nvinfo : EIATTR_FRAME_SIZE
	.align		4
.L_39:
        /*000c*/ 	.byte	0x04, 0x11
        /*000e*/ 	.short	(.L_41 - .L_40)
	.align		4
.L_40:
        /*0010*/ 	.word	index@(_ZN2at6native29vectorized_elementwise_kernelILi8EZZZNS0_66_GLOBAL__N__a0cfb035_28_ActivationHardswishKernel_cu_9e10b42f_293016hardswish_kernelERNS_14TensorIteratorEENKUlvE_clEvENKUlvE_clEvEUldE_St5arrayIPcLm2EEEEviT0_T1_)
        /*0014*/ 	.word	0x00000000


	//----- nvinfo : EIATTR_REGCOUNT
	.align		4
.L_41:
        /*0018*/ 	.byte	0x04, 0x2f
        /*001a*/ 	.short	(.L_43 - .L_42)
	.align		4
.L_42:
        /*001c*/ 	.word	index@(_ZN2at6native29vectorized_elementwise_kernelILi4EZZZNS0_66_GLOBAL__N__a0cfb035_28_ActivationHardswishKernel_cu_9e10b42f_293016hardswish_kernelERNS_14TensorIteratorEENKUlvE_clEvENKUlvE_clEvEUldE_St5arrayIPcLm2EEEEviT0_T1_)
        /*0020*/ 	.word	0x0000001c


	//----- nvinfo : EIATTR_FRAME_SIZE
	.align		4
.L_43:
        /*0024*/ 	.byte	0x04, 0x11
        /*0026*/ 	.short	(.L_45 - .L_44)
	.align		4
.L_44:
        /*0028*/ 	.word	index@(_ZN2at6native29vectorized_elementwise_kernelILi4EZZZNS0_66_GLOBAL__N__a0cfb035_28_ActivationHardswishKernel_cu_9e10b42f_293016hardswish_kernelERNS_14TensorIteratorEENKUlvE_clEvENKUlvE_clEvEUldE_St5arrayIPcLm2EEEEviT0_T1_)
        /*002c*/ 	.word	0x00000000


	//----- nvinfo : EIATTR_REGCOUNT
	.align		4
.L_45:
        /*0030*/ 	.byte	0x04, 0x2f
        /*0032*/ 	.short	(.L_47 - .L_46)
	.align		4
.L_46:
        /*0034*/ 	.word	index@(_ZN2at6native29vectorized_elementwise_kernelILi2EZZZNS0_66_GLOBAL__N__a0cfb035_28_ActivationHardswishKernel_cu_9e10b42f_293016hardswish_kernelERNS_14TensorIteratorEENKUlvE_clEvENKUlvE_clEvEUldE_St5arrayIPcLm2EEEEviT0_T1_)
        /*0038*/ 	.word	0x0000001c


	//----- nvinfo : EIATTR_FRAME_SIZE
	.align		4
.L_47:
        /*003c*/ 	.byte	0x04, 0x11
        /*003e*/ 	.short	(.L_49 - .L_48)
	.align		4
.L_48:
        /*0040*/ 	.word	index@(_ZN2at6native29vectorized_elementwise_kernelILi2EZZZNS0_66_GLOBAL__N__a0cfb035_28_ActivationHardswishKernel_cu_9e10b42f_293016hardswish_kernelERNS_14TensorIteratorEENKUlvE_clEvENKUlvE_clEvEUldE_St5arrayIPcLm2EEEEviT0_T1_)
        /*0044*/ 	.word	0x00000000


	//----- nvinfo : EIATTR_REGCOUNT
	.align		4
.L_49:
        /*0048*/ 	.byte	0x04, 0x2f
        /*004a*/ 	.short	(.L_51 - .L_50)
	.align		4
.L_50:
        /*004c*/ 	.word	index@(_ZN2at6native27unrolled_elementwise_kernelIZZZNS0_66_GLOBAL__N__a0cfb035_28_ActivationHardswishKernel_cu_9e10b42f_293016hardswish_kernelERNS_14TensorIteratorEENKUlvE_clEvENKUlvE_clEvEUldE_St5arrayIPcLm2EELi4E23TrivialOffsetCalculatorILi1EjESC_NS0_6memory15LoadWithoutCastENSD_16StoreWithoutCastEEEviT_T0_T2_T3_T4_T5_)
        /*0050*/ 	.word	0x0000001a


	//----- nvinfo : EIATTR_FRAME_SIZE
	.align		4
.L_51:
        /*0054*/ 	.byte	0x04, 0x11
        /*0056*/ 	.short	(.L_53 - .L_52)
	.align		4
.L_52:
        /*0058*/ 	.word	index@(_ZN2at6native27unrolled_elementwise_kernelIZZZNS0_66_GLOBAL__N__a0cfb035_28_ActivationHardswishKernel_cu_9e10b42f_293016hardswish_kernelERNS_14TensorIteratorEENKUlvE_clEvENKUlvE_clEvEUldE_St5arrayIPcLm2EELi4E23TrivialOffsetCalculatorILi1EjESC_NS0_6memory15LoadWithoutCastENSD_16StoreWithoutCastEEEviT_T0_T2_T3_T4_T5_)
        /*005c*/ 	.word	0x00000000


	//----- nvinfo : EIATTR_REGCOUNT
	.align		4
.L_53:
        /*0060*/ 	.byte	0x04, 0x2f
        /*0062*/ 	.short	(.L_55 - .L_54)
	.align		4
.L_54:
        /*0064*/ 	.word	index@(_ZN2at6native18elementwise_kernelILi128ELi2EZNS0_22gpu_kernel_impl_nocastIZZZNS0_66_GLOBAL__N__a0cfb035_28_ActivationHardswishKernel_cu_9e10b42f_293016hardswish_kernelERNS_14TensorIteratorEENKUlvE_clEvENKUlvE_clEvEUldE_EEvRNS_18TensorIteratorBaseERKT_EUliE_EEviT1_)
        /*0068*/ 	.word	0x00000014


	//----- nvinfo : EIATTR_FRAME_SIZE
	.align		4
.L_55:
        /*006c*/ 	.byte	0x04, 0x11
        /*006e*/ 	.short	(.L_57 - .L_56)
	.align		4
.L_56:
        /*0070*/ 	.word	index@(_ZN2at6native18elementwise_kernelILi128ELi2EZNS0_22gpu_kernel_impl_nocastIZZZNS0_66_GLOBAL__N__a0cfb035_28_ActivationHardswishKernel_cu_9e10b42f_293016hardswish_kernelERNS_14TensorIteratorEENKUlvE_clEvENKUlvE_clEvEUldE_EEvRNS_18TensorIteratorBaseERKT_EUliE_EEviT1_)
        /*0074*/ 	.word	0x00000000


	//----- nvinfo : EIATTR_REGCOUNT
	.align		4
.L_57:
        /*0078*/ 	.byte	0x04, 0x2f
        /*007a*/ 	.short	(.L_59 - .L_58)
	.align		4
.L_58:
        /*007c*/ 	.word	index@(_ZN2at6native27unrolled_elementwise_kernelIZZZNS0_66_GLOBAL__N__a0cfb035_28_ActivationHardswishKernel_cu_9e10b42f_293016hardswish_kernelERNS_14TensorIteratorEENKUlvE_clEvENKUlvE_clEvEUldE_St5arrayIPcLm2EELi4E23TrivialOffsetCalculatorILi1EjESC_NS0_6memory12LoadWithCastILi1EEENSD_13StoreWithCastILi1EEEEEviT_T0_T2_T3_T4_T5_)
        /*0080*/ 	.word	0x00000022


	//----- nvinfo : EIATTR_FRAME_SIZE
	.align		4
.L_59:
        /*0084*/ 	.byte	0x04, 0x11
        /*0086*/ 	.short	(.L_61 - .L_60)
	.align		4
.L_60:
        /*0088*/ 	.word	index@(_ZN2at6native27unrolled_elementwise_kernelIZZZNS0_66_GLOBAL__N__a0cfb035_28_ActivationHardswishKernel_cu_9e10b42f_293016hardswish_kernelERNS_14TensorIteratorEENKUlvE_clEvENKUlvE_clEvEUldE_St5arrayIPcLm2EELi4E23TrivialOffsetCalculatorILi1EjESC_NS0_6memory12LoadWithCastILi1EEENSD_13StoreWithCastILi1EEEEEviT_T0_T2_T3_T4_T5_)
        /*008c*/ 	.word	0x00000000


	//----- nvinfo : EIATTR_REGCOUNT
	.align		4
.L_61:
        /*0090*/ 	.byte	0x04, 0x2f
        /*0092*/ 	.short	(.L_63 - .L_62)
	.align		4
.L_62:
        /*0094*/ 	.word	index@(_ZN2at6native18elementwise_kernelILi128ELi4EZNS0_15gpu_kernel_implIZZZNS0_66_GLOBAL__N__a0cfb035_28_ActivationHardswishKernel_cu_9e10b42f_293016hardswish_kernelERNS_14TensorIteratorEENKUlvE_clEvENKUlvE_clEvEUldE_EEvRNS_18TensorIteratorBaseERKT_EUliE_EEviT1_)
        /*0098*/ 	.word	0x00000018


	//----- nvinfo : EIATTR_FRAME_SIZE
	.align		4
.L_63:
        /*009c*/ 	.byte	0x04, 0x11
        /*009e*/ 	.short	(.L_65 - .L_64)
	.align		4
.L_64:
        /*00a0*/ 	.word	index@(_ZN2at6native18elementwise_kernelILi128ELi4EZNS0_15gpu_kernel_implIZZZNS0_66_GLOBAL__N__a0cfb035_28_ActivationHardswishKernel_cu_9e10b42f_293016hardswish_kernelERNS_14TensorIteratorEENKUlvE_clEvENKUlvE_clEvEUldE_EEvRNS_18TensorIteratorBaseERKT_EUliE_EEviT1_)
        /*00a4*/ 	.word	0x00000000


	//----- nvinfo : EIATTR_REGCOUNT
	.align		4
.L_65:
        /*00a8*/ 	.byte	0x04, 0x2f
        /*00aa*/ 	.short	(.L_67 - .L_66)
	.align		4
.L_66:
        /*00ac*/ 	.word	index@(_ZN2at6native29vectorized_elementwise_kernelILi8EZZZNS0_66_GLOBAL__N__a0cfb035_28_ActivationHardswishKernel_cu_9e10b42f_293016hardswish_kernelERNS_14TensorIteratorEENKUlvE_clEvENKUlvE0_clEvEUlfE_St5arrayIPcLm2EEEEviT0_T1_)
        /*00b0*/ 	.word	0x00000004


	//----- nvinfo : EIATTR_FRAME_SIZE
	.align		4
.L_67:
        /*00b4*/ 	.byte	0x04, 0x11
        /*00b6*/ 	.short	(.L_69 - .L_68)
	.align		4
.L_68:
        /*00b8*/ 	.word	index@(_ZN2at6native29vectorized_elementwise_kernelILi8EZZZNS0_66_GLOBAL__N__a0cfb035_28_ActivationHardswishKernel_cu_9e10b42f_293016hardswish_kernelERNS_14TensorIteratorEENKUlvE_clEvENKUlvE0_clEvEUlfE_St5arrayIPcLm2EEEEviT0_T1_)
        /*00bc*/ 	.word	0x00000000


	//----- nvinfo : EIATTR_REGCOUNT
	.align		4
.L_69:
        /*00c0*/ 	.byte	0x04, 0x2f
        /*00c2*/ 	.short	(.L_71 - .L_70)
	.align		4
.L_70:
        /*00c4*/ 	.word	index@(_ZN2at6native29vectorized_elementwise_kernelILi4EZZZNS0_66_GLOBAL__N__a0cfb035_28_ActivationHardswishKernel_cu_9e10b42f_293016hardswish_kernelERNS_14TensorIteratorEENKUlvE_clEvENKUlvE0_clEvEUlfE_St5arrayIPcLm2EEEEviT0_T1_)
        /*00c8*/ 	.word	0x0000001e


	//----- nvinfo : EIATTR_FRAME_SIZE
	.align		4
.L_71:
        /*00cc*/ 	.byte	0x04, 0x11
        /*00ce*/ 	.short	(.L_73 - .L_72)
	.align		4
.L_72:
        /*00d0*/ 	.word	index@(_ZN2at6native29vectorized_elementwise_kernelILi4EZZZNS0_66_GLOBAL__N__a0cfb035_28_ActivationHardswishKernel_cu_9e10b42f_293016hardswish_kernelERNS_14TensorIteratorEENKUlvE_clEvENKUlvE0_clEvEUlfE_St5arrayIPcLm2EEEEviT0_T1_)
        /*00d4*/ 	.word	0x00000000


	//----- nvinfo : EIATTR_REGCOUNT
	.align		4
.L_73:
        /*00d8*/ 	.byte	0x04, 0x2f
        /*00da*/ 	.short	(.L_75 - .L_74)
	.align		4
.L_74:
        /*00dc*/ 	.word	index@(_ZN2at6native29vectorized_elementwise_kernelILi2EZZZNS0_66_GLOBAL__N__a0cfb035_28_ActivationHardswishKernel_cu_9e10b42f_293016hardswish_kernelERNS_14TensorIteratorEENKUlvE_clEvENKUlvE0_clEvEUlfE_St5arrayIPcLm2EEEEviT0_T1_)
        /*00e0*/ 	.word	0x0000001c


	//----- nvinfo : EIATTR_FRAME_SIZE
	.align		4
.L_75:
        /*00e4*/ 	.byte	0x04, 0x11
        /*00e6*/ 	.short	(.L_77 - .L_76)
	.align		4
.L_76:
        /*00e8*/ 	.word	index@(_ZN2at6native29vectorized_elementwise_kernelILi2EZZZNS0_66_GLOBAL__N__a0cfb035_28_ActivationHardswishKernel_cu_9e10b42f_293016hardswish_kernelERNS_14TensorIteratorEENKUlvE_clEvENKUlvE0_clEvEUlfE_St5arrayIPcLm2EEEEviT0_T1_)
        /*00ec*/ 	.word	0x00000000


	//----- nvinfo : EIATTR_REGCOUNT
	.align		4
.L_77:
        /*00f0*/ 	.byte	0x04, 0x2f
        /*00f2*/ 	.short	(.L_79 - .L_78)
	.align		4
.L_78:
        /*00f4*/ 	.word	index@(_ZN2at6native27unrolled_elementwise_kernelIZZZNS0_66_GLOBAL__N__a0cfb035_28_ActivationHardswishKernel_cu_9e10b42f_293016hardswish_kernelERNS_14TensorIteratorEENKUlvE_clEvENKUlvE0_clEvEUlfE_St5arrayIPcLm2EELi4E23TrivialOffsetCalculatorILi1EjESC_NS0_6memory15LoadWithoutCastENSD_16StoreWithoutCastEEEviT_T0_T2_T3_T4_T5_)
        /*00f8*/ 	.word	0x00000016


	//----- nvinfo : EIATTR_FRAME_SIZE
	.align		4
.L_79:
        /*00fc*/ 	.byte	0x04, 0x11
        /*00fe*/ 	.short	(.L_81 - .L_80)
	.align		4
.L_80:
        /*0100*/ 	.word	index@(_ZN2at6native27unrolled_elementwise_kernelIZZZNS0_66_GLOBAL__N__a0cfb035_28_ActivationHardswishKernel_cu_9e10b42f_293016hardswish_kernelERNS_14TensorIteratorEENKUlvE_clEvENKUlvE0_clEvEUlfE_St5arrayIPcLm2EELi4E23TrivialOffsetCalculatorILi1EjESC_NS0_6memory15LoadWithoutCastENSD_16StoreWithoutCastEEEviT_T0_T2_T3_T4_T5_)
        /*0104*/ 	.word	0x00000000


	//----- nvinfo : EIATTR_REGCOUNT
	.align		4
.L_81:
        /*0108*/ 	.byte	0x04, 0x2f
        /*010a*/ 	.short	(.L_83 - .L_82)
	.align		4
.L_82:
        /*010c*/ 	.word	index@(_ZN2at6native18elementwise_kernelILi128ELi2EZNS0_22gpu_kernel_impl_nocastIZZZNS0_66_GLOBAL__N__a0cfb035_28_ActivationHardswishKernel_cu_9e10b42f_293016hardswish_kernelERNS_14TensorIteratorEENKUlvE_clEvENKUlvE0_clEvEUlfE_EEvRNS_18TensorIteratorBaseERKT_EUliE_EEviT1_)
        /*0110*/ 	.word	0x00000014


	//----- nvinfo : EIATTR_FRAME_SIZE
	.align		4
.L_83:
        /*0114*/ 	.byte	0x04, 0x11
        /*0116*/ 	.short	(.L_85 - .L_84)
	.align		4
.L_84:
        /*0118*/ 	.word	index@(_ZN2at6native18elementwise_kernelILi128ELi2EZNS0_22gpu_kernel_impl_nocastIZZZNS0_66_GLOBAL__N__a0cfb035_28_ActivationHardswishKernel_cu_9e10b42f_293016hardswish_kernelERNS_14TensorIteratorEENKUlvE_clEvENKUlvE0_clEvEUlfE_EEvRNS_18TensorIteratorBaseERKT_EUliE_EEviT1_)
        /*011c*/ 	.word	0x00000000


	//----- nvinfo : EIATTR_REGCOUNT
	.align		4
.L_85:
        /*0120*/ 	.byte	0x04, 0x2f
        /*0122*/ 	.short	(.L_87 - .L_86)
	.align		4
.L_86:
        /*0124*/ 	.word	index@(_ZN2at6native27unrolled_elementwise_kernelIZZZNS0_66_GLOBAL__N__a0cfb035_28_ActivationHardswishKernel_cu_9e10b42f_293016hardswish_kernelERNS_14TensorIteratorEENKUlvE_clEvENKUlvE0_clEvEUlfE_St5arrayIPcLm2EELi4E23TrivialOffsetCalculatorILi1EjESC_NS0_6memory12LoadWithCastILi1EEENSD_13StoreWithCastILi1EEEEEviT_T0_T2_T3_T4_T5_)
        /*0128*/ 	.word	0x0000001d


	//----- nvinfo : EIATTR_FRAME_SIZE
	.align		4
.L_87:
        /*012c*/ 	.byte	0x04, 0x11
        /*012e*/ 	.short	(.L_89 - .L_88)
	.align		4
.L_88:
        /*0130*/ 	.word	index@(_ZN2at6native27unrolled_elementwise_kernelIZZZNS0_66_GLOBAL__N__a0cfb035_28_ActivationHardswishKernel_cu_9e10b42f_293016hardswish_kernelERNS_14TensorIteratorEENKUlvE_clEvENKUlvE0_clEvEUlfE_St5arrayIPcLm2EELi4E23TrivialOffsetCalculatorILi1EjESC_NS0_6memory12LoadWithCastILi1EEENSD_13StoreWithCastILi1EEEEEviT_T0_T2_T3_T4_T5_)
        /*0134*/ 	.word	0x00000000


	//----- nvinfo : EIATTR_REGCOUNT
	.align		4
.L_89:
        /*0138*/ 	.byte	0x04, 0x2f
        /*013a*/ 	.short	(.L_91 - .L_90)
	.align		4
.L_90:
        /*013c*/ 	.word	index@(_ZN2at6native18elementwise_kernelILi128ELi4EZNS0_15gpu_kernel_implIZZZNS0_66_GLOBAL__N__a0cfb035_28_ActivationHardswishKernel_cu_9e10b42f_293016hardswish_kernelERNS_14TensorIteratorEENKUlvE_clEvENKUlvE0_clEvEUlfE_EEvRNS_18TensorIteratorBaseERKT_EUliE_EEviT1_)
        /*0140*/ 	.word	0x00000018


	//----- nvinfo : EIATTR_FRAME_SIZE
	.align		4
.L_91:
        /*0144*/ 	.byte	0x04, 0x11
        /*0146*/ 	.short	(.L_93 - .L_92)
	.align		4
.L_92:
        /*0148*/ 	.word	index@(_ZN2at6native18elementwise_kernelILi128ELi4EZNS0_15gpu_kernel_implIZZZNS0_66_GLOBAL__N__a0cfb035_28_ActivationHardswishKernel_cu_9e10b42f_293016hardswish_kernelERNS_14TensorIteratorEENKUlvE_clEvENKUlvE0_clEvEUlfE_EEvRNS_18TensorIteratorBaseERKT_EUliE_EEviT1_)
        /*014c*/ 	.word	0x00000000


	//----- nvinfo : EIATTR_REGCOUNT
	.align		4
.L_93:
        /*0150*/ 	.byte	0x04, 0x2f
        /*0152*/ 	.short	(.L_95 - .L_94)
	.align		4
.L_94:
        /*0154*/ 	.word	index@(_ZN2at6native29vectorized_elementwise_kernelILi8EZZZNS0_66_GLOBAL__N__a0cfb035_28_ActivationHardswishKernel_cu_9e10b42f_293016hardswish_kernelERNS_14TensorIteratorEENKUlvE_clEvENKUlvE1_clEvEUlN3c104HalfEE_St5arrayIPcLm2EEEEviT0_T1_)
        /*0158*/ 	.word	0x00000004


	//----- nvinfo : EIATTR_FRAME_SIZE
	.align		4
.L_95:
        /*015c*/ 	.byte	0x04, 0x11
        /*015e*/ 	.short	(.L_97 - .L_96)
	.align		4
.L_96:
        /*0160*/ 	.word	index@(_ZN2at6native29vectorized_elementwise_kernelILi8EZZZNS0_66_GLOBAL__N__a0cfb035_28_ActivationHardswishKernel_cu_9e10b42f_293016hardswish_kernelERNS_14TensorIteratorEENKUlvE_clEvENKUlvE1_clEvEUlN3c104HalfEE_St5arrayIPcLm2EEEEviT0_T1_)
        /*0164*/ 	.word	0x00000000


	//----- nvinfo : EIATTR_REGCOUNT
	.align		4
.L_97:
        /*0168*/ 	.byte	0x04, 0x2f
        /*016a*/ 	.short	(.L_99 - .L_98)
	.align		4
.L_98:
        /*016c*/ 	.word	index@(_ZN2at6native29vectorized_elementwise_kernelILi4EZZZNS0_66_GLOBAL__N__a0cfb035_28_ActivationHardswishKernel_cu_9e10b42f_293016hardswish_kernelERNS_14TensorIteratorEENKUlvE_clEvENKUlvE1_clEvEUlN3c104HalfEE_St5arrayIPcLm2EEEEviT0_T1_)
        /*0170*/ 	.word	0x00000020


	//----- nvinfo : EIATTR_FRAME_SIZE
	.align		4
.L_99:
        /*0174*/ 	.byte	0x04, 0x11
        /*0176*/ 	.short	(.L_101 - .L_100)
	.align		4
.L_100:
        /*0178*/ 	.word	index@(_ZN2at6native29vectorized_elementwise_kernelILi4EZZZNS0_66_GLOBAL__N__a0cfb035_28_ActivationHardswishKernel_cu_9e10b42f_293016hardswish_kernelERNS_14TensorIteratorEENKUlvE_clEvENKUlvE1_clEvEUlN3c104HalfEE_St5arrayIPcLm2EEEEviT0_T1_)
        /*017c*/ 	.word	0x00000000


	//----- nvinfo : EIATTR_REGCOUNT
	.align		4
.L_101:
        /*0180*/ 	.byte	0x04, 0x2f
        /*0182*/ 	.short	(.L_103 - .L_102)
	.align		4
.L_102:
        /*0184*/ 	.word	index@(_ZN2at6native29vectorized_elementwise_kernelILi2EZZZNS0_66_GLOBAL__N__a0cfb035_28_ActivationHardswishKernel_cu_9e10b42f_293016hardswish_kernelERNS_14TensorIteratorEENKUlvE_clEvENKUlvE1_clEvEUlN3c104HalfEE_St5arrayIPcLm2EEEEviT0_T1_)
        /*0188*/ 	.word	0x00000020


	//----- nvinfo : EIATTR_FRAME_SIZE
	.align		4
.L_103:
        /*018c*/ 	.byte	0x04, 0x11
        /*018e*/ 	.short	(.L_105 - .L_104)
	.align		4
.L_104:
        /*0190*/ 	.word	index@(_ZN2at6native29vectorized_elementwise_kernelILi2EZZZNS0_66_GLOBAL__N__a0cfb035_28_ActivationHardswishKernel_cu_9e10b42f_293016hardswish_kernelERNS_14TensorIteratorEENKUlvE_clEvENKUlvE1_clEvEUlN3c104HalfEE_St5arrayIPcLm2EEEEviT0_T1_)
        /*0194*/ 	.word	0x00000000


	//----- nvinfo : EIATTR_REGCOUNT
	.align		4
.L_105:
        /*0198*/ 	.byte	0x04, 0x2f
        /*019a*/ 	.short	(.L_107 - .L_106)
	.align		4
.L_106:
        /*019c*/ 	.word	index@(_ZN2at6native27unrolled_elementwise_kernelIZZZNS0_66_GLOBAL__N__a0cfb035_28_ActivationHardswishKernel_cu_9e10b42f_293016hardswish_kernelERNS_14TensorIteratorEENKUlvE_clEvENKUlvE1_clEvEUlN3c104HalfEE_St5arrayIPcLm2EELi4E23TrivialOffsetCalculatorILi1EjESE_NS0_6memory15LoadWithoutCastENSF_16StoreWithoutCastEEEviT_T0_T2_T3_T4_T5_)
        /*01a0*/ 	.word	0x00000016


	//----- nvinfo : EIATTR_FRAME_SIZE
	.align		4
.L_107:
        /*01a4*/ 	.byte	0x04, 0x11
        /*01a6*/ 	.short	(.L_109 - .L_108)
	.align		4
.L_108:
        /*01a8*/ 	.word	index@(_ZN2at6native27unrolled_elementwise_kernelIZZZNS0_66_GLOBAL__N__a0cfb035_28_ActivationHardswishKernel_cu_9e10b42f_293016hardswish_kernelERNS_14TensorIteratorEENKUlvE_clEvENKUlvE1_clEvEUlN3c104HalfEE_St5arrayIPcLm2EELi4E23TrivialOffsetCalculatorILi1EjESE_NS0_6memory15LoadWithoutCastENSF_16StoreWithoutCastEEEviT_T0_T2_T3_T4_T5_)
        /*01ac*/ 	.word	0x00000000


	//----- nvinfo : EIATTR_REGCOUNT
	.align		4
.L_109:
        /*01b0*/ 	.byte	0x04, 0x2f
        /*01b2*/ 	.short	(.L_111 - .L_110)
	.align		4
.L_110:
        /*01b4*/ 	.word	index@(_ZN2at6native18elementwise_kernelILi128ELi4EZNS0_22gpu_kernel_impl_nocastIZZZNS0_66_GLOBAL__N__a0cfb035_28_ActivationHardswishKernel_cu_9e10b42f_293016hardswish_kernelERNS_14TensorIteratorEENKUlvE_clEvENKUlvE1_clEvEUlN3c104HalfEE_EEvRNS_18TensorIteratorBaseERKT_EUliE_EEviT1_)
        /*01b8*/ 	.word	0x00000014


	//----- nvinfo : EIATTR_FRAME_SIZE
	.align		4
.L_111:
        /*01bc*/ 	.byte	0x04, 0x11
        /*01be*/ 	.short	(.L_113 - .L_112)
	.align		4
.L_112:
        /*01c0*/ 	.word	index@(_ZN2at6native18elementwise_kernelILi128ELi4EZNS0_22gpu_kernel_impl_nocastIZZZNS0_66_GLOBAL__N__a0cfb035_28_ActivationHardswishKernel_cu_9e10b42f_293016hardswish_kernelERNS_14TensorIteratorEENKUlvE_clEvENKUlvE1_clEvEUlN3c104HalfEE_EEvRNS_18TensorIteratorBaseERKT_EUliE_EEviT1_)
        /*01c4*/ 	.word	0x00000000


	//----- nvinfo : EIATTR_REGCOUNT
	.align		4
.L_113:
        /*01c8*/ 	.byte	0x04, 0x2f
        /*01ca*/ 	.short	(.L_115 - .L_114)
	.align		4
.L_114:
        /*01cc*/ 	.word	index@(_ZN2at6native27unrolled_elementwise_kernelIZZZNS0_66_GLOBAL__N__a0cfb035_28_ActivationHardswishKernel_cu_9e10b42f_293016hardswish_kernelERNS_14TensorIteratorEENKUlvE_clEvENKUlvE1_clEvEUlN3c104HalfEE_St5arrayIPcLm2EELi4E23TrivialOffsetCalculatorILi1EjESE_NS0_6memory12LoadWithCastILi1EEENSF_13StoreWithCastILi1EEEEEviT_T0_T2_T3_T4_T5_)
        /*01d0*/ 	.word	0x0000001e


	//----- nvinfo : EIATTR_FRAME_SIZE
	.align		4
.L_115:
        /*01d4*/ 	.byte	0x04, 0x11
        /*01d6*/ 	.short	(.L_117 - .L_116)
	.align		4
.L_116:
        /*01d8*/ 	.word	index@(_ZN2at6native27unrolled_elementwise_kernelIZZZNS0_66_GLOBAL__N__a0cfb035_28_ActivationHardswishKernel_cu_9e10b42f_293016hardswish_kernelERNS_14TensorIteratorEENKUlvE_clEvENKUlvE1_clEvEUlN3c104HalfEE_St5arrayIPcLm2EELi4E23TrivialOffsetCalculatorILi1EjESE_NS0_6memory12LoadWithCastILi1EEENSF_13StoreWithCastILi1EEEEEviT_T0_T2_T3_T4_T5_)
        /*01dc*/ 	.word	0x00000000


	//----- nvinfo : EIATTR_REGCOUNT
	.align		4
.L_117:
        /*01e0*/ 	.byte	0x04, 0x2f
        /*01e2*/ 	.short	(.L_119 - .L_118)
	.align		4
.L_118:
        /*01e4*/ 	.word	index@(_ZN2at6native18elementwise_kernelILi128ELi4EZNS0_15gpu_kernel_implIZZZNS0_66_GLOBAL__N__a0cfb035_28_ActivationHardswishKernel_cu_9e10b42f_293016hardswish_kernelERNS_14TensorIteratorEENKUlvE_clEvENKUlvE1_clEvEUlN3c104HalfEE_EEvRNS_18TensorIteratorBaseERKT_EUliE_EEviT1_)
        /*01e8*/ 	.word	0x00000018


	//----- nvinfo : EIATTR_FRAME_SIZE
	.align		4
.L_119:
        /*01ec*/ 	.byte	0x04, 0x11
        /*01ee*/ 	.short	(.L_121 - .L_120)
	.align		4
.L_120:
        /*01f0*/ 	.word	index@(_ZN2at6native18elementwise_kernelILi128ELi4EZNS0_15gpu_kernel_implIZZZNS0_66_GLOBAL__N__a0cfb035_28_ActivationHardswishKernel_cu_9e10b42f_293016hardswish_kernelERNS_14TensorIteratorEENKUlvE_clEvENKUlvE1_clEvEUlN3c104HalfEE_EEvRNS_18TensorIteratorBaseERKT_EUliE_EEviT1_)
        /*01f4*/ 	.word	0x00000000


	//----- nvinfo : EIATTR_REGCOUNT
	.align		4
.L_121:
        /*01f8*/ 	.byte	0x04, 0x2f
        /*01fa*/ 	.short	(.L_123 - .L_122)
	.align		4
.L_122:
        /*01fc*/ 	.word	index@(_ZN2at6native29vectorized_elementwise_kernelILi8EZZZNS0_66_GLOBAL__N__a0cfb035_28_ActivationHardswishKernel_cu_9e10b42f_293016hardswish_kernelERNS_14TensorIteratorEENKUlvE_clEvENKUlvE2_clEvEUlN3c108BFloat16EE_St5arrayIPcLm2EEEEviT0_T1_)
        /*0200*/ 	.word	0x00000004


	//----- nvinfo : EIATTR_FRAME_SIZE
	.align		4
.L_123:
        /*0204*/ 	.byte	0x04, 0x11
        /*0206*/ 	.short	(.L_125 - .L_124)
	.align		4
.L_124:
        /*0208*/ 	.word	index@(_ZN2at6native29vectorized_elementwise_kernelILi8EZZZNS0_66_GLOBAL__N__a0cfb035_28_ActivationHardswishKernel_cu_9e10b42f_293016hardswish_kernelERNS_14TensorIteratorEENKUlvE_clEvENKUlvE2_clEvEUlN3c108BFloat16EE_St5arrayIPcLm2EEEEviT0_T1_)
        /*020c*/ 	.word	0x00000000


	//----- nvinfo : EIATTR_REGCOUNT
	.align		4
.L_125:
        /*0210*/ 	.byte	0x04, 0x2f
        /*0212*/ 	.short	(.L_127 - .L_126)
	.align		4
.L_126:
        /*0214*/ 	.word	index@(_ZN2at6native29vectorized_elementwise_kernelILi4EZZZNS0_66_GLOBAL__N__a0cfb035_28_ActivationHardswishKernel_cu_9e10b42f_293016hardswish_kernelERNS_14TensorIteratorEENKUlvE_clEvENKUlvE2_clEvEUlN3c108BFloat16EE_St5arrayIPcLm2EEEEviT0_T1_)
        /*0218*/ 	.word	0x00000020


	//----- nvinfo : EIATTR_FRAME_SIZE
	.align		4
.L_127:
        /*021c*/ 	.byte	0x04, 0x11
        /*021e*/ 	.short	(.L_129 - .L_128)
	.align		4
.L_128:
        /*0220*/ 	.word	index@(_ZN2at6native29vectorized_elementwise_kernelILi4EZZZNS0_66_GLOBAL__N__a0cfb035_28_ActivationHardswishKernel_cu_9e10b42f_293016hardswish_kernelERNS_14TensorIteratorEENKUlvE_clEvENKUlvE2_clEvEUlN3c108BFloat16EE_St5arrayIPcLm2EEEEviT0_T1_)
        /*0224*/ 	.word	0x00000000


	//----- nvinfo : EIATTR_REGCOUNT
	.align		4
.L_129:
        /*0228*/ 	.byte	0x04, 0x2f
        /*022a*/ 	.short	(.L_131 - .L_130)
	.align		4
.L_130:
        /*022c*/ 	.word	index@(_ZN2at6native29vectorized_elementwise_kernelILi2EZZZNS0_66_GLOBAL__N__a0cfb035_28_ActivationHardswishKernel_cu_9e10b42f_293016hardswish_kernelERNS_14TensorIteratorEENKUlvE_clEvENKUlvE2_clEvEUlN3c108BFloat16EE_St5arrayIPcLm2EEEEviT0_T1_)
        /*0230*/ 	.word	0x00000020


	//----- nvinfo : EIATTR_FRAME_SIZE
	.align		4
.L_131:
        /*0234*/ 	.byte	0x04, 0x11
        /*0236*/ 	.short	(.L_133 - .L_132)
	.align		4
.L_132:
        /*0238*/ 	.word	index@(_ZN2at6native29vectorized_elementwise_kernelILi2EZZZNS0_66_GLOBAL__N__a0cfb035_28_ActivationHardswishKernel_cu_9e10b42f_293016hardswish_kernelERNS_14TensorIteratorEENKUlvE_clEvENKUlvE2_clEvEUlN3c108BFloat16EE_St5arrayIPcLm2EEEEviT0_T1_)
        /*023c*/ 	.word	0x00000000


	//----- nvinfo : EIATTR_REGCOUNT
	.align		4
.L_133:
        /*0240*/ 	.byte	0x04, 0x2f
        /*0242*/ 	.short	(.L_135 - .L_134)
	.align		4
.L_134:
        /*0244*/ 	.word	index@(_ZN2at6native27unrolled_elementwise_kernelIZZZNS0_66_GLOBAL__N__a0cfb035_28_ActivationHardswishKernel_cu_9e10b42f_293016hardswish_kernelERNS_14TensorIteratorEENKUlvE_clEvENKUlvE2_clEvEUlN3c108BFloat16EE_St5arrayIPcLm2EELi4E23TrivialOffsetCalculatorILi1EjESE_NS0_6memory15LoadWithoutCastENSF_16StoreWithoutCastEEEviT_T0_T2_T3_T4_T5_)
        /*0248*/ 	.word	0x00000016


	//----- nvinfo : EIATTR_FRAME_SIZE
	.align		4
.L_135:
        /*024c*/ 	.byte	0x04, 0x11
        /*024e*/ 	.short	(.L_137 - .L_136)
	.align		4
.L_136:
        /*0250*/ 	.word	index@(_ZN2at6native27unrolled_elementwise_kernelIZZZNS0_66_GLOBAL__N__a0cfb035_28_ActivationHardswishKernel_cu_9e10b42f_293016hardswish_kernelERNS_14TensorIteratorEENKUlvE_clEvENKUlvE2_clEvEUlN3c108BFloat16EE_St5arrayIPcLm2EELi4E23TrivialOffsetCalculatorILi1EjESE_NS0_6memory15LoadWithoutCastENSF_16StoreWithoutCastEEEviT_T0_T2_T3_T4_T5_)
        /*0254*/ 	.word	0x00000000


	//----- nvinfo : EIATTR_REGCOUNT
	.align		4
.L_137:
        /*0258*/ 	.byte	0x04, 0x2f
        /*025a*/ 	.short	(.L_139 - .L_138)
	.align		4
.L_138:
        /*025c*/ 	.word	index@(_ZN2at6native18elementwise_kernelILi128ELi4EZNS0_22gpu_kernel_impl_nocastIZZZNS0_66_GLOBAL__N__a0cfb035_28_ActivationHardswishKernel_cu_9e10b42f_293016hardswish_kernelERNS_14TensorIteratorEENKUlvE_clEvENKUlvE2_clEvEUlN3c108BFloat16EE_EEvRNS_18TensorIteratorBaseERKT_EUliE_EEviT1_)
        /*0260*/ 	.word	0x00000014


	//----- nvinfo : EIATTR_FRAME_SIZE
	.align		4
.L_139:
        /*0264*/ 	.byte	0x04, 0x11
        /*0266*/ 	.short	(.L_141 - .L_140)
	.align		4
.L_140:
        /*0268*/ 	.word	index@(_ZN2at6native18elementwise_kernelILi128ELi4EZNS0_22gpu_kernel_impl_nocastIZZZNS0_66_GLOBAL__N__a0cfb035_28_ActivationHardswishKernel_cu_9e10b42f_293016hardswish_kernelERNS_14TensorIteratorEENKUlvE_clEvENKUlvE2_clEvEUlN3c108BFloat16EE_EEvRNS_18TensorIteratorBaseERKT_EUliE_EEviT1_)
        /*026c*/ 	.word	0x00000000


	//----- nvinfo : EIATTR_REGCOUNT
	.align		4
.L_141:
        /*0270*/ 	.byte	0x04, 0x2f
        /*0272*/ 	.short	(.L_143 - .L_142)
	.align		4
.L_142:
        /*0274*/ 	.word	index@(_ZN2at6native27unrolled_elementwise_kernelIZZZNS0_66_GLOBAL__N__a0cfb035_28_ActivationHardswishKernel_cu_9e10b42f_293016hardswish_kernelERNS_14TensorIteratorEENKUlvE_clEvENKUlvE2_clEvEUlN3c108BFloat16EE_St5arrayIPcLm2EELi4E23TrivialOffsetCalculatorILi1EjESE_NS0_6memory12LoadWithCastILi1EEENSF_13StoreWithCastILi1EEEEEviT_T0_T2_T3_T4_T5_)
        /*0278*/ 	.word	0x0000001c


	//----- nvinfo : EIATTR_FRAME_SIZE
	.align		4
.L_143:
        /*027c*/ 	.byte	0x04, 0x11
        /*027e*/ 	.short	(.L_145 - .L_144)
	.align		4
.L_144:
        /*0280*/ 	.word	index@(_ZN2at6native27unrolled_elementwise_kernelIZZZNS0_66_GLOBAL__N__a0cfb035_28_ActivationHardswishKernel_cu_9e10b42f_293016hardswish_kernelERNS_14TensorIteratorEENKUlvE_clEvENKUlvE2_clEvEUlN3c108BFloat16EE_St5arrayIPcLm2EELi4E23TrivialOffsetCalculatorILi1EjESE_NS0_6memory12LoadWithCastILi1EEENSF_13StoreWithCastILi1EEEEEviT_T0_T2_T3_T4_T5_)
        /*0284*/ 	.word	0x00000000


	//----- nvinfo : EIATTR_REGCOUNT
	.align		4
.L_145:
        /*0288*/ 	.byte	0x04, 0x2f
        /*028a*/ 	.short	(.L_147 - .L_146)
	.align		4
.L_146:
        /*028c*/ 	.word	index@(_ZN2at6native18elementwise_kernelILi128ELi4EZNS0_15gpu_kernel_implIZZZNS0_66_GLOBAL__N__a0cfb035_28_ActivationHardswishKernel_cu_9e10b42f_293016hardswish_kernelERNS_14TensorIteratorEENKUlvE_clEvENKUlvE2_clEvEUlN3c108BFloat16EE_EEvRNS_18TensorIteratorBaseERKT_EUliE_EEviT1_)
        /*0290*/ 	.word	0x00000018


	//----- nvinfo : EIATTR_FRAME_SIZE
	.align		4
.L_147:
        /*0294*/ 	.byte	0x04, 0x11
        /*0296*/ 	.short	(.L_149 - .L_148)
	.align		4
.L_148:
        /*0298*/ 	.word	index@(_ZN2at6native18elementwise_kernelILi128ELi4EZNS0_15gpu_kernel_implIZZZNS0_66_GLOBAL__N__a0cfb035_28_ActivationHardswishKernel_cu_9e10b42f_293016hardswish_kernelERNS_14TensorIteratorEENKUlvE_clEvENKUlvE2_clEvEUlN3c108BFloat16EE_EEvRNS_18TensorIteratorBaseERKT_EUliE_EEviT1_)
        /*029c*/ 	.word	0x00000000


	//----- nvinfo : EIATTR_REGCOUNT
	.align		4
.L_149:
        /*02a0*/ 	.byte	0x04, 0x2f
        /*02a2*/ 	.short	(.L_151 - .L_150)
	.align		4
.L_150:
        /*02a4*/ 	.word	index@(_ZN2at6native29vectorized_elementwise_kernelILi8EZZZNS0_66_GLOBAL__N__a0cfb035_28_ActivationHardswishKernel_cu_9e10b42f_293025hardswish_backward_kernelERNS_14TensorIteratorEENKUlvE_clEvENKUlvE_clEvEUlddE_St5arrayIPcLm3EEEEviT0_T1_)
        /*02a8*/ 	.word	0x00000004


	//----- nvinfo : EIATTR_FRAME_SIZE
	.align		4
.L_151:
        /*02ac*/ 	.byte	0x04, 0x11
        /*02ae*/ 	.short	(.L_153 - .L_152)
	.align		4
.L_152:
        /*02b0*/ 	.word	index@(_ZN2at6native29vectorized_elementwise_kernelILi8EZZZNS0_66_GLOBAL__N__a0cfb035_28_ActivationHardswishKernel_cu_9e10b42f_293025hardswish_backward_kernelERNS_14TensorIteratorEENKUlvE_clEvENKUlvE_clEvEUlddE_St5arrayIPcLm3EEEEviT0_T1_)
        /*02b4*/ 	.word	0x00000000


	//----- nvinfo : EIATTR_REGCOUNT
	.align		4
.L_153:
        /*02b8*/ 	.byte	0x04, 0x2f
        /*02ba*/ 	.short	(.L_155 - .L_154)
	.align		4
.L_154:
        /*02bc*/ 	.word	index@(_ZN2at6native29vectorized_elementwise_kernelILi4EZZZNS0_66_GLOBAL__N__a0cfb035_28_ActivationHardswishKernel_cu_9e10b42f_293025hardswish_backward_kernelERNS_14TensorIteratorEENKUlvE_clEvENKUlvE_clEvEUlddE_St5arrayIPcLm3EEEEviT0_T1_)
        /*02c0*/ 	.word	0x00000040


	//----- nvinfo : EIATTR_FRAME_SIZE
	.align		4
.L_155:
        /*02c4*/ 	.byte	0x04, 0x11
        /*02c6*/ 	.short	(.L_157 - .L_156)
	.align		4
.L_156:
        /*02c8*/ 	.word	index@($__internal_5_$__cuda_sm20_div_rn_f64_full)
        /*02cc*/ 	.word	0x00000000


	//----- nvinfo : EIATTR_FRAME_SIZE
	.align		4
.L_157:
        /*02d0*/ 	.byte	0x04, 0x11
        /*02d2*/ 	.short	(.L_159 - .L_158)
	.align		4
.L_158:
        /*02d4*/ 	.word	index@(_ZN2at6native29vectorized_elementwise_kernelILi4EZZZNS0_66_GLOBAL__N__a0cfb035_28_ActivationHardswishKernel_cu_9e10b42f_293025hardswish_backward_kernelERNS_14TensorIteratorEENKUlvE_clEvENKUlvE_clEvEUlddE_St5arrayIPcLm3EEEEviT0_T1_)
        /*02d8*/ 	.word	0x00000000


	//----- nvinfo : EIATTR_REGCOUNT
	.align		4
.L_159:
        /*02dc*/ 	.byte	0x04, 0x2f
        /*02de*/ 	.short	(.L_161 - .L_160)
	.align		4
.L_160:
        /*02e0*/ 	.word	index@(_ZN2at6native29vectorized_elementwise_kernelILi2EZZZNS0_66_GLOBAL__N__a0cfb035_28_ActivationHardswishKernel_cu_9e10b42f_293025hardswish_backward_kernelERNS_14TensorIteratorEENKUlvE_clEvENKUlvE_clEvEUlddE_St5arrayIPcLm3EEEEviT0_T1_)
        /*02e4*/ 	.word	0x00000040


	//----- nvinfo : EIATTR_FRAME_SIZE
	.align		4
.L_161:
        /*02e8*/ 	.byte	0x04, 0x11
        /*02ea*/ 	.short	(.L_163 - .L_162)
	.align		4
.L_162:
        /*02ec*/ 	.word	index@($__internal_4_$__cuda_sm20_div_rn_f64_full)
        /*02f0*/ 	.word	0x00000000


	//----- nvinfo : EIATTR_FRAME_SIZE
	.align		4
.L_163:
        /*02f4*/ 	.byte	0x04, 0x11
        /*02f6*/ 	.short	(.L_165 - .L_164)
	.align		4
.L_164:
        /*02f8*/ 	.word	index@(_ZN2at6native29vectorized_elementwise_kernelILi2EZZZNS0_66_GLOBAL__N__a0cfb035_28_ActivationHardswishKernel_cu_9e10b42f_293025hardswish_backward_kernelERNS_14TensorIteratorEENKUlvE_clEvENKUlvE_clEvEUlddE_St5arrayIPcLm3EEEEviT0_T1_)
        /*02fc*/ 	.word	0x00000000


	//----- nvinfo : EIATTR_REGCOUNT
	.align		4
.L_165:
        /*0300*/ 	.byte	0x04, 0x2f
        /*0302*/ 	.short	(.L_167 - .L_166)
	.align		4
.L_166:
        /*0304*/ 	.word	index@(_ZN2at6native27unrolled_elementwise_kernelIZZZNS0_66_GLOBAL__N__a0cfb035_28_ActivationHardswishKernel_cu_9e10b42f_293025hardswish_backward_kernelERNS_14TensorIteratorEENKUlvE_clEvENKUlvE_clEvEUlddE_St5arrayIPcLm3EELi4E23TrivialOffsetCalculatorILi2EjESB_ILi1EjENS0_6memory15LoadWithoutCastENSE_16StoreWithoutCastEEEviT_T0_T2_T3_T4_T5_)
        /*0308*/ 	.word	0x0000002a


	//----- nvinfo : EIATTR_FRAME_SIZE
	.align		4
.L_167:
        /*030c*/ 	.byte	0x04, 0x11
        /*030e*/ 	.short	(.L_169 - .L_168)
	.align		4
.L_168:
        /*0310*/ 	.word	index@($__internal_3_$__cuda_sm20_div_rn_f64_full)
        /*0314*/ 	.word	0x00000000


	//----- nvinfo : EIATTR_FRAME_SIZE
	.align		4
.L_169:
        /*0318*/ 	.byte	0x04, 0x11
        /*031a*/ 	.short	(.L_171 - .L_170)
	.align		4
.L_170:
        /*031c*/ 	.word	index@(_ZN2at6native27unrolled_elementwise_kernelIZZZNS0_66_GLOBAL__N__a0cfb035_28_ActivationHardswishKernel_cu_9e10b42f_293025hardswish_backward_kernelERNS_14TensorIteratorEENKUlvE_clEvENKUlvE_clEvEUlddE_St5arrayIPcLm3EELi4E23TrivialOffsetCalculatorILi2EjESB_ILi1EjENS0_6memory15LoadWithoutCastENSE_16StoreWithoutCastEEEviT_T0_T2_T3_T4_T5_)
        /*0320*/ 	.word	0x00000000


	//----- nvinfo : EIATTR_REGCOUNT
	.align		4
.L_171:
        /*0324*/ 	.byte	0x04, 0x2f
        /*0326*/ 	.short	(.L_173 - .L_172)
	.align		4
.L_172:
        /*0328*/ 	.word	index@(_ZN2at6native18elementwise_kernelILi128ELi2EZNS0_22gpu_kernel_impl_nocastIZZZNS0_66_GLOBAL__N__a0cfb035_28_ActivationHardswishKernel_cu_9e10b42f_293025hardswish_backward_kernelERNS_14TensorIteratorEENKUlvE_clEvENKUlvE_clEvEUlddE_EEvRNS_18TensorIteratorBaseERKT_EUliE_EEviT1_)
        /*032c*/ 	.word	0x00000020


	//----- nvinfo : EIATTR_FRAME_SIZE
	.align		4
.L_173:
        /*0330*/ 	.byte	0x04, 0x11
        /*0332*/ 	.short	(.L_175 - .L_174)
	.align		4
.L_174:
        /*0334*/ 	.word	index@($__internal_2_$__cuda_sm20_div_rn_f64_full)
        /*0338*/ 	.word	0x00000000


	//----- nvinfo : EIATTR_FRAME_SIZE
	.align		4
.L_175:
        /*033c*/ 	.byte	0x04, 0x11
        /*033e*/ 	.short	(.L_177 - .L_176)
	.align		4
.L_176:
        /*0340*/ 	.word	index@(_ZN2at6native18elementwise_kernelILi128ELi2EZNS0_22gpu_kernel_impl_nocastIZZZNS0_66_GLOBAL__N__a0cfb035_28_ActivationHardswishKernel_cu_9e10b42f_293025hardswish_backward_kernelERNS_14TensorIteratorEENKUlvE_clEvENKUlvE_clEvEUlddE_EEvRNS_18TensorIteratorBaseERKT_EUliE_EEviT1_)
        /*0344*/ 	.word	0x00000000


	//----- nvinfo : EIATTR_REGCOUNT
	.align		4
.L_177:
        /*0348*/ 	.byte	0x04, 0x2f
        /*034a*/ 	.short	(.L_179 - .L_178)
	.align		4
.L_178:
        /*034c*/ 	.word	index@(_ZN2at6native27unrolled_elementwise_kernelIZZZNS0_66_GLOBAL__N__a0cfb035_28_ActivationHardswishKernel_cu_9e10b42f_293025hardswish_backward_kernelERNS_14TensorIteratorEENKUlvE_clEvENKUlvE_clEvEUlddE_St5arrayIPcLm3EELi4E23TrivialOffsetCalculatorILi2EjESB_ILi1EjENS0_6memory12LoadWithCastILi2EEENSE_13StoreWithCastILi1EEEEEviT_T0_T2_T3_T4_T5_)
        /*0350*/ 	.word	0x00000028


	//----- nvinfo : EIATTR_FRAME_SIZE
	.align		4
.L_179:
        /*0354*/ 	.byte	0x04, 0x11
        /*0356*/ 	.short	(.L_181 - .L_180)
	.align		4
.L_180:
        /*0358*/ 	.word	index@($__internal_1_$__cuda_sm20_div_rn_f64_full)
        /*035c*/ 	.word	0x00000000


	//----- nvinfo : EIATTR_FRAME_SIZE
	.align		4
.L_181:
        /*0360*/ 	.byte	0x04, 0x11
        /*0362*/ 	.short	(.L_183 - .L_182)
	.align		4
.L_182:
        /*0364*/ 	.word	index@(_ZN2at6native27unrolled_elementwise_kernelIZZZNS0_66_GLOBAL__N__a0cfb035_28_ActivationHardswishKernel_cu_9e10b42f_293025hardswish_backward_kernelERNS_14TensorIteratorEENKUlvE_clEvENKUlvE_clEvEUlddE_St5arrayIPcLm3EELi4E23TrivialOffsetCalculatorILi2EjESB_ILi1EjENS0_6memory12LoadWithCastILi2EEENSE_13StoreWithCastILi1EEEEEviT_T0_T2_T3_T4_T5_)
        /*0368*/ 	.word	0x00000000


	//----- nvinfo : EIATTR_REGCOUNT
	.align		4
.L_183:
        /*036c*/ 	.byte	0x04, 0x2f
        /*036e*/ 	.short	(.L_185 - .L_184)
	.align		4
.L_184:
        /*0370*/ 	.word	index@(_ZN2at6native18elementwise_kernelILi128ELi4EZNS0_15gpu_kernel_implIZZZNS0_66_GLOBAL__N__a0cfb035_28_ActivationHardswishKernel_cu_9e10b42f_293025hardswish_backward_kernelERNS_14TensorIteratorEENKUlvE_clEvENKUlvE_clEvEUlddE_EEvRNS_18TensorIteratorBaseERKT_EUliE_EEviT1_)
        /*0374*/ 	.word	0x0000001e


	//----- nvinfo : EIATTR_FRAME_SIZE
	.align		4
.L_185:
        /*0378*/ 	.byte	0x04, 0x11
        /*037a*/ 	.short	(.L_187 - .L_186)
	.align		4
.L_186:
        /*037c*/ 	.word	index@($__internal_0_$__cuda_sm20_div_rn_f64_full)
        /*0380*/ 	.word	0x00000000


	//----- nvinfo : EIATTR_FRAME_SIZE
	.align		4
.L_187:
        /*0384*/ 	.byte	0x04, 0x11
        /*0386*/ 	.short	(.L_189 - .L_188)
	.align		4
.L_188:
        /*0388*/ 	.word	index@(_ZN2at6native18elementwise_kernelILi128ELi4EZNS0_15gpu_kernel_implIZZZNS0_66_GLOBAL__N__a0cfb035_28_ActivationHardswishKernel_cu_9e10b42f_293025hardswish_backward_kernelERNS_14TensorIteratorEENKUlvE_clEvENKUlvE_clEvEUlddE_EEvRNS_18TensorIteratorBaseERKT_EUliE_EEviT1_)
        /*038c*/ 	.word	0x00000000


	//----- nvinfo : EIATTR_REGCOUNT
	.align		4
.L_189:
        /*0390*/ 	.byte	0x04, 0x2f
        /*0392*/ 	.short	(.L_191 - .L_190)
	.align		4
.L_190:
        /*0394*/ 	.word	index@(_ZN2at6native29vectorized_elementwise_kernelILi8EZZZNS0_66_GLOBAL__N__a0cfb035_28_ActivationHardswishKernel_cu_9e10b42f_293025hardswish_backward_kernelERNS_14TensorIteratorEENKUlvE_clEvENKUlvE0_clEvEUlffE_St5arrayIPcLm3EEEEviT0_T1_)
        /*0398*/ 	.word	0x00000004


	//----- nvinfo : EIATTR_FRAME_SIZE
	.align		4
.L_191:
        /*039c*/ 	.byte	0x04, 0x11
        /*039e*/ 	.short	(.L_193 - .L_192)
	.align		4
.L_192:
        /*03a0*/ 	.word	index@(_ZN2at6native29vectorized_elementwise_kernelILi8EZZZNS0_66_GLOBAL__N__a0cfb035_28_ActivationHardswishKernel_cu_9e10b42f_293025hardswish_backward_kernelERNS_14TensorIteratorEENKUlvE_clEvENKUlvE0_clEvEUlffE_St5arrayIPcLm3EEEEviT0_T1_)
        /*03a4*/ 	.word	0x00000000


	//----- nvinfo : EIATTR_REGCOUNT
	.align		4
.L_193:
        /*03a8*/ 	.byte	0x04, 0x2f
        /*03aa*/ 	.short	(.L_195 - .L_194)
	.align		4
.L_194:
        /*03ac*/ 	.word	index@(_ZN2at6native29vectorized_elementwise_kernelILi4EZZZNS0_66_GLOBAL__N__a0cfb035_28_ActivationHardswishKernel_cu_9e10b42f_293025hardswish_backward_kernelERNS_14TensorIteratorEENKUlvE_clEvENKUlvE0_clEvEUlffE_St5arrayIPcLm3EEEEviT0_T1_)
        /*03b0*/ 	.word	0x00000020


	//----- nvinfo : EIATTR_FRAME_SIZE
	.align		4
.L_195:
        /*03b4*/ 	.byte	0x04, 0x11
        /*03b6*/ 	.short	(.L_197 - .L_196)
	.align		4
.L_196:
        /*03b8*/ 	.word	index@(_ZN2at6native29vectorized_elementwise_kernelILi4EZZZNS0_66_GLOBAL__N__a0cfb035_28_ActivationHardswishKernel_cu_9e10b42f_293025hardswish_backward_kernelERNS_14TensorIteratorEENKUlvE_clEvENKUlvE0_clEvEUlffE_St5arrayIPcLm3EEEEviT0_T1_)
        /*03bc*/ 	.word	0x00000000


	//----- nvinfo : EIATTR_REGCOUNT
	.align		4
.L_197:
        /*03c0*/ 	.byte	0x04, 0x2f
        /*03c2*/ 	.short	(.L_199 - .L_198)
	.align		4
.L_198:
        /*03c4*/ 	.word	index@(_ZN2at6native29vectorized_elementwise_kernelILi2EZZZNS0_66_GLOBAL__N__a0cfb035_28_ActivationHardswishKernel_cu_9e10b42f_293025hardswish_backward_kernelERNS_14TensorIteratorEENKUlvE_clEvENKUlvE0_clEvEUlffE_St5arrayIPcLm3EEEEviT0_T1_)
        /*03c8*/ 	.word	0x00000020


	//----- nvinfo : EIATTR_FRAME_SIZE
	.align		4
.L_199:
        /*03cc*/ 	.byte	0x04, 0x11
        /*03ce*/ 	.short	(.L_201 - .L_200)
	.align		4
.L_200:
        /*03d0*/ 	.word	index@(_ZN2at6native29vectorized_elementwise_kernelILi2EZZZNS0_66_GLOBAL__N__a0cfb035_28_ActivationHardswishKernel_cu_9e10b42f_293025hardswish_backward_kernelERNS_14TensorIteratorEENKUlvE_clEvENKUlvE0_clEvEUlffE_St5arrayIPcLm3EEEEviT0_T1_)
        /*03d4*/ 	.word	0x00000000


	//----- nvinfo : EIATTR_REGCOUNT
	.align		4
.L_201:
        /*03d8*/ 	.byte	0x04, 0x2f
        /*03da*/ 	.short	(.L_203 - .L_202)
	.align		4
.L_202:
        /*03dc*/ 	.word	index@(_ZN2at6native27unrolled_elementwise_kernelIZZZNS0_66_GLOBAL__N__a0cfb035_28_ActivationHardswishKernel_cu_9e10b42f_293025hardswish_backward_kernelERNS_14TensorIteratorEENKUlvE_clEvENKUlvE0_clEvEUlffE_St5arrayIPcLm3EELi4E23TrivialOffsetCalculatorILi2EjESB_ILi1EjENS0_6memory15LoadWithoutCastENSE_16StoreWithoutCastEEEviT_T0_T2_T3_T4_T5_)
        /*03e0*/ 	.word	0x0000001c


	//----- nvinfo : EIATTR_FRAME_SIZE
	.align		4
.L_203:
        /*03e4*/ 	.byte	0x04, 0x11
        /*03e6*/ 	.short	(.L_205 - .L_204)
	.align		4
.L_204:
        /*03e8*/ 	.word	index@(_ZN2at6native27unrolled_elementwise_kernelIZZZNS0_66_GLOBAL__N__a0cfb035_28_ActivationHardswishKernel_cu_9e10b42f_293025hardswish_backward_kernelERNS_14TensorIteratorEENKUlvE_clEvENKUlvE0_clEvEUlffE_St5arrayIPcLm3EELi4E23TrivialOffsetCalculatorILi2EjESB_ILi1EjENS0_6memory15LoadWithoutCastENSE_16StoreWithoutCastEEEviT_T0_T2_T3_T4_T5_)
        /*03ec*/ 	.word	0x00000000


	//----- nvinfo : EIATTR_REGCOUNT
	.align		4
.L_205:
        /*03f0*/ 	.byte	0x04, 0x2f
        /*03f2*/ 	.short	(.L_207 - .L_206)
	.align		4
.L_206:
        /*03f4*/ 	.word	index@(_ZN2at6native18elementwise_kernelILi128ELi2EZNS0_22gpu_kernel_impl_nocastIZZZNS0_66_GLOBAL__N__a0cfb035_28_ActivationHardswishKernel_cu_9e10b42f_293025hardswish_backward_kernelERNS_14TensorIteratorEENKUlvE_clEvENKUlvE0_clEvEUlffE_EEvRNS_18TensorIteratorBaseERKT_EUliE_EEviT1_)
        /*03f8*/ 	.word	0x00000014


	//----- nvinfo : EIATTR_FRAME_SIZE
	.align		4
.L_207:
        /*03fc*/ 	.byte	0x04, 0x11
        /*03fe*/ 	.short	(.L_209 - .L_208)
	.align		4
.L_208:
        /*0400*/ 	.word	index@(_ZN2at6native18elementwise_kernelILi128ELi2EZNS0_22gpu_kernel_impl_nocastIZZZNS0_66_GLOBAL__N__a0cfb035_28_ActivationHardswishKernel_cu_9e10b42f_293025hardswish_backward_kernelERNS_14TensorIteratorEENKUlvE_clEvENKUlvE0_clEvEUlffE_EEvRNS_18TensorIteratorBaseERKT_EUliE_EEviT1_)
        /*0404*/ 	.word	0x00000000


	//----- nvinfo : EIATTR_REGCOUNT
	.align		4
.L_209:
        /*0408*/ 	.byte	0x04, 0x2f
        /*040a*/ 	.short	(.L_211 - .L_210)
	.align		4
.L_210:
        /*040c*/ 	.word	index@(_ZN2at6native27unrolled_elementwise_kernelIZZZNS0_66_GLOBAL__N__a0cfb035_28_ActivationHardswishKernel_cu_9e10b42f_293025hardswish_backward_kernelERNS_14TensorIteratorEENKUlvE_clEvENKUlvE0_clEvEUlffE_St5arrayIPcLm3EELi4E23TrivialOffsetCalculatorILi2EjESB_ILi1EjENS0_6memory12LoadWithCastILi2EEENSE_13StoreWithCastILi1EEEEEviT_T0_T2_T3_T4_T5_)
        /*0410*/ 	.word	0x00000020


	//----- nvinfo : EIATTR_FRAME_SIZE
	.align		4
.L_211:
        /*0414*/ 	.byte	0x04, 0x11
        /*0416*/ 	.short	(.L_213 - .L_212)
	.align		4
.L_212:
        /*0418*/ 	.word	index@(_ZN2at6native27unrolled_elementwise_kernelIZZZNS0_66_GLOBAL__N__a0cfb035_28_ActivationHardswishKernel_cu_9e10b42f_293025hardswish_backward_kernelERNS_14TensorIteratorEENKUlvE_clEvENKUlvE0_clEvEUlffE_St5arrayIPcLm3EELi4E23TrivialOffsetCalculatorILi2EjESB_ILi1EjENS0_6memory12LoadWithCastILi2EEENSE_13StoreWithCastILi1EEEEEviT_T0_T2_T3_T4_T5_)
        /*041c*/ 	.word	0x00000000


	//----- nvinfo : EIATTR_REGCOUNT
	.align		4
.L_213:
        /*0420*/ 	.byte	0x04, 0x2f
        /*0422*/ 	.short	(.L_215 - .L_214)
	.align		4
.L_214:
        /*0424*/ 	.word	index@(_ZN2at6native18elementwise_kernelILi128ELi4EZNS0_15gpu_kernel_implIZZZNS0_66_GLOBAL__N__a0cfb035_28_ActivationHardswishKernel_cu_9e10b42f_293025hardswish_backward_kernelERNS_14TensorIteratorEENKUlvE_clEvENKUlvE0_clEvEUlffE_EEvRNS_18TensorIteratorBaseERKT_EUliE_EEviT1_)
        /*0428*/ 	.word	0x00000018


	//----- nvinfo : EIATTR_FRAME_SIZE
	.align		4
.L_215:
        /*042c*/ 	.byte	0x04, 0x11
        /*042e*/ 	.short	(.L_217 - .L_216)
	.align		4
.L_216:
        /*0430*/ 	.word	index@(_ZN2at6native18elementwise_kernelILi128ELi4EZNS0_15gpu_kernel_implIZZZNS0_66_GLOBAL__N__a0cfb035_28_ActivationHardswishKernel_cu_9e10b42f_293025hardswish_backward_kernelERNS_14TensorIteratorEENKUlvE_clEvENKUlvE0_clEvEUlffE_EEvRNS_18TensorIteratorBaseERKT_EUliE_EEviT1_)
        /*0434*/ 	.word	0x00000000


	//----- nvinfo : EIATTR_REGCOUNT
	.align		4
.L_217:
        /*0438*/ 	.byte	0x04, 0x2f
        /*043a*/ 	.short	(.L_219 - .L_218)
	.align		4
.L_218:
        /*043c*/ 	.word	index@(_ZN2at6native29vectorized_elementwise_kernelILi8EZZZNS0_66_GLOBAL__N__a0cfb035_28_ActivationHardswishKernel_cu_9e10b42f_293025hardswish_backward_kernelERNS_14TensorIteratorEENKUlvE_clEvENKUlvE1_clEvEUlN3c104HalfES8_E_St5arrayIPcLm3EEEEviT0_T1_)
        /*0440*/ 	.word	0x00000004


	//----- nvinfo : EIATTR_FRAME_SIZE
	.align		4
.L_219:
        /*0444*/ 	.byte	0x04, 0x11
        /*0446*/ 	.short	(.L_221 - .L_220)
	.align		4
.L_220:
        /*0448*/ 	.word	index@(_ZN2at6native29vectorized_elementwise_kernelILi8EZZZNS0_66_GLOBAL__N__a0cfb035_28_ActivationHardswishKernel_cu_9e10b42f_293025hardswish_backward_kernelERNS_14TensorIteratorEENKUlvE_clEvENKUlvE1_clEvEUlN3c104HalfES8_E_St5arrayIPcLm3EEEEviT0_T1_)
        /*044c*/ 	.word	0x00000000


	//----- nvinfo : EIATTR_REGCOUNT
	.align		4
.L_221:
        /*0450*/ 	.byte	0x04, 0x2f
        /*0452*/ 	.short	(.L_223 - .L_222)
	.align		4
.L_222:
        /*0454*/ 	.word	index@(_ZN2at6native29vectorized_elementwise_kernelILi4EZZZNS0_66_GLOBAL__N__a0cfb035_28_ActivationHardswishKernel_cu_9e10b42f_293025hardswish_backward_kernelERNS_14TensorIteratorEENKUlvE_clEvENKUlvE1_clEvEUlN3c104HalfES8_E_St5arrayIPcLm3EEEEviT0_T1_)
        /*0458*/ 	.word	0x00000020


	//----- nvinfo : EIATTR_FRAME_SIZE
	.align		4
.L_223:
        /*045c*/ 	.byte	0x04, 0x11
        /*045e*/ 	.short	(.L_225 - .L_224)
	.align		4
.L_224:
        /*0460*/ 	.word	index@(_ZN2at6native29vectorized_elementwise_kernelILi4EZZZNS0_66_GLOBAL__N__a0cfb035_28_ActivationHardswishKernel_cu_9e10b42f_293025hardswish_backward_kernelERNS_14TensorIteratorEENKUlvE_clEvENKUlvE1_clEvEUlN3c104HalfES8_E_St5arrayIPcLm3EEEEviT0_T1_)
        /*0464*/ 	.word	0x00000000


	//----- nvinfo : EIATTR_REGCOUNT
	.align		4
.L_225:
        /*0468*/ 	.byte	0x04, 0x2f
        /*046a*/ 	.short	(.L_227 - .L_226)
	.align		4
.L_226:
        /*046c*/ 	.word	index@(_ZN2at6native29vectorized_elementwise_kernelILi2EZZZNS0_66_GLOBAL__N__a0cfb035_28_ActivationHardswishKernel_cu_9e10b42f_293025hardswish_backward_kernelERNS_14TensorIteratorEENKUlvE_clEvENKUlvE1_clEvEUlN3c104HalfES8_E_St5arrayIPcLm3EEEEviT0_T1_)
        /*0470*/ 	.word	0x00000020


	//----- nvinfo : EIATTR_FRAME_SIZE
	.align		4
.L_227:
        /*0474*/ 	.byte	0x04, 0x11
        /*0476*/ 	.short	(.L_229 - .L_228)
	.align		4
.L_228:
        /*0478*/ 	.word	index@(_ZN2at6native29vectorized_elementwise_kernelILi2EZZZNS0_66_GLOBAL__N__a0cfb035_28_ActivationHardswishKernel_cu_9e10b42f_293025hardswish_backward_kernelERNS_14TensorIteratorEENKUlvE_clEvENKUlvE1_clEvEUlN3c104HalfES8_E_St5arrayIPcLm3EEEEviT0_T1_)
        /*047c*/ 	.word	0x00000000


	//----- nvinfo : EIATTR_REGCOUNT
	.align		4
.L_229:
        /*0480*/ 	.byte	0x04, 0x2f
        /*0482*/ 	.short	(.L_231 - .L_230)
	.align		4
.L_230:
        /*0484*/ 	.word	index@(_ZN2at6native27unrolled_elementwise_kernelIZZZNS0_66_GLOBAL__N__a0cfb035_28_ActivationHardswishKernel_cu_9e10b42f_293025hardswish_backward_kernelERNS_14TensorIteratorEENKUlvE_clEvENKUlvE1_clEvEUlN3c104HalfES8_E_St5arrayIPcLm3EELi4E23TrivialOffsetCalculatorILi2EjESD_ILi1EjENS0_6memory15LoadWithoutCastENSG_16StoreWithoutCastEEEviT_T0_T2_T3_T4_T5_)
        /*0488*/ 	.word	0x0000001c


	//----- nvinfo : EIATTR_FRAME_SIZE
	.align		4
.L_231:
        /*048c*/ 	.byte	0x04, 0x11
        /*048e*/ 	.short	(.L_233 - .L_232)
	.align		4
.L_232:
        /*0490*/ 	.word	index@(_ZN2at6native27unrolled_elementwise_kernelIZZZNS0_66_GLOBAL__N__a0cfb035_28_ActivationHardswishKernel_cu_9e10b42f_293025hardswish_backward_kernelERNS_14TensorIteratorEENKUlvE_clEvENKUlvE1_clEvEUlN3c104HalfES8_E_St5arrayIPcLm3EELi4E23TrivialOffsetCalculatorILi2EjESD_ILi1EjENS0_6memory15LoadWithoutCastENSG_16StoreWithoutCastEEEviT_T0_T2_T3_T4_T5_)
        /*0494*/ 	.word	0x00000000


	//----- nvinfo : EIATTR_REGCOUNT
	.align		4
.L_233:
        /*0498*/ 	.byte	0x04, 0x2f
        /*049a*/ 	.short	(.L_235 - .L_234)
	.align		4
.L_234:
        /*049c*/ 	.word	index@(_ZN2at6native18elementwise_kernelILi128ELi4EZNS0_22gpu_kernel_impl_nocastIZZZNS0_66_GLOBAL__N__a0cfb035_28_ActivationHardswishKernel_cu_9e10b42f_293025hardswish_backward_kernelERNS_14TensorIteratorEENKUlvE_clEvENKUlvE1_clEvEUlN3c104HalfES9_E_EEvRNS_18TensorIteratorBaseERKT_EUliE_EEviT1_)
        /*04a0*/ 	.word	0x00000014


	//----- nvinfo : EIATTR_FRAME_SIZE
	.align		4
.L_235:
        /*04a4*/ 	.byte	0x04, 0x11
        /*04a6*/ 	.short	(.L_237 - .L_236)
	.align		4
.L_236:
        /*04a8*/ 	.word	index@(_ZN2at6native18elementwise_kernelILi128ELi4EZNS0_22gpu_kernel_impl_nocastIZZZNS0_66_GLOBAL__N__a0cfb035_28_ActivationHardswishKernel_cu_9e10b42f_293025hardswish_backward_kernelERNS_14TensorIteratorEENKUlvE_clEvENKUlvE1_clEvEUlN3c104HalfES9_E_EEvRNS_18TensorIteratorBaseERKT_EUliE_EEviT1_)
        /*04ac*/ 	.word	0x00000000


	//----- nvinfo : EIATTR_REGCOUNT
	.align		4
.L_237:
        /*04b0*/ 	.byte	0x04, 0x2f
        /*04b2*/ 	.short	(.L_239 - .L_238)
	.align		4
.L_238:
        /*04b4*/ 	.word	index@(_ZN2at6native27unrolled_elementwise_kernelIZZZNS0_66_GLOBAL__N__a0cfb035_28_ActivationHardswishKernel_cu_9e10b42f_293025hardswish_backward_kernelERNS_14TensorIteratorEENKUlvE_clEvENKUlvE1_clEvEUlN3c104HalfES8_E_St5arrayIPcLm3EELi4E23TrivialOffsetCalculatorILi2EjESD_ILi1EjENS0_6memory12LoadWithCastILi2EEENSG_13StoreWithCastILi1EEEEEviT_T0_T2_T3_T4_T5_)
        /*04b8*/ 	.word	0x0000001f


	//----- nvinfo : EIATTR_FRAME_SIZE
	.align		4
.L_239:
        /*04bc*/ 	.byte	0x04, 0x11
        /*04be*/ 	.short	(.L_241 - .L_240)
	.align		4
.L_240:
        /*04c0*/ 	.word	index@(_ZN2at6native27unrolled_elementwise_kernelIZZZNS0_66_GLOBAL__N__a0cfb035_28_ActivationHardswishKernel_cu_9e10b42f_293025hardswish_backward_kernelERNS_14TensorIteratorEENKUlvE_clEvENKUlvE1_clEvEUlN3c104HalfES8_E_St5arrayIPcLm3EELi4E23TrivialOffsetCalculatorILi2EjESD_ILi1EjENS0_6memory12LoadWithCastILi2EEENSG_13StoreWithCastILi1EEEEEviT_T0_T2_T3_T4_T5_)
        /*04c4*/ 	.word	0x00000000


	//----- nvinfo : EIATTR_REGCOUNT
	.align		4
.L_241:
        /*04c8*/ 	.byte	0x04, 0x2f
        /*04ca*/ 	.short	(.L_243 - .L_242)
	.align		4
.L_242:
        /*04cc*/ 	.word	index@(_ZN2at6native18elementwise_kernelILi128ELi4EZNS0_15gpu_kernel_implIZZZNS0_66_GLOBAL__N__a0cfb035_28_ActivationHardswishKernel_cu_9e10b42f_293025hardswish_backward_kernelERNS_14TensorIteratorEENKUlvE_clEvENKUlvE1_clEvEUlN3c104HalfES9_E_EEvRNS_18TensorIteratorBaseERKT_EUliE_EEviT1_)
        /*04d0*/ 	.word	0x00000018


	//----- nvinfo : EIATTR_FRAME_SIZE
	.align		4
.L_243:
        /*04d4*/ 	.byte	0x04, 0x11
        /*04d6*/ 	.short	(.L_245 - .L_244)
	.align		4
.L_244:
        /*04d8*/ 	.word	index@(_ZN2at6native18elementwise_kernelILi128ELi4EZNS0_15gpu_kernel_implIZZZNS0_66_GLOBAL__N__a0cfb035_28_ActivationHardswishKernel_cu_9e10b42f_293025hardswish_backward_kernelERNS_14TensorIteratorEENKUlvE_clEvENKUlvE1_clEvEUlN3c104HalfES9_E_EEvRNS_18TensorIteratorBaseERKT_EUliE_EEviT1_)
        /*04dc*/ 	.word	0x00000000


	//----- nvinfo : EIATTR_REGCOUNT
	.align		4
.L_245:
        /*04e0*/ 	.byte	0x04, 0x2f
        /*04e2*/ 	.short	(.L_247 - .L_246)
	.align		4
.L_246:
        /*04e4*/ 	.word	index@(_ZN2at6native29vectorized_elementwise_kernelILi8EZZZNS0_66_GLOBAL__N__a0cfb035_28_ActivationHardswishKernel_cu_9e10b42f_293025hardswish_backward_kernelERNS_14TensorIteratorEENKUlvE_clEvENKUlvE2_clEvEUlN3c108BFloat16ES8_E_St5arrayIPcLm3EEEEviT0_T1_)
        /*04e8*/ 	.word	0x00000004


	//----- nvinfo : EIATTR_FRAME_SIZE
	.align		4
.L_247:
        /*04ec*/ 	.byte	0x04, 0x11
        /*04ee*/ 	.short	(.L_249 - .L_248)
	.align		4
.L_248:
        /*04f0*/ 	.word	index@(_ZN2at6native29vectorized_elementwise_kernelILi8EZZZNS0_66_GLOBAL__N__a0cfb035_28_ActivationHardswishKernel_cu_9e10b42f_293025hardswish_backward_kernelERNS_14TensorIteratorEENKUlvE_clEvENKUlvE2_clEvEUlN3c108BFloat16ES8_E_St5arrayIPcLm3EEEEviT0_T1_)
        /*04f4*/ 	.word	0x00000000


	//----- nvinfo : EIATTR_REGCOUNT
	.align		4
.L_249:
        /*04f8*/ 	.byte	0x04, 0x2f
        /*04fa*/ 	.short	(.L_251 - .L_250)
	.align		4
.L_250:
        /*04fc*/ 	.word	index@(_ZN2at6native29vectorized_elementwise_kernelILi4EZZZNS0_66_GLOBAL__N__a0cfb035_28_ActivationHardswishKernel_cu_9e10b42f_293025hardswish_backward_kernelERNS_14TensorIteratorEENKUlvE_clEvENKUlvE2_clEvEUlN3c108BFloat16ES8_E_St5arrayIPcLm3EEEEviT0_T1_)
        /*0500*/ 	.word	0x00000020


	//----- nvinfo : EIATTR_FRAME_SIZE
	.align		4
.L_251:
        /*0504*/ 	.byte	0x04, 0x11
        /*0506*/ 	.short	(.L_253 - .L_252)
	.align		4
.L_252:
        /*0508*/ 	.word	index@(_ZN2at6native29vectorized_elementwise_kernelILi4EZZZNS0_66_GLOBAL__N__a0cfb035_28_ActivationHardswishKernel_cu_9e10b42f_293025hardswish_backward_kernelERNS_14TensorIteratorEENKUlvE_clEvENKUlvE2_clEvEUlN3c108BFloat16ES8_E_St5arrayIPcLm3EEEEviT0_T1_)
        /*050c*/ 	.word	0x00000000


	//----- nvinfo : EIATTR_REGCOUNT
	.align		4
.L_253:
        /*0510*/ 	.byte	0x04, 0x2f
        /*0512*/ 	.short	(.L_255 - .L_254)
	.align		4
.L_254:
        /*0514*/ 	.word	index@(_ZN2at6native29vectorized_elementwise_kernelILi2EZZZNS0_66_GLOBAL__N__a0cfb035_28_ActivationHardswishKernel_cu_9e10b42f_293025hardswish_backward_kernelERNS_14TensorIteratorEENKUlvE_clEvENKUlvE2_clEvEUlN3c108BFloat16ES8_E_St5arrayIPcLm3EEEEviT0_T1_)
        /*0518*/ 	.word	0x00000020


	//----- nvinfo : EIATTR_FRAME_SIZE
	.align		4
.L_255:
        /*051c*/ 	.byte	0x04, 0x11
        /*051e*/ 	.short	(.L_257 - .L_256)
	.align		4
.L_256:
        /*0520*/ 	.word	index@(_ZN2at6native29vectorized_elementwise_kernelILi2EZZZNS0_66_GLOBAL__N__a0cfb035_28_ActivationHardswishKernel_cu_9e10b42f_293025hardswish_backward_kernelERNS_14TensorIteratorEENKUlvE_clEvENKUlvE2_clEvEUlN3c108BFloat16ES8_E_St5arrayIPcLm3EEEEviT0_T1_)
        /*0524*/ 	.word	0x00000000


	//----- nvinfo : EIATTR_REGCOUNT
	.align		4
.L_257:
        /*0528*/ 	.byte	0x04, 0x2f
        /*052a*/ 	.short	(.L_259 - .L_258)
	.align		4
.L_258:
        /*052c*/ 	.word	index@(_ZN2at6native27unrolled_elementwise_kernelIZZZNS0_66_GLOBAL__N__a0cfb035_28_ActivationHardswishKernel_cu_9e10b42f_293025hardswish_backward_kernelERNS_14TensorIteratorEENKUlvE_clEvENKUlvE2_clEvEUlN3c108BFloat16ES8_E_St5arrayIPcLm3EELi4E23TrivialOffsetCalculatorILi2EjESD_ILi1EjENS0_6memory15LoadWithoutCastENSG_16StoreWithoutCastEEEviT_T0_T2_T3_T4_T5_)
        /*0530*/ 	.word	0x0000001c


	//----- nvinfo : EIATTR_FRAME_SIZE
	.align		4
.L_259:
        /*0534*/ 	.byte	0x04, 0x11
        /*0536*/ 	.short	(.L_261 - .L_260)
	.align		4
.L_260:
        /*0538*/ 	.word	index@(_ZN2at6native27unrolled_elementwise_kernelIZZZNS0_66_GLOBAL__N__a0cfb035_28_ActivationHardswishKernel_cu_9e10b42f_293025hardswish_backward_kernelERNS_14TensorIteratorEENKUlvE_clEvENKUlvE2_clEvEUlN3c108BFloat16ES8_E_St5arrayIPcLm3EELi4E23TrivialOffsetCalculatorILi2EjESD_ILi1EjENS0_6memory15LoadWithoutCastENSG_16StoreWithoutCastEEEviT_T0_T2_T3_T4_T5_)
        /*053c*/ 	.word	0x00000000


	//----- nvinfo : EIATTR_REGCOUNT
	.align		4
.L_261:
        /*0540*/ 	.byte	0x04, 0x2f
        /*0542*/ 	.short	(.L_263 - .L_262)
	.align		4
.L_262:
        /*0544*/ 	.word	index@(_ZN2at6native18elementwise_kernelILi128ELi4EZNS0_22gpu_kernel_impl_nocastIZZZNS0_66_GLOBAL__N__a0cfb035_28_ActivationHardswishKernel_cu_9e10b42f_293025hardswish_backward_kernelERNS_14TensorIteratorEENKUlvE_clEvENKUlvE2_clEvEUlN3c108BFloat16ES9_E_EEvRNS_18TensorIteratorBaseERKT_EUliE_EEviT1_)
        /*0548*/ 	.word	0x00000014


	//----- nvinfo : EIATTR_FRAME_SIZE
	.align		4
.L_263:
        /*054c*/ 	.byte	0x04, 0x11
        /*054e*/ 	.short	(.L_265 - .L_264)
	.align		4
.L_264:
        /*0550*/ 	.word	index@(_ZN2at6native18elementwise_kernelILi128ELi4EZNS0_22gpu_kernel_impl_nocastIZZZNS0_66_GLOBAL__N__a0cfb035_28_ActivationHardswishKernel_cu_9e10b42f_293025hardswish_backward_kernelERNS_14TensorIteratorEENKUlvE_clEvENKUlvE2_clEvEUlN3c108BFloat16ES9_E_EEvRNS_18TensorIteratorBaseERKT_EUliE_EEviT1_)
        /*0554*/ 	.word	0x00000000


	//----- nvinfo : EIATTR_REGCOUNT
	.align		4
.L_265:
        /*0558*/ 	.byte	0x04, 0x2f
        /*055a*/ 	.short	(.L_267 - .L_266)
	.align		4
.L_266:
        /*055c*/ 	.word	index@(_ZN2at6native27unrolled_elementwise_kernelIZZZNS0_66_GLOBAL__N__a0cfb035_28_ActivationHardswishKernel_cu_9e10b42f_293025hardswish_backward_kernelERNS_14TensorIteratorEENKUlvE_clEvENKUlvE2_clEvEUlN3c108BFloat16ES8_E_St5arrayIPcLm3EELi4E23TrivialOffsetCalculatorILi2EjESD_ILi1EjENS0_6memory12LoadWithCastILi2EEENSG_13StoreWithCastILi1EEEEEviT_T0_T2_T3_T4_T5_)
        /*0560*/ 	.word	0x0000001f


	//----- nvinfo : EIATTR_FRAME_SIZE
	.align		4
.L_267:
        /*0564*/ 	.byte	0x04, 0x11
        /*0566*/ 	.short	(.L_269 - .L_268)
	.align		4
.L_268:
        /*0568*/ 	.word	index@(_ZN2at6native27unrolled_elementwise_kernelIZZZNS0_66_GLOBAL__N__a0cfb035_28_ActivationHardswishKernel_cu_9e10b42f_293025hardswish_backward_kernelERNS_14TensorIteratorEENKUlvE_clEvENKUlvE2_clEvEUlN3c108BFloat16ES8_E_St5arrayIPcLm3EELi4E23TrivialOffsetCalculatorILi2EjESD_ILi1EjENS0_6memory12LoadWithCastILi2EEENSG_13StoreWithCastILi1EEEEEviT_T0_T2_T3_T4_T5_)
        /*056c*/ 	.word	0x00000000


	//----- nvinfo : EIATTR_REGCOUNT
	.align		4
.L_269:
        /*0570*/ 	.byte	0x04, 0x2f
        /*0572*/ 	.short	(.L_271 - .L_270)
	.align		4
.L_270:
        /*0574*/ 	.word	index@(_ZN2at6native18elementwise_kernelILi128ELi4EZNS0_15gpu_kernel_implIZZZNS0_66_GLOBAL__N__a0cfb035_28_ActivationHardswishKernel_cu_9e10b42f_293025hardswish_backward_kernelERNS_14TensorIteratorEENKUlvE_clEvENKUlvE2_clEvEUlN3c108BFloat16ES9_E_EEvRNS_18TensorIteratorBaseERKT_EUliE_EEviT1_)
        /*0578*/ 	.word	0x00000018


	//----- nvinfo : EIATTR_FRAME_SIZE
	.align		4
.L_271:
        /*057c*/ 	.byte	0x04, 0x11
        /*057e*/ 	.short	(.L_273 - .L_272)
	.align		4
.L_272:
        /*0580*/ 	.word	index@(_ZN2at6native18elementwise_kernelILi128ELi4EZNS0_15gpu_kernel_implIZZZNS0_66_GLOBAL__N__a0cfb035_28_ActivationHardswishKernel_cu_9e10b42f_293025hardswish_backward_kernelERNS_14TensorIteratorEENKUlvE_clEvENKUlvE2_clEvEUlN3c108BFloat16ES9_E_EEvRNS_18TensorIteratorBaseERKT_EUliE_EEviT1_)
        /*0584*/ 	.word	0x00000000


	//----- nvinfo : EIATTR_MIN_STACK_SIZE
	.align		4
.L_273:
        /*0588*/ 	.byte	0x04, 0x12
        /*058a*/ 	.short	(.L_275 - .L_274)
	.align		4
.L_274:
        /*058c*/ 	.word	index@(_ZN2at6native18elementwise_kernelILi128ELi4EZNS0_15gpu_kernel_implIZZZNS0_66_GLOBAL__N__a0cfb035_28_ActivationHardswishKernel_cu_9e10b42f_293025hardswish_backward_kernelERNS_14TensorIteratorEENKUlvE_clEvENKUlvE2_clEvEUlN3c108BFloat16ES9_E_EEvRNS_18TensorIteratorBaseERKT_EUliE_EEviT1_)
        /*0590*/ 	.word	0x00000000


	//----- nvinfo : EIATTR_MIN_STACK_SIZE
	.align		4
.L_275:
        /*0594*/ 	.byte	0x04, 0x12
        /*0596*/ 	.short	(.L_277 - .L_276)
	.align		4
.L_276:
        /*0598*/ 	.word	index@(_ZN2at6native27unrolled_elementwise_kernelIZZZNS0_66_GLOBAL__N__a0cfb035_28_ActivationHardswishKernel_cu_9e10b42f_293025hardswish_backward_kernelERNS_14TensorIteratorEENKUlvE_clEvENKUlvE2_clEvEUlN3c108BFloat16ES8_E_St5arrayIPcLm3EELi4E23TrivialOffsetCalculatorILi2EjESD_ILi1EjENS0_6memory12LoadWithCastILi2EEENSG_13StoreWithCastILi1EEEEEviT_T0_T2_T3_T4_T5_)
        /*059c*/ 	.word	0x00000000


	//----- nvinfo : EIATTR_MIN_STACK_SIZE
	.align		4
.L_277:
        /*05a0*/ 	.byte	0x04, 0x12
        /*05a2*/ 	.short	(.L_279 - .L_278)
	.align		4
.L_278:
        /*05a4*/ 	.word	index@(_ZN2at6native18elementwise_kernelILi128ELi4EZNS0_22gpu_kernel_impl_nocastIZZZNS0_66_GLOBAL__N__a0cfb035_28_ActivationHardswishKernel_cu_9e10b42f_293025hardswish_backward_kernelERNS_14TensorIteratorEENKUlvE_clEvENKUlvE2_clEvEUlN3c108BFloat16ES9_E_EEvRNS_18TensorIteratorBaseERKT_EUliE_EEviT1_)
        /*05a8*/ 	.word	0x00000000


	//----- nvinfo : EIATTR_MIN_STACK_SIZE
	.align		4
.L_279:
        /*05ac*/ 	.byte	0x04, 0x12
        /*05ae*/ 	.short	(.L_281 - .L_280)
	.align		4
.L_280:
        /*05b0*/ 	.word	index@(_ZN2at6native27unrolled_elementwise_kernelIZZZNS0_66_GLOBAL__N__a0cfb035_28_ActivationHardswishKernel_cu_9e10b42f_293025hardswish_backward_kernelERNS_14TensorIteratorEENKUlvE_clEvENKUlvE2_clEvEUlN3c108BFloat16ES8_E_St5arrayIPcLm3EELi4E23TrivialOffsetCalculatorILi2EjESD_ILi1EjENS0_6memory15LoadWithoutCastENSG_16StoreWithoutCastEEEviT_T0_T2_T3_T4_T5_)
        /*05b4*/ 	.word	0x00000000


	//----- nvinfo : EIATTR_MIN_STACK_SIZE
	.align		4
.L_281:
        /*05b8*/ 	.byte	0x04, 0x12
        /*05ba*/ 	.short	(.L_283 - .L_282)
	.align		4
.L_282:
        /*05bc*/ 	.word	index@(_ZN2at6native29vectorized_elementwise_kernelILi2EZZZNS0_66_GLOBAL__N__a0cfb035_28_ActivationHardswishKernel_cu_9e10b42f_293025hardswish_backward_kernelERNS_14TensorIteratorEENKUlvE_clEvENKUlvE2_clEvEUlN3c108BFloat16ES8_E_St5arrayIPcLm3EEEEviT0_T1_)
        /*05c0*/ 	.word	0x00000000


	//----- nvinfo : EIATTR_MIN_STACK_SIZE
	.align		4
.L_283:
        /*05c4*/ 	.byte	0x04, 0x12
        /*05c6*/ 	.short	(.L_285 - .L_284)
	.align		4
.L_284:
        /*05c8*/ 	.word	index@(_ZN2at6native29vectorized_elementwise_kernelILi4EZZZNS0_66_GLOBAL__N__a0cfb035_28_ActivationHardswishKernel_cu_9e10b42f_293025hardswish_backward_kernelERNS_14TensorIteratorEENKUlvE_clEvENKUlvE2_clEvEUlN3c108BFloat16ES8_E_St5arrayIPcLm3EEEEviT0_T1_)
        /*05cc*/ 	.word	0x00000000


	//----- nvinfo : EIATTR_MIN_STACK_SIZE
	.align		4
.L_285:
        /*05d0*/ 	.byte	0x04, 0x12
        /*05d2*/ 	.short	(.L_287 - .L_286)
	.align		4
.L_286:
        /*05d4*/ 	.word	index@(_ZN2at6native29vectorized_elementwise_kernelILi8EZZZNS0_66_GLOBAL__N__a0cfb035_28_ActivationHardswishKernel_cu_9e10b42f_293025hardswish_backward_kernelERNS_14TensorIteratorEENKUlvE_clEvENKUlvE2_clEvEUlN3c108BFloat16ES8_E_St5arrayIPcLm3EEEEviT0_T1_)
        /*05d8*/ 	.word	0x00000000


	//----- nvinfo : EIATTR_MIN_STACK_SIZE
	.align		4
.L_287:
        /*05dc*/ 	.byte	0x04, 0x12
        /*05de*/ 	.short	(.L_289 - .L_288)
	.align		4
.L_288:
        /*05e0*/ 	.word	index@(_ZN2at6native18elementwise_kernelILi128ELi4EZNS0_15gpu_kernel_implIZZZNS0_66_GLOBAL__N__a0cfb035_28_ActivationHardswishKernel_cu_9e10b42f_293025hardswish_backward_kernelERNS_14TensorIteratorEENKUlvE_clEvENKUlvE1_clEvEUlN3c104HalfES9_E_EEvRNS_18TensorIteratorBaseERKT_EUliE_EEviT1_)
        /*05e4*/ 	.word	0x00000000


	//----- nvinfo : EIATTR_MIN_STACK_SIZE
	.align		4
.L_289:
        /*05e8*/ 	.byte	0x04, 0x12
        /*05ea*/ 	.short	(.L_291 - .L_290)
	.align		4
.L_290:
        /*05ec*/ 	.word	index@(_ZN2at6native27unrolled_elementwise_kernelIZZZNS0_66_GLOBAL__N__a0cfb035_28_ActivationHardswishKernel_cu_9e10b42f_293025hardswish_backward_kernelERNS_14TensorIteratorEENKUlvE_clEvENKUlvE1_clEvEUlN3c104HalfES8_E_St5arrayIPcLm3EELi4E23TrivialOffsetCalculatorILi2EjESD_ILi1EjENS0_6memory12LoadWithCastILi2EEENSG_13StoreWithCastILi1EEEEEviT_T0_T2_T3_T4_T5_)
        /*05f0*/ 	.word	0x00000000


	//----- nvinfo : EIATTR_MIN_STACK_SIZE
	.align		4
.L_291:
        /*05f4*/ 	.byte	0x04, 0x12
        /*05f6*/ 	.short	(.L_293 - .L_292)
	.align		4
.L_292:
        /*05f8*/ 	.word	index@(_ZN2at6native18elementwise_kernelILi128ELi4EZNS0_22gpu_kernel_impl_nocastIZZZNS0_66_GLOBAL__N__a0cfb035_28_ActivationHardswishKernel_cu_9e10b42f_293025hardswish_backward_kernelERNS_14TensorIteratorEENKUlvE_clEvENKUlvE1_clEvEUlN3c104HalfES9_E_EEvRNS_18TensorIteratorBaseERKT_EUliE_EEviT1_)
        /*05fc*/ 	.word	0x00000000


	//----- nvinfo : EIATTR_MIN_STACK_SIZE
	.align		4
.L_293:
        /*0600*/ 	.byte	0x04, 0x12
        /*0602*/ 	.short	(.L_295 - .L_294)
	.align		4
.L_294:
        /*0604*/ 	.word	index@(_ZN2at6native27unrolled_elementwise_kernelIZZZNS0_66_GLOBAL__N__a0cfb035_28_ActivationHardswishKernel_cu_9e10b42f_293025hardswish_backward_kernelERNS_14TensorIteratorEENKUlvE_clEvENKUlvE1_clEvEUlN3c104HalfES8_E_St5arrayIPcLm3EELi4E23TrivialOffsetCalculatorILi2EjESD_ILi1EjENS0_6memory15LoadWithoutCastENSG_16StoreWithoutCastEEEviT_T0_T2_T3_T4_T5_)
        /*0608*/ 	.word	0x00000000


	//----- nvinfo : EIATTR_MIN_STACK_SIZE
	.align		4
.L_295:
        /*060c*/ 	.byte	0x04, 0x12
        /*060e*/ 	.short	(.L_297 - .L_296)
	.align		4
.L_296:
        /*0610*/ 	.word	index@(_ZN2at6native29vectorized_elementwise_kernelILi2EZZZNS0_66_GLOBAL__N__a0cfb035_28_ActivationHardswishKernel_cu_9e10b42f_293025hardswish_backward_kernelERNS_14TensorIteratorEENKUlvE_clEvENKUlvE1_clEvEUlN3c104HalfES8_E_St5arrayIPcLm3EEEEviT0_T1_)
        /*0614*/ 	.word	0x00000000


	//----- nvinfo : EIATTR_MIN_STACK_SIZE
	.align		4
.L_297:
        /*0618*/ 	.byte	0x04, 0x12
        /*061a*/ 	.short	(.L_299 - .L_298)
	.align		4
.L_298:
        /*061c*/ 	.word	index@(_ZN2at6native29vectorized_elementwise_kernelILi4EZZZNS0_66_GLOBAL__N__a0cfb035_28_ActivationHardswishKernel_cu_9e10b42f_293025hardswish_backward_kernelERNS_14TensorIteratorEENKUlvE_clEvENKUlvE1_clEvEUlN3c104HalfES8_E_St5arrayIPcLm3EEEEviT0_T1_)
        /*0620*/ 	.word	0x00000000


	//----- nvinfo : EIATTR_MIN_STACK_SIZE
	.align		4
.L_299:
        /*0624*/ 	.byte	0x04, 0x12
        /*0626*/ 	.short	(.L_301 - .L_300)
	.align		4
.L_300:
        /*0628*/ 	.word	index@(_ZN2at6native29vectorized_elementwise_kernelILi8EZZZNS0_66_GLOBAL__N__a0cfb035_28_ActivationHardswishKernel_cu_9e10b42f_293025hardswish_backward_kernelERNS_14TensorIteratorEENKUlvE_clEvENKUlvE1_clEvEUlN3c104HalfES8_E_St5arrayIPcLm3EEEEviT0_T1_)
        /*062c*/ 	.word	0x00000000


	//----- nvinfo : EIATTR_MIN_STACK_SIZE
	.align		4
.L_301:
        /*0630*/ 	.byte	0x04, 0x12
        /*0632*/ 	.short	(.L_303 - .L_302)
	.align		4
.L_302:
        /*0634*/ 	.word	index@(_ZN2at6native18elementwise_kernelILi128ELi4EZNS0_15gpu_kernel_implIZZZNS0_66_GLOBAL__N__a0cfb035_28_ActivationHardswishKernel_cu_9e10b42f_293025hardswish_backward_kernelERNS_14TensorIteratorEENKUlvE_clEvENKUlvE0_clEvEUlffE_EEvRNS_18TensorIteratorBaseERKT_EUliE_EEviT1_)
        /*0638*/ 	.word	0x00000000


	//----- nvinfo : EIATTR_MIN_STACK_SIZE
	.align		4
.L_303:
        /*063c*/ 	.byte	0x04, 0x12
        /*063e*/ 	.short	(.L_305 - .L_304)
	.align		4
.L_304:
        /*0640*/ 	.word	index@(_ZN2at6native27unrolled_elementwise_kernelIZZZNS0_66_GLOBAL__N__a0cfb035_28_ActivationHardswishKernel_cu_9e10b42f_293025hardswish_backward_kernelERNS_14TensorIteratorEENKUlvE_clEvENKUlvE0_clEvEUlffE_St5arrayIPcLm3EELi4E23TrivialOffsetCalculatorILi2EjESB_ILi1EjENS0_6memory12LoadWithCastILi2EEENSE_13StoreWithCastILi1EEEEEviT_T0_T2_T3_T4_T5_)
        /*0644*/ 	.word	0x00000000


	//----- nvinfo : EIATTR_MIN_STACK_SIZE
	.align		4
.L_305:
        /*0648*/ 	.byte	0x04, 0x12
        /*064a*/ 	.short	(.L_307 - .L_306)
	.align		4
.L_306:
        /*064c*/ 	.word	index@(_ZN2at6native18elementwise_kernelILi128ELi2EZNS0_22gpu_kernel_impl_nocastIZZZNS0_66_GLOBAL__N__a0cfb035_28_ActivationHardswishKernel_cu_9e10b42f_293025hardswish_backward_kernelERNS_14TensorIteratorEENKUlvE_clEvENKUlvE0_clEvEUlffE_EEvRNS_18TensorIteratorBaseERKT_EUliE_EEviT1_)
        /*0650*/ 	.word	0x00000000


	//----- nvinfo : EIATTR_MIN_STACK_SIZE
	.align		4
.L_307:
        /*0654*/ 	.byte	0x04, 0x12
        /*0656*/ 	.short	(.L_309 - .L_308)
	.align		4
.L_308:
        /*0658*/ 	.word	index@(_ZN2at6native27unrolled_elementwise_kernelIZZZNS0_66_GLOBAL__N__a0cfb035_28_ActivationHardswishKernel_cu_9e10b42f_293025hardswish_backward_kernelERNS_14TensorIteratorEENKUlvE_clEvENKUlvE0_clEvEUlffE_St5arrayIPcLm3EELi4E23TrivialOffsetCalculatorILi2EjESB_ILi1EjENS0_6memory15LoadWithoutCastENSE_16StoreWithoutCastEEEviT_T0_T2_T3_T4_T5_)
        /*065c*/ 	.word	0x00000000


	//----- nvinfo : EIATTR_MIN_STACK_SIZE
	.align		4
.L_309:
        /*0660*/ 	.byte	0x04, 0x12
        /*0662*/ 	.short	(.L_311 - .L_310)
	.align		4
.L_310:
        /*0664*/ 	.word	index@(_ZN2at6native29vectorized_elementwise_kernelILi2EZZZNS0_66_GLOBAL__N__a0cfb035_28_ActivationHardswishKernel_cu_9e10b42f_293025hardswish_backward_kernelERNS_14TensorIteratorEENKUlvE_clEvENKUlvE0_clEvEUlffE_St5arrayIPcLm3EEEEviT0_T1_)
        /*0668*/ 	.word	0x00000000


	//----- nvinfo : EIATTR_MIN_STACK_SIZE
	.align		4
.L_311:
        /*066c*/ 	.byte	0x04, 0x12
        /*066e*/ 	.short	(.L_313 - .L_312)
	.align		4
.L_312:
        /*0670*/ 	.word	index@(_ZN2at6native29vectorized_elementwise_kernelILi4EZZZNS0_66_GLOBAL__N__a0cfb035_28_ActivationHardswishKernel_cu_9e10b42f_293025hardswish_backward_kernelERNS_14TensorIteratorEENKUlvE_clEvENKUlvE0_clEvEUlffE_St5arrayIPcLm3EEEEviT0_T1_)
        /*0674*/ 	.word	0x00000000


	//----- nvinfo : EIATTR_MIN_STACK_SIZE
	.align		4
.L_313:
        /*0678*/ 	.byte	0x04, 0x12
        /*067a*/ 	.short	(.L_315 - .L_314)
	.align		4
.L_314:
        /*067c*/ 	.word	index@(_ZN2at6native29vectorized_elementwise_kernelILi8EZZZNS0_66_GLOBAL__N__a0cfb035_28_ActivationHardswishKernel_cu_9e10b42f_293025hardswish_backward_kernelERNS_14TensorIteratorEENKUlvE_clEvENKUlvE0_clEvEUlffE_St5arrayIPcLm3EEEEviT0_T1_)
        /*0680*/ 	.word	0x00000000


	//----- nvinfo : EIATTR_MIN_STACK_SIZE
	.align		4
.L_315:
        /*0684*/ 	.byte	0x04, 0x12
        /*0686*/ 	.short	(.L_317 - .L_316)
	.align		4
.L_316:
        /*0688*/ 	.word	index@(_ZN2at6native18elementwise_kernelILi128ELi4EZNS0_15gpu_kernel_implIZZZNS0_66_GLOBAL__N__a0cfb035_28_ActivationHardswishKernel_cu_9e10b42f_293025hardswish_backward_kernelERNS_14TensorIteratorEENKUlvE_clEvENKUlvE_clEvEUlddE_EEvRNS_18TensorIteratorBaseERKT_EUliE_EEviT1_)
        /*068c*/ 	.word	0x00000000


	//----- nvinfo : EIATTR_MIN_STACK_SIZE
	.align		4
.L_317:
        /*0690*/ 	.byte	0x04, 0x12
        /*0692*/ 	.short	(.L_319 - .L_318)
	.align		4
.L_318:
        /*0694*/ 	.word	index@(_ZN2at6native27unrolled_elementwise_kernelIZZZNS0_66_GLOBAL__N__a0cfb035_28_ActivationHardswishKernel_cu_9e10b42f_293025hardswish_backward_kernelERNS_14TensorIteratorEENKUlvE_clEvENKUlvE_clEvEUlddE_St5arrayIPcLm3EELi4E23TrivialOffsetCalculatorILi2EjESB_ILi1EjENS0_6memory12LoadWithCastILi2EEENSE_13StoreWithCastILi1EEEEEviT_T0_T2_T3_T4_T5_)
        /*0698*/ 	.word	0x00000000


	//----- nvinfo : EIATTR_MIN_STACK_SIZE
	.align		4
.L_319:
        /*069c*/ 	.byte	0x04, 0x12
        /*069e*/ 	.short	(.L_321 - .L_320)
	.align		4
.L_320:
        /*06a0*/ 	.word	index@(_ZN2at6native18elementwise_kernelILi128ELi2EZNS0_22gpu_kernel_impl_nocastIZZZNS0_66_GLOBAL__N__a0cfb035_28_ActivationHardswishKernel_cu_9e10b42f_293025hardswish_backward_kernelERNS_14TensorIteratorEENKUlvE_clEvENKUlvE_clEvEUlddE_EEvRNS_18TensorIteratorBaseERKT_EUliE_EEviT1_)
        /*06a4*/ 	.word	0x00000000


	//----- nvinfo : EIATTR_MIN_STACK_SIZE
	.align		4
.L_321:
        /*06a8*/ 	.byte	0x04, 0x12
        /*06aa*/ 	.short	(.L_323 - .L_322)
	.align		4
.L_322:
        /*06ac*/ 	.word	index@(_ZN2at6native27unrolled_elementwise_kernelIZZZNS0_66_GLOBAL__N__a0cfb035_28_ActivationHardswishKernel_cu_9e10b42f_293025hardswish_backward_kernelERNS_14TensorIteratorEENKUlvE_clEvENKUlvE_clEvEUlddE_St5arrayIPcLm3EELi4E23TrivialOffsetCalculatorILi2EjESB_ILi1EjENS0_6memory15LoadWithoutCastENSE_16StoreWithoutCastEEEviT_T0_T2_T3_T4_T5_)
        /*06b0*/ 	.word	0x00000000


	//----- nvinfo : EIATTR_MIN_STACK_SIZE
	.align		4
.L_323:
        /*06b4*/ 	.byte	0x04, 0x12
        /*06b6*/ 	.short	(.L_325 - .L_324)
	.align		4
.L_324:
        /*06b8*/ 	.word	index@(_ZN2at6native29vectorized_elementwise_kernelILi2EZZZNS0_66_GLOBAL__N__a0cfb035_28_ActivationHardswishKernel_cu_9e10b42f_293025hardswish_backward_kernelERNS_14TensorIteratorEENKUlvE_clEvENKUlvE_clEvEUlddE_St5arrayIPcLm3EEEEviT0_T1_)
        /*06bc*/ 	.word	0x00000000


	//----- nvinfo : EIATTR_MIN_STACK_SIZE
	.align		4
.L_325:
        /*06c0*/ 	.byte	0x04, 0x12
        /*06c2*/ 	.short	(.L_327 - .L_326)
	.align		4
.L_326:
        /*06c4*/ 	.word	index@(_ZN2at6native29vectorized_elementwise_kernelILi4EZZZNS0_66_GLOBAL__N__a0cfb035_28_ActivationHardswishKernel_cu_9e10b42f_293025hardswish_backward_kernelERNS_14TensorIteratorEENKUlvE_clEvENKUlvE_clEvEUlddE_St5arrayIPcLm3EEEEviT0_T1_)
        /*06c8*/ 	.word	0x00000000


	//----- nvinfo : EIATTR_MIN_STACK_SIZE
	.align		4
.L_327:
        /*06cc*/ 	.byte	0x04, 0x12
        /*06ce*/ 	.short	(.L_329 - .L_328)
	.align		4
.L_328:
        /*06d0*/ 	.word	index@(_ZN2at6native29vectorized_elementwise_kernelILi8EZZZNS0_66_GLOBAL__N__a0cfb035_28_ActivationHardswishKernel_cu_9e10b42f_293025hardswish_backward_kernelERNS_14TensorIteratorEENKUlvE_clEvENKUlvE_clEvEUlddE_St5arrayIPcLm3EEEEviT0_T1_)
        /*06d4*/ 	.word	0x00000000


	//----- nvinfo : EIATTR_MIN_STACK_SIZE
	.align		4
.L_329:
        /*06d8*/ 	.byte	0x04, 0x12
        /*06da*/ 	.short	(.L_331 - .L_330)
	.align		4
.L_330:
        /*06dc*/ 	.word	index@(_ZN2at6native18elementwise_kernelILi128ELi4EZNS0_15gpu_kernel_implIZZZNS0_66_GLOBAL__N__a0cfb035_28_ActivationHardswishKernel_cu_9e10b42f_293016hardswish_kernelERNS_14TensorIteratorEENKUlvE_clEvENKUlvE2_clEvEUlN3c108BFloat16EE_EEvRNS_18TensorIteratorBaseERKT_EUliE_EEviT1_)
        /*06e0*/ 	.word	0x00000000


	//----- nvinfo : EIATTR_MIN_STACK_SIZE
	.align		4
.L_331:
        /*06e4*/ 	.byte	0x04, 0x12
        /*06e6*/ 	.short	(.L_333 - .L_332)
	.align		4
.L_332:
        /*06e8*/ 	.word	index@(_ZN2at6native27unrolled_elementwise_kernelIZZZNS0_66_GLOBAL__N__a0cfb035_28_ActivationHardswishKernel_cu_9e10b42f_293016hardswish_kernelERNS_14TensorIteratorEENKUlvE_clEvENKUlvE2_clEvEUlN3c108BFloat16EE_St5arrayIPcLm2EELi4E23TrivialOffsetCalculatorILi1EjESE_NS0_6memory12LoadWithCastILi1EEENSF_13StoreWithCastILi1EEEEEviT_T0_T2_T3_T4_T5_)
        /*06ec*/ 	.word	0x00000000


	//----- nvinfo : EIATTR_MIN_STACK_SIZE
	.align		4
.L_333:
        /*06f0*/ 	.byte	0x04, 0x12
        /*06f2*/ 	.short	(.L_335 - .L_334)
	.align		4
.L_334:
        /*06f4*/ 	.word	index@(_ZN2at6native18elementwise_kernelILi128ELi4EZNS0_22gpu_kernel_impl_nocastIZZZNS0_66_GLOBAL__N__a0cfb035_28_ActivationHardswishKernel_cu_9e10b42f_293016hardswish_kernelERNS_14TensorIteratorEENKUlvE_clEvENKUlvE2_clEvEUlN3c108BFloat16EE_EEvRNS_18TensorIteratorBaseERKT_EUliE_EEviT1_)
        /*06f8*/ 	.word	0x00000000


	//----- nvinfo : EIATTR_MIN_STACK_SIZE
	.align		4
.L_335:
        /*06fc*/ 	.byte	0x04, 0x12
        /*06fe*/ 	.short	(.L_337 - .L_336)
	.align		4
.L_336:
        /*0700*/ 	.word	index@(_ZN2at6native27unrolled_elementwise_kernelIZZZNS0_66_GLOBAL__N__a0cfb035_28_ActivationHardswishKernel_cu_9e10b42f_293016hardswish_kernelERNS_14TensorIteratorEENKUlvE_clEvENKUlvE2_clEvEUlN3c108BFloat16EE_St5arrayIPcLm2EELi4E23TrivialOffsetCalculatorILi1EjESE_NS0_6memory15LoadWithoutCastENSF_16StoreWithoutCastEEEviT_T0_T2_T3_T4_T5_)
        /*0704*/ 	.word	0x00000000


	//----- nvinfo : EIATTR_MIN_STACK_SIZE
	.align		4
.L_337:
        /*0708*/ 	.byte	0x04, 0x12
        /*070a*/ 	.short	(.L_339 - .L_338)
	.align		4
.L_338:
        /*070c*/ 	.word	index@(_ZN2at6native29vectorized_elementwise_kernelILi2EZZZNS0_66_GLOBAL__N__a0cfb035_28_ActivationHardswishKernel_cu_9e10b42f_293016hardswish_kernelERNS_14TensorIteratorEENKUlvE_clEvENKUlvE2_clEvEUlN3c108BFloat16EE_St5arrayIPcLm2EEEEviT0_T1_)
        /*0710*/ 	.word	0x00000000


	//----- nvinfo : EIATTR_MIN_STACK_SIZE
	.align		4
.L_339:
        /*0714*/ 	.byte	0x04, 0x12
        /*0716*/ 	.short	(.L_341 - .L_340)
	.align		4
.L_340:
        /*0718*/ 	.word	index@(_ZN2at6native29vectorized_elementwise_kernelILi4EZZZNS0_66_GLOBAL__N__a0cfb035_28_ActivationHardswishKernel_cu_9e10b42f_293016hardswish_kernelERNS_14TensorIteratorEENKUlvE_clEvENKUlvE2_clEvEUlN3c108BFloat16EE_St5arrayIPcLm2EEEEviT0_T1_)
        /*071c*/ 	.word	0x00000000


	//----- nvinfo : EIATTR_MIN_STACK_SIZE
	.align		4
.L_341:
        /*0720*/ 	.byte	0x04, 0x12
        /*0722*/ 	.short	(.L_343 - .L_342)
	.align		4
.L_342:
        /*0724*/ 	.word	index@(_ZN2at6native29vectorized_elementwise_kernelILi8EZZZNS0_66_GLOBAL__N__a0cfb035_28_ActivationHardswishKernel_cu_9e10b42f_293016hardswish_kernelERNS_14TensorIteratorEENKUlvE_clEvENKUlvE2_clEvEUlN3c108BFloat16EE_St5arrayIPcLm2EEEEviT0_T1_)
        /*0728*/ 	.word	0x00000000


	//----- nvinfo : EIATTR_MIN_STACK_SIZE
	.align		4
.L_343:
        /*072c*/ 	.byte	0x04, 0x12
        /*072e*/ 	.short	(.L_345 - .L_344)
	.align		4
.L_344:
        /*0730*/ 	.word	index@(_ZN2at6native18elementwise_kernelILi128ELi4EZNS0_15gpu_kernel_implIZZZNS0_66_GLOBAL__N__a0cfb035_28_ActivationHardswishKernel_cu_9e10b42f_293016hardswish_kernelERNS_14TensorIteratorEENKUlvE_clEvENKUlvE1_clEvEUlN3c104HalfEE_EEvRNS_18TensorIteratorBaseERKT_EUliE_EEviT1_)
        /*0734*/ 	.word	0x00000000


	//----- nvinfo : EIATTR_MIN_STACK_SIZE
	.align		4
.L_345:
        /*0738*/ 	.byte	0x04, 0x12
        /*073a*/ 	.short	(.L_347 - .L_346)
	.align		4
.L_346:
        /*073c*/ 	.word	index@(_ZN2at6native27unrolled_elementwise_kernelIZZZNS0_66_GLOBAL__N__a0cfb035_28_ActivationHardswishKernel_cu_9e10b42f_293016hardswish_kernelERNS_14TensorIteratorEENKUlvE_clEvENKUlvE1_clEvEUlN3c104HalfEE_St5arrayIPcLm2EELi4E23TrivialOffsetCalculatorILi1EjESE_NS0_6memory12LoadWithCastILi1EEENSF_13StoreWithCastILi1EEEEEviT_T0_T2_T3_T4_T5_)
        /*0740*/ 	.word	0x00000000


	//----- nvinfo : EIATTR_MIN_STACK_SIZE
	.align		4
.L_347:
        /*0744*/ 	.byte	0x04, 0x12
        /*0746*/ 	.short	(.L_349 - .L_348)
	.align		4
.L_348:
        /*0748*/ 	.word	index@(_ZN2at6native18elementwise_kernelILi128ELi4EZNS0_22gpu_kernel_impl_nocastIZZZNS0_66_GLOBAL__N__a0cfb035_28_ActivationHardswishKernel_cu_9e10b42f_293016hardswish_kernelERNS_14TensorIteratorEENKUlvE_clEvENKUlvE1_clEvEUlN3c104HalfEE_EEvRNS_18TensorIteratorBaseERKT_EUliE_EEviT1_)
        /*074c*/ 	.word	0x00000000


	//----- nvinfo : EIATTR_MIN_STACK_SIZE
	.align		4
.L_349:
        /*0750*/ 	.byte	0x04, 0x12
        /*0752*/ 	.short	(.L_351 - .L_350)
	.align		4
.L_350:
        /*0754*/ 	.word	index@(_ZN2at6native27unrolled_elementwise_kernelIZZZNS0_66_GLOBAL__N__a0cfb035_28_ActivationHardswishKernel_cu_9e10b42f_293016hardswish_kernelERNS_14TensorIteratorEENKUlvE_clEvENKUlvE1_clEvEUlN3c104HalfEE_St5arrayIPcLm2EELi4E23TrivialOffsetCalculatorILi1EjESE_NS0_6memory15LoadWithoutCastENSF_16StoreWithoutCastEEEviT_T0_T2_T3_T4_T5_)
        /*0758*/ 	.word	0x00000000


	//----- nvinfo : EIATTR_MIN_STACK_SIZE
	.align		4
.L_351:
        /*075c*/ 	.byte	0x04, 0x12
        /*075e*/ 	.short	(.L_353 - .L_352)
	.align		4
.L_352:
        /*0760*/ 	.word	index@(_ZN2at6native29vectorized_elementwise_kernelILi2EZZZNS0_66_GLOBAL__N__a0cfb035_28_ActivationHardswishKernel_cu_9e10b42f_293016hardswish_kernelERNS_14TensorIteratorEENKUlvE_clEvENKUlvE1_clEvEUlN3c104HalfEE_St5arrayIPcLm2EEEEviT0_T1_)
        /*0764*/ 	.word	0x00000000


	//----- nvinfo : EIATTR_MIN_STACK_SIZE
	.align		4
.L_353:
        /*0768*/ 	.byte	0x04, 0x12
        /*076a*/ 	.short	(.L_355 - .L_354)
	.align		4
.L_354:
        /*076c*/ 	.word	index@(_ZN2at6native29vectorized_elementwise_kernelILi4EZZZNS0_66_GLOBAL__N__a0cfb035_28_ActivationHardswishKernel_cu_9e10b42f_293016hardswish_kernelERNS_14TensorIteratorEENKUlvE_clEvENKUlvE1_clEvEUlN3c104HalfEE_St5arrayIPcLm2EEEEviT0_T1_)
        /*0770*/ 	.word	0x00000000


	//----- nvinfo : EIATTR_MIN_STACK_SIZE
	.align		4
.L_355:
        /*0774*/ 	.byte	0x04, 0x12
        /*0776*/ 	.short	(.L_357 - .L_356)
	.align		4
.L_356:
        /*0778*/ 	.word	index@(_ZN2at6native29vectorized_elementwise_kernelILi8EZZZNS0_66_GLOBAL__N__a0cfb035_28_ActivationHardswishKernel_cu_9e10b42f_293016hardswish_kernelERNS_14TensorIteratorEENKUlvE_clEvENKUlvE1_clEvEUlN3c104HalfEE_St5arrayIPcLm2EEEEviT0_T1_)
        /*077c*/ 	.word	0x00000000


	//----- nvinfo : EIATTR_MIN_STACK_SIZE
	.align		4
.L_357:
        /*0780*/ 	.byte	0x04, 0x12
        /*0782*/ 	.short	(.L_359 - .L_358)
	.align		4
.L_358:
        /*0784*/ 	.word	index@(_ZN2at6native18elementwise_kernelILi128ELi4EZNS0_15gpu_kernel_implIZZZNS0_66_GLOBAL__N__a0cfb035_28_ActivationHardswishKernel_cu_9e10b42f_293016hardswish_kernelERNS_14TensorIteratorEENKUlvE_clEvENKUlvE0_clEvEUlfE_EEvRNS_18TensorIteratorBaseERKT_EUliE_EEviT1_)
        /*0788*/ 	.word	0x00000000


	//----- nvinfo : EIATTR_MIN_STACK_SIZE
	.align		4
.L_359:
        /*078c*/ 	.byte	0x04, 0x12
        /*078e*/ 	.short	(.L_361 - .L_360)
	.align		4
.L_360:
        /*0790*/ 	.word	index@(_ZN2at6native27unrolled_elementwise_kernelIZZZNS0_66_GLOBAL__N__a0cfb035_28_ActivationHardswishKernel_cu_9e10b42f_293016hardswish_kernelERNS_14TensorIteratorEENKUlvE_clEvENKUlvE0_clEvEUlfE_St5arrayIPcLm2EELi4E23TrivialOffsetCalculatorILi1EjESC_NS0_6memory12LoadWithCastILi1EEENSD_13StoreWithCastILi1EEEEEviT_T0_T2_T3_T4_T5_)
        /*0794*/ 	.word	0x00000000


	//----- nvinfo : EIATTR_MIN_STACK_SIZE
	.align		4
.L_361:
        /*0798*/ 	.byte	0x04, 0x12
        /*079a*/ 	.short	(.L_363 - .L_362)
	.align		4
.L_362:
        /*079c*/ 	.word	index@(_ZN2at6native18elementwise_kernelILi128ELi2EZNS0_22gpu_kernel_impl_nocastIZZZNS0_66_GLOBAL__N__a0cfb035_28_ActivationHardswishKernel_cu_9e10b42f_293016hardswish_kernelERNS_14TensorIteratorEENKUlvE_clEvENKUlvE0_clEvEUlfE_EEvRNS_18TensorIteratorBaseERKT_EUliE_EEviT1_)
        /*07a0*/ 	.word	0x00000000


	//----- nvinfo : EIATTR_MIN_STACK_SIZE
	.align		4
.L_363:
        /*07a4*/ 	.byte	0x04, 0x12
        /*07a6*/ 	.short	(.L_365 - .L_364)
	.align		4
.L_364:
        /*07a8*/ 	.word	index@(_ZN2at6native27unrolled_elementwise_kernelIZZZNS0_66_GLOBAL__N__a0cfb035_28_ActivationHardswishKernel_cu_9e10b42f_293016hardswish_kernelERNS_14TensorIteratorEENKUlvE_clEvENKUlvE0_clEvEUlfE_St5arrayIPcLm2EELi4E23TrivialOffsetCalculatorILi1EjESC_NS0_6memory15LoadWithoutCastENSD_16StoreWithoutCastEEEviT_T0_T2_T3_T4_T5_)
        /*07ac*/ 	.word	0x00000000


	//----- nvinfo : EIATTR_MIN_STACK_SIZE
	.align		4
.L_365:
        /*07b0*/ 	.byte	0x04, 0x12
        /*07b2*/ 	.short	(.L_367 - .L_366)
	.align		4
.L_366:
        /*07b4*/ 	.word	index@(_ZN2at6native29vectorized_elementwise_kernelILi2EZZZNS0_66_GLOBAL__N__a0cfb035_28_ActivationHardswishKernel_cu_9e10b42f_293016hardswish_kernelERNS_14TensorIteratorEENKUlvE_clEvENKUlvE0_clEvEUlfE_St5arrayIPcLm2EEEEviT0_T1_)
        /*07b8*/ 	.word	0x00000000


	//----- nvinfo : EIATTR_MIN_STACK_SIZE
	.align		4
.L_367:
        /*07bc*/ 	.byte	0x04, 0x12
        /*07be*/ 	.short	(.L_369 - .L_368)
	.align		4
.L_368:
        /*07c0*/ 	.word	index@(_ZN2at6native29vectorized_elementwise_kernelILi4EZZZNS0_66_GLOBAL__N__a0cfb035_28_ActivationHardswishKernel_cu_9e10b42f_293016hardswish_kernelERNS_14TensorIteratorEENKUlvE_clEvENKUlvE0_clEvEUlfE_St5arrayIPcLm2EEEEviT0_T1_)
        /*07c4*/ 	.word	0x00000000


	//----- nvinfo : EIATTR_MIN_STACK_SIZE
	.align		4
.L_369:
        /*07c8*/ 	.byte	0x04, 0x12
        /*07ca*/ 	.short	(.L_371 - .L_370)
	.align		4
.L_370:
        /*07cc*/ 	.word	index@(_ZN2at6native29vectorized_elementwise_kernelILi8EZZZNS0_66_GLOBAL__N__a0cfb035_28_ActivationHardswishKernel_cu_9e10b42f_293016hardswish_kernelERNS_14TensorIteratorEENKUlvE_clEvENKUlvE0_clEvEUlfE_St5arrayIPcLm2EEEEviT0_T1_)
        /*07d0*/ 	.word	0x00000000


	//----- nvinfo : EIATTR_MIN_STACK_SIZE
	.align		4
.L_371:
        /*07d4*/ 	.byte	0x04, 0x12
        /*07d6*/ 	.short	(.L_373 - .L_372)
	.align		4
.L_372:
        /*07d8*/ 	.word	index@(_ZN2at6native18elementwise_kernelILi128ELi4EZNS0_15gpu_kernel_implIZZZNS0_66_GLOBAL__N__a0cfb035_28_ActivationHardswishKernel_cu_9e10b42f_293016hardswish_kernelERNS_14TensorIteratorEENKUlvE_clEvENKUlvE_clEvEUldE_EEvRNS_18TensorIteratorBaseERKT_EUliE_EEviT1_)
        /*07dc*/ 	.word	0x00000000


	//----- nvinfo : EIATTR_MIN_STACK_SIZE
	.align		4
.L_373:
        /*07e0*/ 	.byte	0x04, 0x12
        /*07e2*/ 	.short	(.L_375 - .L_374)
	.align		4
.L_374:
        /*07e4*/ 	.word	index@(_ZN2at6native27unrolled_elementwise_kernelIZZZNS0_66_GLOBAL__N__a0cfb035_28_ActivationHardswishKernel_cu_9e10b42f_293016hardswish_kernelERNS_14TensorIteratorEENKUlvE_clEvENKUlvE_clEvEUldE_St5arrayIPcLm2EELi4E23TrivialOffsetCalculatorILi1EjESC_NS0_6memory12LoadWithCastILi1EEENSD_13StoreWithCastILi1EEEEEviT_T0_T2_T3_T4_T5_)
        /*07e8*/ 	.word	0x00000000


	//----- nvinfo : EIATTR_MIN_STACK_SIZE
	.align		4
.L_375:
        /*07ec*/ 	.byte	0x04, 0x12
        /*07ee*/ 	.short	(.L_377 - .L_376)
	.align		4
.L_376:
        /*07f0*/ 	.word	index@(_ZN2at6native18elementwise_kernelILi128ELi2EZNS0_22gpu_kernel_impl_nocastIZZZNS0_66_GLOBAL__N__a0cfb035_28_ActivationHardswishKernel_cu_9e10b42f_293016hardswish_kernelERNS_14TensorIteratorEENKUlvE_clEvENKUlvE_clEvEUldE_EEvRNS_18TensorIteratorBaseERKT_EUliE_EEviT1_)
        /*07f4*/ 	.word	0x00000000


	//----- nvinfo : EIATTR_MIN_STACK_SIZE
	.align		4
.L_377:
        /*07f8*/ 	.byte	0x04, 0x12
        /*07fa*/ 	.short	(.L_379 - .L_378)
	.align		4
.L_378:
        /*07fc*/ 	.word	index@(_ZN2at6native27unrolled_elementwise_kernelIZZZNS0_66_GLOBAL__N__a0cfb035_28_ActivationHardswishKernel_cu_9e10b42f_293016hardswish_kernelERNS_14TensorIteratorEENKUlvE_clEvENKUlvE_clEvEUldE_St5arrayIPcLm2EELi4E23TrivialOffsetCalculatorILi1EjESC_NS0_6memory15LoadWithoutCastENSD_16StoreWithoutCastEEEviT_T0_T2_T3_T4_T5_)
        /*0800*/ 	.word	0x00000000


	//----- nvinfo : EIATTR_MIN_STACK_SIZE
	.align		4
.L_379:
        /*0804*/ 	.byte	0x04, 0x12
        /*0806*/ 	.short	(.L_381 - .L_380)
	.align		4
.L_380:
        /*0808*/ 	.word	index@(_ZN2at6native29vectorized_elementwise_kernelILi2EZZZNS0_66_GLOBAL__N__a0cfb035_28_ActivationHardswishKernel_cu_9e10b42f_293016hardswish_kernelERNS_14TensorIteratorEENKUlvE_clEvENKUlvE_clEvEUldE_St5arrayIPcLm2EEEEviT0_T1_)
        /*080c*/ 	.word	0x00000000


	//----- nvinfo : EIATTR_MIN_STACK_SIZE
	.align		4
.L_381:
        /*0810*/ 	.byte	0x04, 0x12
        /*0812*/ 	.short	(.L_383 - .L_382)
	.align		4
.L_382:
        /*0814*/ 	.word	index@(_ZN2at6native29vectorized_elementwise_kernelILi4EZZZNS0_66_GLOBAL__N__a0cfb035_28_ActivationHardswishKernel_cu_9e10b42f_293016hardswish_kernelERNS_14TensorIteratorEENKUlvE_clEvENKUlvE_clEvEUldE_St5arrayIPcLm2EEEEviT0_T1_)
        /*0818*/ 	.word	0x00000000


	//----- nvinfo : EIATTR_MIN_STACK_SIZE
	.align		4
.L_383:
        /*081c*/ 	.byte	0x04, 0x12
        /*081e*/ 	.short	(.L_385 - .L_384)
	.align		4
.L_384:
        /*0820*/ 	.word	index@(_ZN2at6native29vectorized_elementwise_kernelILi8EZZZNS0_66_GLOBAL__N__a0cfb035_28_ActivationHardswishKernel_cu_9e10b42f_293016hardswish_kernelERNS_14TensorIteratorEENKUlvE_clEvENKUlvE_clEvEUldE_St5arrayIPcLm2EEEEviT0_T1_)
        /*0824*/ 	.word	0x00000000
.L_385:


//--------------------- .nv.compat                --------------------------
	.section	.nv.compat,"",@"SHT_CUDA_COMPAT_INFO"
	.align	4
        /*0000*/ 	.byte	0x02, 0x09, 0x01, 0x00, 0x02, 0x02, 0x01, 0x00, 0x02, 0x05, 0x05, 0x00, 0x03, 0x07, 0x01, 0x01
        /*0010*/ 	.byte	0x02, 0x03, 0x00, 0x00, 0x02, 0x06, 0x01, 0x00, 0x04, 0x0b, 0x08, 0x00, 0x00, 0x00, 0x00, 0x00
        /*0020*/ 	.byte	0x00, 0x00, 0x00, 0x00


//--------------------- .nv.info._ZN2at6native18elementwise_kernelILi128ELi4EZNS0_15gpu_kernel_implIZZZNS0_66_GLOBAL__N__a0cfb035_28_ActivationHardswishKernel_cu_9e10b42f_293025hardswish_backward_kernelERNS_14TensorIteratorEENKUlvE_clEvENKUlvE2_clEvEUlN3c108BFloat16ES9_E_EEvRNS_18TensorIteratorBaseERKT_EUliE_EEviT1_ --------------------------
	.section	.nv.info._ZN2at6native18elementwise_kernelILi128ELi4EZNS0_15gpu_kernel_implIZZZNS0_66_GLOBAL__N__a0cfb035_28_ActivationHardswishKernel_cu_9e10b42f_293025hardswish_backward_kernelERNS_14TensorIteratorEENKUlvE_clEvENKUlvE2_clEvEUlN3c108BFloat16ES9_E_EEvRNS_18TensorIteratorBaseERKT_EUliE_EEviT1_,"",@"SHT_CUDA_INFO"
	.sectionflags	@""
	.align	4


	//----- nvinfo : EIATTR_CUDA_API_VERSION
	.align		4
        /*0000*/ 	.byte	0x04, 0x37
        /*0002*/ 	.short	(.L_387 - .L_386)
.L_386:
        /*0004*/ 	.word	0x00000082


	//----- nvinfo : EIATTR_KPARAM_INFO
	.align		4
.L_387:
        /*0008*/ 	.byte	0x04, 0x17
        /*000a*/ 	.short	(.L_389 - .L_388)
.L_388:
        /*000c*/ 	.word	0x00000000
        /*0010*/ 	.short	0x0001
        /*0012*/ 	.short	0x0008
        /*0014*/ 	.byte	0x00, 0xf0, 0x81, 0x0a


	//----- nvinfo : EIATTR_KPARAM_INFO
	.align		4
.L_389:
        /*0018*/ 	.byte	0x04, 0x17
        /*001a*/ 	.short	(.L_391 - .L_390)
.L_390:
        /*001c*/ 	.word	0x00000000
        /*0020*/ 	.short	0x0000
        /*0022*/ 	.short	0x0000
        /*0024*/ 	.byte	0x00, 0xf0, 0x11, 0x00


	//----- nvinfo : EIATTR_SPARSE_MMA_MASK
	.align		4
.L_391:
        /*0028*/ 	.byte	0x03, 0x50
        /*002a*/ 	.short	0x0000


	//----- nvinfo : EIATTR_MAXREG_COUNT
	.align		4
        /*002c*/ 	.byte	0x03, 0x1b
        /*002e*/ 	.short	0x0080


	//----- nvinfo : EIATTR_EXTERNS
	.align		4
        /*0030*/ 	.byte	0x04, 0x0f
        /*0032*/ 	.short	(.L_393 - .L_392)


	//   ....[0]....
	.align		4
.L_392:
        /*0034*/ 	.word	index@(__assertfail)


	//----- nvinfo : EIATTR_MERCURY_ISA_VERSION
	.align		4
.L_393:
        /*0038*/ 	.byte	0x03, 0x5f
        /*003a*/ 	.short	0x0101


	//----- nvinfo : EIATTR_VRC_CTA_INIT_COUNT
	.align		4
        /*003c*/ 	.byte	0x02, 0x4a
	.zero		1
	.zero		1


	//----- nvinfo : EIATTR_SYSCALL_OFFSETS
	.align		4
        /*0040*/ 	.byte	0x04, 0x46
        /*0042*/ 	.short	(.L_395 - .L_394)


	//   ....[0]....
.L_394:
        /*0044*/ 	.word	0x000026c0


	//   ....[1]....
        /*0048*/ 	.word	0x000036e0


	//   ....[2]....
        /*004c*/ 	.word	0x000046b0


	//   ....[3]....
        /*0050*/ 	.word	0x00006f00


	//   ....[4]....
        /*0054*/ 	.word	0x00007f10


	//   ....[5]....
        /*0058*/ 	.word	0x00008d20


	//   ....[6]....
        /*005c*/ 	.word	0x0000b660


	//   ....[7]....
        /*0060*/ 	.word	0x0000c670


	//   ....[8]....
        /*0064*/ 	.word	0x0000d480


	//   ....[9]....
        /*0068*/ 	.word	0x0000fde0


	//   ....[10]....
        /*006c*/ 	.word	0x00010df0


	//   ....[11]....
        /*0070*/ 	.word	0x00011bd0


	//----- nvinfo : EIATTR_EXIT_INSTR_OFFSETS
	.align		4
.L_395:
        /*0074*/ 	.byte	0x04, 0x1c
        /*0076*/ 	.short	(.L_397 - .L_396)


	//   ....[0]....
.L_396:
        /*0078*/ 	.word	0x0000d740


	//   ....[1]....
        /*007c*/ 	.word	0x00011050


	//   ....[2]....
        /*0080*/ 	.word	0x00011090


	//   ....[3]....
        /*0084*/ 	.word	0x00011130


	//   ....[4]....
        /*0088*/ 	.word	0x00011170


	//   ....[5]....
        /*008c*/ 	.word	0x000111b0


	//   ....[6]....
        /*0090*/ 	.word	0x00011240


	//   ....[7]....
        /*0094*/ 	.word	0x00011280


	//   ....[8]....
        /*0098*/ 	.word	0x00011320


	//   ....[9]....
        /*009c*/ 	.word	0x00011370


	//   ....[10]....
        /*00a0*/ 	.word	0x000113c0


	//   ....[11]....
        /*00a4*/ 	.word	0x000114a0


	//   ....[12]....
        /*00a8*/ 	.word	0x00011610


	//   ....[13]....
        /*00ac*/ 	.word	0x00011780


	//   ....[14]....
        /*00b0*/ 	.word	0x000118e0


	//   ....[15]....
        /*00b4*/ 	.word	0x00011920


	//   ....[16]....
        /*00b8*/ 	.word	0x00011960


	//   ....[17]....
        /*00bc*/ 	.word	0x00011a10


	//   ....[18]....
        /*00c0*/ 	.word	0x00011a70


	//   ....[19]....
        /*00c4*/ 	.word	0x00011be0


	//   ....[20]....
        /*00c8*/ 	.word	0x00011cf0


	//   ....[21]....
        /*00cc*/ 	.word	0x00011e30


	//   ....[22]....
        /*00d0*/ 	.word	0x00011e50


	//----- nvinfo : EIATTR_MAX_THREADS
	.align		4
.L_397:
        /*00d4*/ 	.byte	0x04, 0x05
        /*00d6*/ 	.short	(.L_399 - .L_398)
.L_398:
        /*00d8*/ 	.word	0x00000080
        /*00dc*/ 	.word	0x00000001
        /*00e0*/ 	.word	0x00000001


	//----- nvinfo : EIATTR_CRS_STACK_SIZE
	.align		4
.L_399:
        /*00e4*/ 	.byte	0x04, 0x1e
        /*00e6*/ 	.short	(.L_401 - .L_400)
.L_400:
        /*00e8*/ 	.word	0x00000000


	//----- nvinfo : EIATTR_CBANK_PARAM_SIZE
	.align		4
.L_401:
        /*00ec*/ 	.byte	0x03, 0x19
        /*00ee*/ 	.short	0x02a8


	//----- nvinfo : EIATTR_PARAM_CBANK
	.align		4
        /*00f0*/ 	.byte	0x04, 0x0a
        /*00f2*/ 	.short	(.L_403 - .L_402)
	.align		4
.L_402:
        /*00f4*/ 	.word	index@(.nv.constant0._ZN2at6native18elementwise_kernelILi128ELi4EZNS0_15gpu_kernel_implIZZZNS0_66_GLOBAL__N__a0cfb035_28_ActivationHardswishKernel_cu_9e10b42f_293025hardswish_backward_kernelERNS_14TensorIteratorEENKUlvE_clEvENKUlvE2_clEvEUlN3c108BFloat16ES9_E_EEvRNS_18TensorIteratorBaseERKT_EUliE_EEviT1_)
        /*00f8*/ 	.short	0x0380
        /*00fa*/ 	.short	0x02a8


	//----- nvinfo : EIATTR_SW_WAR
	.align		4
.L_403:
        /*00fc*/ 	.byte	0x04, 0x36
        /*00fe*/ 	.short	(.L_405 - .L_404)
.L_404:
        /*0100*/ 	.word	0x00000008
.L_405:


//--------------------- .nv.info._ZN2at6native27unrolled_elementwise_kernelIZZZNS0_66_GLOBAL__N__a0cfb035_28_ActivationHardswishKernel_cu_9e10b42f_293025hardswish_backward_kernelERNS_14TensorIteratorEENKUlvE_clEvENKUlvE2_clEvEUlN3c108BFloat16ES8_E_St5arrayIPcLm3EELi4E23TrivialOffsetCalculatorILi2EjESD_ILi1EjENS0_6memory12LoadWithCastILi2EEENSG_13StoreWithCastILi1EEEEEviT_T0_T2_T3_T4_T5_ --------------------------
	.section	.nv.info._ZN2at6native27unrolled_elementwise_kernelIZZZNS0_66_GLOBAL__N__a0cfb035_28_ActivationHardswishKernel_cu_9e10b42f_293025hardswish_backward_kernelERNS_14TensorIteratorEENKUlvE_clEvENKUlvE2_clEvEUlN3c108BFloat16ES8_E_St5arrayIPcLm3EELi4E23TrivialOffsetCalculatorILi2EjESD_ILi1EjENS0_6memory12LoadWithCastILi2EEENSG_13StoreWithCastILi1EEEEEviT_T0_T2_T3_T4_T5_,"",@"SHT_CUDA_INFO"
	.sectionflags	@""
	.align	4


	//----- nvinfo : EIATTR_CUDA_API_VERSION
	.align		4
        /*0000*/ 	.byte	0x04, 0x37
        /*0002*/ 	.short	(.L_407 - .L_406)
.L_406:
        /*0004*/ 	.word	0x00000082


	//----- nvinfo : EIATTR_KPARAM_INFO
	.align		4
.L_407:
        /*0008*/ 	.byte	0x04, 0x17
        /*000a*/ 	.short	(.L_409 - .L_408)
.L_408:
        /*000c*/ 	.word	0x00000000
        /*0010*/ 	.short	0x0006
        /*0012*/ 	.short	0x0048
        /*0014*/ 	.byte	0x00, 0xf0, 0x21, 0x00


	//----- nvinfo : EIATTR_KPARAM_INFO
	.align		4
.L_409:
        /*0018*/ 	.byte	0x04, 0x17
        /*001a*/ 	.short	(.L_411 - .L_410)
.L_410:
        /*001c*/ 	.word	0x00000000
        /*0020*/ 	.short	0x0005
        /*0022*/ 	.short	0x003c
        /*0024*/ 	.byte	0x00, 0xf0, 0x31, 0x00


	//----- nvinfo : EIATTR_KPARAM_INFO
	.align		4
.L_411:
        /*0028*/ 	.byte	0x04, 0x17
        /*002a*/ 	.short	(.L_413 - .L_412)
.L_412:
        /*002c*/ 	.word	0x00000000
        /*0030*/ 	.short	0x0004
        /*0032*/ 	.short	0x0039
        /*0034*/ 	.byte	0x00, 0xf0, 0x05, 0x00


	//----- nvinfo : EIATTR_KPARAM_INFO
	.align		4
.L_413:
        /*0038*/ 	.byte	0x04, 0x17
        /*003a*/ 	.short	(.L_415 - .L_414)
.L_414:
        /*003c*/ 	.word	0x00000000
        /*0040*/ 	.short	0x0003
        /*0042*/ 	.short	0x0038
        /*0044*/ 	.byte	0x00, 0xf0, 0x05, 0x00


	//----- nvinfo : EIATTR_KPARAM_INFO
	.align		4
.L_415:
        /*0048*/ 	.byte	0x04, 0x17
        /*004a*/ 	.short	(.L_417 - .L_416)
.L_416:
        /*004c*/ 	.word	0x00000000
        /*0050*/ 	.short	0x0002
        /*0052*/ 	.short	0x0020
        /*0054*/ 	.byte	0x00, 0xf0, 0x61, 0x00


	//----- nvinfo : EIATTR_KPARAM_INFO
	.align		4
.L_417:
        /*0058*/ 	.byte	0x04, 0x17
        /*005a*/ 	.short	(.L_419 - .L_418)
.L_418:
        /*005c*/ 	.word	0x00000000
        /*0060*/ 	.short	0x0001
        /*0062*/ 	.short	0x0008
        /*0064*/ 	.byte	0x00, 0xf0, 0x61, 0x00


	//----- nvinfo : EIATTR_KPARAM_INFO
	.align		4
.L_419:
        /*0068*/ 	.byte	0x04, 0x17
        /*006a*/ 	.short	(.L_421 - .L_420)
.L_420:
        /*006c*/ 	.word	0x00000000
        /*0070*/ 	.short	0x0000
        /*0072*/ 	.short	0x0000
        /*0074*/ 	.byte	0x00, 0xf0, 0x11, 0x00


	//----- nvinfo : EIATTR_SPARSE_MMA_MASK
	.align		4
.L_421:
        /*0078*/ 	.byte	0x03, 0x50
        /*007a*/ 	.short	0x0000


	//----- nvinfo : EIATTR_MAXREG_COUNT
	.align		4
        /*007c*/ 	.byte	0x03, 0x1b
        /*007e*/ 	.short	0x00ff


	//----- nvinfo : EIATTR_EXTERNS
	.align		4
        /*0080*/ 	.byte	0x04, 0x0f
        /*0082*/ 	.short	(.L_423 - .L_422)


	//   ....[0]....
	.align		4
.L_422:
        /*0084*/ 	.word	index@(__assertfail)


	//----- nvinfo : EIATTR_MERCURY_ISA_VERSION
	.align		4
.L_423:
        /*0088*/ 	.byte	0x03, 0x5f
        /*008a*/ 	.short	0x0101


	//----- nvinfo : EIATTR_VRC_CTA_INIT_COUNT
	.align		4
        /*008c*/ 	.byte	0x02, 0x4a
	.zero		1
	.zero		1


	//----- nvinfo : EIATTR_SYSCALL_OFFSETS
	.align		4
        /*0090*/ 	.byte	0x04, 0x46
        /*0092*/ 	.short	(.L_425 - .L_424)


	//   ....[0]....
.L_424:
        /*0094*/ 	.word	0x000010a0


	//   ....[1]....
        /*0098*/ 	.word	0x000021d0


	//   ....[2]....
        /*009c*/ 	.word	0x00003440


	//   ....[3]....
        /*00a0*/ 	.word	0x00004570


	//   ....[4]....
        /*00a4*/ 	.word	0x00005720


	//   ....[5]....
        /*00a8*/ 	.word	0x00006860


	//   ....[6]....
        /*00ac*/ 	.word	0x00007a10


	//   ....[7]....
        /*00b0*/ 	.word	0x00008a60


	//   ....[8]....
        /*00b4*/ 	.word	0x00009e60


	//   ....[9]....
        /*00b8*/ 	.word	0x0000ad40


	//   ....[10]....
        /*00bc*/ 	.word	0x0000bcc0


	//   ....[11]....
        /*00c0*/ 	.word	0x0000cc40


	//----- nvinfo : EIATTR_EXIT_INSTR_OFFSETS
	.align		4
.L_425:
        /*00c4*/ 	.byte	0x04, 0x1c
        /*00c6*/ 	.short	(.L_427 - .L_426)


	//   ....[0]....
.L_426:
        /*00c8*/ 	.word	0x0000bf70


	//   ....[1]....
        /*00cc*/ 	.word	0x0000c0c0


	//   ....[2]....
        /*00d0*/ 	.word	0x0000c100


	//   ....[3]....
        /*00d4*/ 	.word	0x0000c1a0


	//   ....[4]....
        /*00d8*/ 	.word	0x0000c1e0


	//   ....[5]....
        /*00dc*/ 	.word	0x0000c220


	//   ....[6]....
        /*00e0*/ 	.word	0x0000c2b0


	//   ....[7]....
        /*00e4*/ 	.word	0x0000c2f0


	//   ....[8]....
        /*00e8*/ 	.word	0x0000c390


	//   ....[9]....
        /*00ec*/ 	.word	0x0000c3e0


	//   ....[10]....
        /*00f0*/ 	.word	0x0000c430


	//   ....[11]....
        /*00f4*/ 	.word	0x0000c510


	//   ....[12]....
        /*00f8*/ 	.word	0x0000c680


	//   ....[13]....
        /*00fc*/ 	.word	0x0000c7f0


	//   ....[14]....
        /*0100*/ 	.word	0x0000c950


	//   ....[15]....
        /*0104*/ 	.word	0x0000c990


	//   ....[16]....
        /*0108*/ 	.word	0x0000c9d0


	//   ....[17]....
        /*010c*/ 	.word	0x0000ca80


	//   ....[18]....
        /*0110*/ 	.word	0x0000cae0


	//   ....[19]....
        /*0114*/ 	.word	0x0000cc50


	//   ....[20]....
        /*0118*/ 	.word	0x0000cd60


	//   ....[21]....
        /*011c*/ 	.word	0x0000cea0


	//   ....[22]....
        /*0120*/ 	.word	0x0000cec0


	//----- nvinfo : EIATTR_MAX_THREADS
	.align		4
.L_427:
        /*0124*/ 	.byte	0x04, 0x05
        /*0126*/ 	.short	(.L_429 - .L_428)
.L_428:
        /*0128*/ 	.word	0x00000080
        /*012c*/ 	.word	0x00000001
        /*0130*/ 	.word	0x00000001


	//----- nvinfo : EIATTR_CRS_STACK_SIZE
	.align		4
.L_429:
        /*0134*/ 	.byte	0x04, 0x1e
        /*0136*/ 	.short	(.L_431 - .L_430)
.L_430:
        /*0138*/ 	.word	0x00000000


	//----- nvinfo : EIATTR_CBANK_PARAM_SIZE
	.align		4
.L_431:
        /*013c*/ 	.byte	0x03, 0x19
        /*013e*/ 	.short	0x0050


	//----- nvinfo : EIATTR_PARAM_CBANK
	.align		4
        /*0140*/ 	.byte	0x04, 0x0a
        /*0142*/ 	.short	(.L_433 - .L_432)
	.align		4
.L_432:
        /*0144*/ 	.word	index@(.nv.constant0._ZN2at6native27unrolled_elementwise_kernelIZZZNS0_66_GLOBAL__N__a0cfb035_28_ActivationHardswishKernel_cu_9e10b42f_293025hardswish_backward_kernelERNS_14TensorIteratorEENKUlvE_clEvENKUlvE2_clEvEUlN3c108BFloat16ES8_E_St5arrayIPcLm3EELi4E23TrivialOffsetCalculatorILi2EjESD_ILi1EjENS0_6memory12LoadWithCastILi2EEENSG_13StoreWithCastILi1EEEEEviT_T0_T2_T3_T4_T5_)
        /*0148*/ 	.short	0x0380
        /*014a*/ 	.short	0x0050


	//----- nvinfo : EIATTR_SW_WAR
	.align		4
.L_433:
        /*014c*/ 	.byte	0x04, 0x36
        /*014e*/ 	.short	(.L_435 - .L_434)
.L_434:
        /*0150*/ 	.word	0x00000008
.L_435:


//--------------------- .nv.info._ZN2at6native18elementwise_kernelILi128ELi4EZNS0_22gpu_kernel_impl_nocastIZZZNS0_66_GLOBAL__N__a0cfb035_28_ActivationHardswishKernel_cu_9e10b42f_293025hardswish_backward_kernelERNS_14TensorIteratorEENKUlvE_clEvENKUlvE2_clEvEUlN3c108BFloat16ES9_E_EEvRNS_18TensorIteratorBaseERKT_EUliE_EEviT1_ --------------------------
	.section	.nv.info._ZN2at6native18elementwise_kernelILi128ELi4EZNS0_22gpu_kernel_impl_nocastIZZZNS0_66_GLOBAL__N__a0cfb035_28_ActivationHardswishKernel_cu_9e10b42f_293025hardswish_backward_kernelERNS_14TensorIteratorEENKUlvE_clEvENKUlvE2_clEvEUlN3c108BFloat16ES9_E_EEvRNS_18TensorIteratorBaseERKT_EUliE_EEviT1_,"",@"SHT_CUDA_INFO"
	.sectionflags	@""
	.align	4


	//----- nvinfo : EIATTR_CUDA_API_VERSION
	.align		4
        /*0000*/ 	.byte	0x04, 0x37
        /*0002*/ 	.short	(.L_437 - .L_436)
.L_436:
        /*0004*/ 	.word	0x00000082


	//----- nvinfo : EIATTR_KPARAM_INFO
	.align		4
.L_437:
        /*0008*/ 	.byte	0x04, 0x17
        /*000a*/ 	.short	(.L_439 - .L_438)
.L_438:
        /*000c*/ 	.word	0x00000000
        /*0010*/ 	.short	0x0001
        /*0012*/ 	.short	0x0008
        /*0014*/ 	.byte	0x00, 0xf0, 0x61, 0x0a


	//----- nvinfo : EIATTR_KPARAM_INFO
	.align		4
.L_439:
        /*0018*/ 	.byte	0x04, 0x17
        /*001a*/ 	.short	(.L_441 - .L_440)
.L_440:
        /*001c*/ 	.word	0x00000000
        /*0020*/ 	.short	0x0000
        /*0022*/ 	.short	0x0000
        /*0024*/ 	.byte	0x00, 0xf0, 0x11, 0x00


	//----- nvinfo : EIATTR_SPARSE_MMA_MASK
	.align		4
.L_441:
        /*0028*/ 	.byte	0x03, 0x50
        /*002a*/ 	.short	0x0000


	//----- nvinfo : EIATTR_MAXREG_COUNT
	.align		4
        /*002c*/ 	.byte	0x03, 0x1b
        /*002e*/ 	.short	0x0080


	//----- nvinfo : EIATTR_MERCURY_ISA_VERSION
	.align		4
        /*0030*/ 	.byte	0x03, 0x5f
        /*0032*/ 	.short	0x0101


	//----- nvinfo : EIATTR_VRC_CTA_INIT_COUNT
	.align		4
        /*0034*/ 	.byte	0x02, 0x4a
	.zero		1
	.zero		1


	//----- nvinfo : EIATTR_EXIT_INSTR_OFFSETS
	.align		4
        /*0038*/ 	.byte	0x04, 0x1c
        /*003a*/ 	.short	(.L_443 - .L_442)


	//   ....[0]....
.L_442:
        /*003c*/ 	.word	0x000004e0


	//   ....[1]....
        /*0040*/ 	.word	0x00000570


	//   ....[2]....
        /*0044*/ 	.word	0x000005d0


	//   ....[3]....
        /*0048*/ 	.word	0x00000640


	//   ....[4]....
        /*004c*/ 	.word	0x00004d60


	//   ....[5]....
        /*0050*/ 	.word	0x000064b0


	//----- nvinfo : EIATTR_MAX_THREADS
	.align		4
.L_443:
        /*0054*/ 	.byte	0x04, 0x05
        /*0056*/ 	.short	(.L_445 - .L_444)
.L_444:
        /*0058*/ 	.word	0x00000080
        /*005c*/ 	.word	0x00000001
        /*0060*/ 	.word	0x00000001


	//----- nvinfo : EIATTR_CRS_STACK_SIZE
	.align		4
.L_445:
        /*0064*/ 	.byte	0x04, 0x1e
        /*0066*/ 	.short	(.L_447 - .L_446)
.L_446:
        /*0068*/ 	.word	0x00000000


	//----- nvinfo : EIATTR_CBANK_PARAM_SIZE
	.align		4
.L_447:
        /*006c*/ 	.byte	0x03, 0x19
        /*006e*/ 	.short	0x02a0


	//----- nvinfo : EIATTR_PARAM_CBANK
	.align		4
        /*0070*/ 	.byte	0x04, 0x0a
        /*0072*/ 	.short	(.L_449 - .L_448)
	.align		4
.L_448:
        /*0074*/ 	.word	index@(.nv.constant0._ZN2at6native18elementwise_kernelILi128ELi4EZNS0_22gpu_kernel_impl_nocastIZZZNS0_66_GLOBAL__N__a0cfb035_28_ActivationHardswishKernel_cu_9e10b42f_293025hardswish_backward_kernelERNS_14TensorIteratorEENKUlvE_clEvENKUlvE2_clEvEUlN3c108BFloat16ES9_E_EEvRNS_18TensorIteratorBaseERKT_EUliE_EEviT1_)
        /*0078*/ 	.short	0x0380
        /*007a*/ 	.short	0x02a0


	//----- nvinfo : EIATTR_SW_WAR
	.align		4
.L_449:
        /*007c*/ 	.byte	0x04, 0x36
        /*007e*/ 	.short	(.L_451 - .L_450)
.L_450:
        /*0080*/ 	.word	0x00000008
.L_451:


//--------------------- .nv.info._ZN2at6native27unrolled_elementwise_kernelIZZZNS0_66_GLOBAL__N__a0cfb035_28_ActivationHardswishKernel_cu_9e10b42f_293025hardswish_backward_kernelERNS_14TensorIteratorEENKUlvE_clEvENKUlvE2_clEvEUlN3c108BFloat16ES8_E_St5arrayIPcLm3EELi4E23TrivialOffsetCalculatorILi2EjESD_ILi1EjENS0_6memory15LoadWithoutCastENSG_16StoreWithoutCastEEEviT_T0_T2_T3_T4_T5_ --------------------------
	.section	.nv.info._ZN2at6native27unrolled_elementwise_kernelIZZZNS0_66_GLOBAL__N__a0cfb035_28_ActivationHardswishKernel_cu_9e10b42f_293025hardswish_backward_kernelERNS_14TensorIteratorEENKUlvE_clEvENKUlvE2_clEvEUlN3c108BFloat16ES8_E_St5arrayIPcLm3EELi4E23TrivialOffsetCalculatorILi2EjESD_ILi1EjENS0_6memory15LoadWithoutCastENSG_16StoreWithoutCastEEEviT_T0_T2_T3_T4_T5_,"",@"SHT_CUDA_INFO"
	.sectionflags	@""
	.align	4


	//----- nvinfo : EIATTR_CUDA_API_VERSION
	.align		4
        /*0000*/ 	.byte	0x04, 0x37
        /*0002*/ 	.short	(.L_453 - .L_452)
.L_452:
        /*0004*/ 	.word	0x00000082


	//----- nvinfo : EIATTR_KPARAM_INFO
	.align		4
.L_453:
        /*0008*/ 	.byte	0x04, 0x17
        /*000a*/ 	.short	(.L_455 - .L_454)
.L_454:
        /*000c*/ 	.word	0x00000000
        /*0010*/ 	.short	0x0006
        /*0012*/ 	.short	0x003b
        /*0014*/ 	.byte	0x00, 0xf0, 0x05, 0x00


	//----- nvinfo : EIATTR_KPARAM_INFO
	.align		4
.L_455:
        /*0018*/ 	.byte	0x04, 0x17
        /*001a*/ 	.short	(.L_457 - .L_456)
.L_456:
        /*001c*/ 	.word	0x00000000
        /*0020*/ 	.short	0x0005
        /*0022*/ 	.short	0x003a
        /*0024*/ 	.byte	0x00, 0xf0, 0x05, 0x00


	//----- nvinfo : EIATTR_KPARAM_INFO
	.align		4
.L_457:
        /*0028*/ 	.byte	0x04, 0x17
        /*002a*/ 	.short	(.L_459 - .L_458)
.L_458:
        /*002c*/ 	.word	0x00000000
        /*0030*/ 	.short	0x0004
        /*0032*/ 	.short	0x0039
        /*0034*/ 	.byte	0x00, 0xf0, 0x05, 0x00


	//----- nvinfo : EIATTR_KPARAM_INFO
	.align		4
.L_459:
        /*0038*/ 	.byte	0x04, 0x17
        /*003a*/ 	.short	(.L_461 - .L_460)
.L_460:
        /*003c*/ 	.word	0x00000000
        /*0040*/ 	.short	0x0003
        /*0042*/ 	.short	0x0038
        /*0044*/ 	.byte	0x00, 0xf0, 0x05, 0x00


	//----- nvinfo : EIATTR_KPARAM_INFO
	.align		4
.L_461:
        /*0048*/ 	.byte	0x04, 0x17
        /*004a*/ 	.short	(.L_463 - .L_462)
.L_462:
        /*004c*/ 	.word	0x00000000
        /*0050*/ 	.short	0x0002
        /*0052*/ 	.short	0x0020
        /*0054*/ 	.byte	0x00, 0xf0, 0x61, 0x00


	//----- nvinfo : EIATTR_KPARAM_INFO
	.align		4
.L_463:
        /*0058*/ 	.byte	0x04, 0x17
        /*005a*/ 	.short	(.L_465 - .L_464)
.L_464:
        /*005c*/ 	.word	0x00000000
        /*0060*/ 	.short	0x0001
        /*0062*/ 	.short	0x0008
        /*0064*/ 	.byte	0x00, 0xf0, 0x61, 0x00


	//----- nvinfo : EIATTR_KPARAM_INFO
	.align		4
.L_465:
        /*0068*/ 	.byte	0x04, 0x17
        /*006a*/ 	.short	(.L_467 - .L_466)
.L_466:
        /*006c*/ 	.word	0x00000000
        /*0070*/ 	.short	0x0000
        /*0072*/ 	.short	0x0000
        /*0074*/ 	.byte	0x00, 0xf0, 0x11, 0x00


	//----- nvinfo : EIATTR_SPARSE_MMA_MASK
	.align		4
.L_467:
        /*0078*/ 	.byte	0x03, 0x50
        /*007a*/ 	.short	0x0000


	//----- nvinfo : EIATTR_MAXREG_COUNT
	.align		4
        /*007c*/ 	.byte	0x03, 0x1b
        /*007e*/ 	.short	0x00ff


	//----- nvinfo : EIATTR_MERCURY_ISA_VERSION
	.align		4
        /*0080*/ 	.byte	0x03, 0x5f
        /*0082*/ 	.short	0x0101


	//----- nvinfo : EIATTR_VRC_CTA_INIT_COUNT
	.align		4
        /*0084*/ 	.byte	0x02, 0x4a
	.zero		1
	.zero		1


	//----- nvinfo : EIATTR_EXIT_INSTR_OFFSETS
	.align		4
        /*0088*/ 	.byte	0x04, 0x1c
        /*008a*/ 	.short	(.L_469 - .L_468)


	//   ....[0]....
.L_468:
        /*008c*/ 	.word	0x00000860


	//   ....[1]....
        /*0090*/ 	.word	0x000008b0


	//----- nvinfo : EIATTR_MAX_THREADS
	.align		4
.L_469:
        /*0094*/ 	.byte	0x04, 0x05
        /*0096*/ 	.short	(.L_471 - .L_470)
.L_470:
        /*0098*/ 	.word	0x00000080
        /*009c*/ 	.word	0x00000001
        /*00a0*/ 	.word	0x00000001


	//----- nvinfo : EIATTR_CRS_STACK_SIZE
	.align		4
.L_471:
        /*00a4*/ 	.byte	0x04, 0x1e
        /*00a6*/ 	.short	(.L_473 - .L_472)
.L_472:
        /*00a8*/ 	.word	0x00000000


	//----- nvinfo : EIATTR_CBANK_PARAM_SIZE
	.align		4
.L_473:
        /*00ac*/ 	.byte	0x03, 0x19
        /*00ae*/ 	.short	0x003c


	//----- nvinfo : EIATTR_PARAM_CBANK
	.align		4
        /*00b0*/ 	.byte	0x04, 0x0a
        /*00b2*/ 	.short	(.L_475 - .L_474)
	.align		4
.L_474:
        /*00b4*/ 	.word	index@(.nv.constant0._ZN2at6native27unrolled_elementwise_kernelIZZZNS0_66_GLOBAL__N__a0cfb035_28_ActivationHardswishKernel_cu_9e10b42f_293025hardswish_backward_kernelERNS_14TensorIteratorEENKUlvE_clEvENKUlvE2_clEvEUlN3c108BFloat16ES8_E_St5arrayIPcLm3EELi4E23TrivialOffsetCalculatorILi2EjESD_ILi1EjENS0_6memory15LoadWithoutCastENSG_16StoreWithoutCastEEEviT_T0_T2_T3_T4_T5_)
        /*00b8*/ 	.short	0x0380
        /*00ba*/ 	.short	0x003c


	//----- nvinfo : EIATTR_SW_WAR
	.align		4
.L_475:
        /*00bc*/ 	.byte	0x04, 0x36
        /*00be*/ 	.short	(.L_477 - .L_476)
.L_476:
        /*00c0*/ 	.word	0x00000008
.L_477:


//--------------------- .nv.info._ZN2at6native29vectorized_elementwise_kernelILi2EZZZNS0_66_GLOBAL__N__a0cfb035_28_ActivationHardswishKernel_cu_9e10b42f_293025hardswish_backward_kernelERNS_14TensorIteratorEENKUlvE_clEvENKUlvE2_clEvEUlN3c108BFloat16ES8_E_St5arrayIPcLm3EEEEviT0_T1_ --------------------------
	.section	.nv.info._ZN2at6native29vectorized_elementwise_kernelILi2EZZZNS0_66_GLOBAL__N__a0cfb035_28_ActivationHardswishKernel_cu_9e10b42f_293025hardswish_backward_kernelERNS_14TensorIteratorEENKUlvE_clEvENKUlvE2_clEvEUlN3c108BFloat16ES8_E_St5arrayIPcLm3EEEEviT0_T1_,"",@"SHT_CUDA_INFO"
	.sectionflags	@""
	.align	4


	//----- nvinfo : EIATTR_CUDA_API_VERSION
	.align		4
        /*0000*/ 	.byte	0x04, 0x37
        /*0002*/ 	.short	(.L_479 - .L_478)
.L_478:
        /*0004*/ 	.word	0x00000082


	//----- nvinfo : EIATTR_KPARAM_INFO
	.align		4
.L_479:
        /*0008*/ 	.byte	0x04, 0x17
        /*000a*/ 	.short	(.L_481 - .L_480)
.L_480:
        /*000c*/ 	.word	0x00000000
        /*0010*/ 	.short	0x0002
        /*0012*/ 	.short	0x0020
        /*0014*/ 	.byte	0x00, 0xf0, 0x61, 0x00


	//----- nvinfo : EIATTR_KPARAM_INFO
	.align		4
.L_481:
        /*0018*/ 	.byte	0x04, 0x17
        /*001a*/ 	.short	(.L_483 - .L_482)
.L_482:
        /*001c*/ 	.word	0x00000000
        /*0020*/ 	.short	0x0001
        /*0022*/ 	.short	0x0008
        /*0024*/ 	.byte	0x00, 0xf0, 0x61, 0x00


	//----- nvinfo : EIATTR_KPARAM_INFO
	.align		4
.L_483:
        /*0028*/ 	.byte	0x04, 0x17
        /*002a*/ 	.short	(.L_485 - .L_484)
.L_484:
        /*002c*/ 	.word	0x00000000
        /*0030*/ 	.short	0x0000
        /*0032*/ 	.short	0x0000
        /*0034*/ 	.byte	0x00, 0xf0, 0x11, 0x00


	//----- nvinfo : EIATTR_SPARSE_MMA_MASK
	.align		4
.L_485:
        /*0038*/ 	.byte	0x03, 0x50
        /*003a*/ 	.short	0x0000


	//----- nvinfo : EIATTR_MAXREG_COUNT
	.align		4
        /*003c*/ 	.byte	0x03, 0x1b
        /*003e*/ 	.short	0x00ff


	//----- nvinfo : EIATTR_MERCURY_ISA_VERSION
	.align		4
        /*0040*/ 	.byte	0x03, 0x5f
        /*0042*/ 	.short	0x0101


	//----- nvinfo : EIATTR_VRC_CTA_INIT_COUNT
	.align		4
        /*0044*/ 	.byte	0x02, 0x4a
	.zero		1
	.zero		1


	//----- nvinfo : EIATTR_EXIT_INSTR_OFFSETS
	.align		4
        /*0048*/ 	.byte	0x04, 0x1c
        /*004a*/ 	.short	(.L_487 - .L_486)


	//   ....[0]....
.L_486:
        /*004c*/ 	.word	0x00001150


	//   ....[1]....
        /*0050*/ 	.word	0x000011a0


	//   ....[2]....
        /*0054*/ 	.word	0x00001a50


	//----- nvinfo : EIATTR_MAX_THREADS
	.align		4
.L_487:
        /*0058*/ 	.byte	0x04, 0x05
        /*005a*/ 	.short	(.L_489 - .L_488)
.L_488:
        /*005c*/ 	.word	0x00000080
        /*0060*/ 	.word	0x00000001
        /*0064*/ 	.word	0x00000001


	//----- nvinfo : EIATTR_CRS_STACK_SIZE
	.align		4
.L_489:
        /*0068*/ 	.byte	0x04, 0x1e
        /*006a*/ 	.short	(.L_491 - .L_490)
.L_490:
        /*006c*/ 	.word	0x00000000


	//----- nvinfo : EIATTR_CBANK_PARAM_SIZE
	.align		4
.L_491:
        /*0070*/ 	.byte	0x03, 0x19
        /*0072*/ 	.short	0x0038


	//----- nvinfo : EIATTR_PARAM_CBANK
	.align		4
        /*0074*/ 	.byte	0x04, 0x0a
        /*0076*/ 	.short	(.L_493 - .L_492)
	.align		4
.L_492:
        /*0078*/ 	.word	index@(.nv.constant0._ZN2at6native29vectorized_elementwise_kernelILi2EZZZNS0_66_GLOBAL__N__a0cfb035_28_ActivationHardswishKernel_cu_9e10b42f_293025hardswish_backward_kernelERNS_14TensorIteratorEENKUlvE_clEvENKUlvE2_clEvEUlN3c108BFloat16ES8_E_St5arrayIPcLm3EEEEviT0_T1_)
        /*007c*/ 	.short	0x0380
        /*007e*/ 	.short	0x0038


	//----- nvinfo : EIATTR_SW_WAR
	.align		4
.L_493:
        /*0080*/ 	.byte	0x04, 0x36
        /*0082*/ 	.short	(.L_495 - .L_494)
.L_494:
        /*0084*/ 	.word	0x00000008
.L_495:


//--------------------- .nv.info._ZN2at6native29vectorized_elementwise_kernelILi4EZZZNS0_66_GLOBAL__N__a0cfb035_28_ActivationHardswishKernel_cu_9e10b42f_293025hardswish_backward_kernelERNS_14TensorIteratorEENKUlvE_clEvENKUlvE2_clEvEUlN3c108BFloat16ES8_E_St5arrayIPcLm3EEEEviT0_T1_ --------------------------
	.section	.nv.info._ZN2at6native29vectorized_elementwise_kernelILi4EZZZNS0_66_GLOBAL__N__a0cfb035_28_ActivationHardswishKernel_cu_9e10b42f_293025hardswish_backward_kernelERNS_14TensorIteratorEENKUlvE_clEvENKUlvE2_clEvEUlN3c108BFloat16ES8_E_St5arrayIPcLm3EEEEviT0_T1_,"",@"SHT_CUDA_INFO"
	.sectionflags	@""
	.align	4


	//----- nvinfo : EIATTR_CUDA_API_VERSION
	.align		4
        /*0000*/ 	.byte	0x04, 0x37
        /*0002*/ 	.short	(.L_497 - .L_496)
.L_496:
        /*0004*/ 	.word	0x00000082


	//----- nvinfo : EIATTR_KPARAM_INFO
	.align		4
.L_497:
        /*0008*/ 	.byte	0x04, 0x17
        /*000a*/ 	.short	(.L_499 - .L_498)
.L_498:
        /*000c*/ 	.word	0x00000000
        /*0010*/ 	.short	0x0002
        /*0012*/ 	.short	0x0020
        /*0014*/ 	.byte	0x00, 0xf0, 0x61, 0x00


	//----- nvinfo : EIATTR_KPARAM_INFO
	.align		4
.L_499:
        /*0018*/ 	.byte	0x04, 0x17
        /*001a*/ 	.short	(.L_501 - .L_500)
.L_500:
        /*001c*/ 	.word	0x00000000
        /*0020*/ 	.short	0x0001
        /*0022*/ 	.short	0x0008
        /*0024*/ 	.byte	0x00, 0xf0, 0x61, 0x00


	//----- nvinfo : EIATTR_KPARAM_INFO
	.align		4
.L_501:
        /*0028*/ 	.byte	0x04, 0x17
        /*002a*/ 	.short	(.L_503 - .L_502)
.L_502:
        /*002c*/ 	.word	0x00000000
        /*0030*/ 	.short	0x0000
        /*0032*/ 	.short	0x0000
        /*0034*/ 	.byte	0x00, 0xf0, 0x11, 0x00


	//----- nvinfo : EIATTR_SPARSE_MMA_MASK
	.align		4
.L_503:
        /*0038*/ 	.byte	0x03, 0x50
        /*003a*/ 	.short	0x0000


	//----- nvinfo : EIATTR_MAXREG_COUNT
	.align		4
        /*003c*/ 	.byte	0x03, 0x1b
        /*003e*/ 	.short	0x00ff


	//----- nvinfo : EIATTR_MERCURY_ISA_VERSION
	.align		4
        /*0040*/ 	.byte	0x03, 0x5f
        /*0042*/ 	.short	0x0101


	//----- nvinfo : EIATTR_VRC_CTA_INIT_COUNT
	.align		4
        /*0044*/ 	.byte	0x02, 0x4a
	.zero		1
	.zero		1


	//----- nvinfo : EIATTR_EXIT_INSTR_OFFSETS
	.align		4
        /*0048*/ 	.byte	0x04, 0x1c
        /*004a*/ 	.short	(.L_505 - .L_504)


	//   ....[0]....
.L_504:
        /*004c*/ 	.word	0x00001150


	//   ....[1]....
        /*0050*/ 	.word	0x000011a0


	//   ....[2]....
        /*0054*/ 	.word	0x000019f0


	//----- nvinfo : EIATTR_MAX_THREADS
	.align		4
.L_505:
        /*0058*/ 	.byte	0x04, 0x05
        /*005a*/ 	.short	(.L_507 - .L_506)
.L_506:
        /*005c*/ 	.word	0x00000080
        /*0060*/ 	.word	0x00000001
        /*0064*/ 	.word	0x00000001


	//----- nvinfo : EIATTR_CRS_STACK_SIZE
	.align		4
.L_507:
        /*0068*/ 	.byte	0x04, 0x1e
        /*006a*/ 	.short	(.L_509 - .L_508)
.L_508:
        /*006c*/ 	.word	0x00000000


	//----- nvinfo : EIATTR_CBANK_PARAM_SIZE
	.align		4
.L_509:
        /*0070*/ 	.byte	0x03, 0x19
        /*0072*/ 	.short	0x0038


	//----- nvinfo : EIATTR_PARAM_CBANK
	.align		4
        /*0074*/ 	.byte	0x04, 0x0a
        /*0076*/ 	.short	(.L_511 - .L_510)
	.align		4
.L_510:
        /*0078*/ 	.word	index@(.nv.constant0._ZN2at6native29vectorized_elementwise_kernelILi4EZZZNS0_66_GLOBAL__N__a0cfb035_28_ActivationHardswishKernel_cu_9e10b42f_293025hardswish_backward_kernelERNS_14TensorIteratorEENKUlvE_clEvENKUlvE2_clEvEUlN3c108BFloat16ES8_E_St5arrayIPcLm3EEEEviT0_T1_)
        /*007c*/ 	.short	0x0380
        /*007e*/ 	.short	0x0038


	//----- nvinfo : EIATTR_SW_WAR
	.align		4
.L_511:
        /*0080*/ 	.byte	0x04, 0x36
        /*0082*/ 	.short	(.L_513 - .L_512)
.L_512:
        /*0084*/ 	.word	0x00000008
.L_513:


//--------------------- .nv.info._ZN2at6native29vectorized_elementwise_kernelILi8EZZZNS0_66_GLOBAL__N__a0cfb035_28_ActivationHardswishKernel_cu_9e10b42f_293025hardswish_backward_kernelERNS_14TensorIteratorEENKUlvE_clEvENKUlvE2_clEvEUlN3c108BFloat16ES8_E_St5arrayIPcLm3EEEEviT0_T1_ --------------------------
	.section	.nv.info._ZN2at6native29vectorized_elementwise_kernelILi8EZZZNS0_66_GLOBAL__N__a0cfb035_28_ActivationHardswishKernel_cu_9e10b42f_293025hardswish_backward_kernelERNS_14TensorIteratorEENKUlvE_clEvENKUlvE2_clEvEUlN3c108BFloat16ES8_E_St5arrayIPcLm3EEEEviT0_T1_,"",@"SHT_CUDA_INFO"
	.sectionflags	@""
	.align	4


	//----- nvinfo : EIATTR_CUDA_API_VERSION
	.align		4
        /*0000*/ 	.byte	0x04, 0x37
        /*0002*/ 	.short	(.L_515 - .L_514)
.L_514:
        /*0004*/ 	.word	0x00000082


	//----- nvinfo : EIATTR_KPARAM_INFO
	.align		4
.L_515:
        /*0008*/ 	.byte	0x04, 0x17
        /*000a*/ 	.short	(.L_517 - .L_516)
.L_516:
        /*000c*/ 	.word	0x00000000
        /*0010*/ 	.short	0x0002
        /*0012*/ 	.short	0x0020
        /*0014*/ 	.byte	0x00, 0xf0, 0x61, 0x00


	//----- nvinfo : EIATTR_KPARAM_INFO
	.align		4
.L_517:
        /*0018*/ 	.byte	0x04, 0x17
        /*001a*/ 	.short	(.L_519 - .L_518)
.L_518:
        /*001c*/ 	.word	0x00000000
        /*0020*/ 	.short	0x0001
        /*0022*/ 	.short	0x0008
        /*0024*/ 	.byte	0x00, 0xf0, 0x61, 0x00


	//----- nvinfo : EIATTR_KPARAM_INFO
	.align		4
.L_519:
        /*0028*/ 	.byte	0x04, 0x17
        /*002a*/ 	.short	(.L_521 - .L_520)
.L_520:
        /*002c*/ 	.word	0x00000000
        /*0030*/ 	.short	0x0000
        /*0032*/ 	.short	0x0000
        /*0034*/ 	.byte	0x00, 0xf0, 0x11, 0x00


	//----- nvinfo : EIATTR_SPARSE_MMA_MASK
	.align		4
.L_521:
        /*0038*/ 	.byte	0x03, 0x50
        /*003a*/ 	.short	0x0000


	//----- nvinfo : EIATTR_MAXREG_COUNT
	.align		4
        /*003c*/ 	.byte	0x03, 0x1b
        /*003e*/ 	.short	0x00ff


	//----- nvinfo : EIATTR_MERCURY_ISA_VERSION
	.align		4
        /*0040*/ 	.byte	0x03, 0x5f
        /*0042*/ 	.short	0x0101


	//----- nvinfo : EIATTR_VRC_CTA_INIT_COUNT
	.align		4
        /*0044*/ 	.byte	0x02, 0x4a
	.zero		1
	.zero		1


	//----- nvinfo : EIATTR_EXIT_INSTR_OFFSETS
	.align		4
        /*0048*/ 	.byte	0x04, 0x1c
        /*004a*/ 	.short	(.L_523 - .L_522)


	//   ....[0]....
.L_522:
        /*004c*/ 	.word	0x00000010


	//----- nvinfo : EIATTR_MAX_THREADS
	.align		4
.L_523:
        /*0050*/ 	.byte	0x04, 0x05
        /*0052*/ 	.short	(.L_525 - .L_524)
.L_524:
        /*0054*/ 	.word	0x00000080
        /*0058*/ 	.word	0x00000001
        /*005c*/ 	.word	0x00000001


	//----- nvinfo : EIATTR_CBANK_PARAM_SIZE
	.align		4
.L_525:
        /*0060*/ 	.byte	0x03, 0x19
        /*0062*/ 	.short	0x0038


	//----- nvinfo : EIATTR_PARAM_CBANK
	.align		4
        /*0064*/ 	.byte	0x04, 0x0a
        /*0066*/ 	.short	(.L_527 - .L_526)
	.align		4
.L_526:
        /*0068*/ 	.word	index@(.nv.constant0._ZN2at6native29vectorized_elementwise_kernelILi8EZZZNS0_66_GLOBAL__N__a0cfb035_28_ActivationHardswishKernel_cu_9e10b42f_293025hardswish_backward_kernelERNS_14TensorIteratorEENKUlvE_clEvENKUlvE2_clEvEUlN3c108BFloat16ES8_E_St5arrayIPcLm3EEEEviT0_T1_)
        /*006c*/ 	.short	0x0380
        /*006e*/ 	.short	0x0038


	//----- nvinfo : EIATTR_SW_WAR
	.align		4
.L_527:
        /*0070*/ 	.byte	0x04, 0x36
        /*0072*/ 	.short	(.L_529 - .L_528)
.L_528:
        /*0074*/ 	.word	0x00000008
.L_529:


//--------------------- .nv.info._ZN2at6native18elementwise_kernelILi128ELi4EZNS0_15gpu_kernel_implIZZZNS0_66_GLOBAL__N__a0cfb035_28_ActivationHardswishKernel_cu_9e10b42f_293025hardswish_backward_kernelERNS_14TensorIteratorEENKUlvE_clEvENKUlvE1_clEvEUlN3c104HalfES9_E_EEvRNS_18TensorIteratorBaseERKT_EUliE_EEviT1_ --------------------------
	.section	.nv.info._ZN2at6native18elementwise_kernelILi128ELi4EZNS0_15gpu_kernel_implIZZZNS0_66_GLOBAL__N__a0cfb035_28_ActivationHardswishKernel_cu_9e10b42f_293025hardswish_backward_kernelERNS_14TensorIteratorEENKUlvE_clEvENKUlvE1_clEvEUlN3c104HalfES9_E_EEvRNS_18TensorIteratorBaseERKT_EUliE_EEviT1_,"",@"SHT_CUDA_INFO"
	.sectionflags	@""
	.align	4


	//----- nvinfo : EIATTR_CUDA_API_VERSION
	.align		4
        /*0000*/ 	.byte	0x04, 0x37
        /*0002*/ 	.short	(.L_531 - .L_530)
.L_530:
        /*0004*/ 	.word	0x00000082


	//----- nvinfo : EIATTR_KPARAM_INFO
	.align		4
.L_531:
        /*0008*/ 	.byte	0x04, 0x17
        /*000a*/ 	.short	(.L_533 - .L_532)
.L_532:
        /*000c*/ 	.word	0x00000000
        /*0010*/ 	.short	0x0001
        /*0012*/ 	.short	0x0008
        /*0014*/ 	.byte	0x00, 0xf0, 0x81, 0x0a


	//----- nvinfo : EIATTR_KPARAM_INFO
	.align		4
.L_533:
        /*0018*/ 	.byte	0x04, 0x17
        /*001a*/ 	.short	(.L_535 - .L_534)
.L_534:
        /*001c*/ 	.word	0x00000000
        /*0020*/ 	.short	0x0000
        /*0022*/ 	.short	0x0000
        /*0024*/ 	.byte	0x00, 0xf0, 0x11, 0x00


	//----- nvinfo : EIATTR_SPARSE_MMA_MASK
	.align		4
.L_535:
        /*0028*/ 	.byte	0x03, 0x50
        /*002a*/ 	.short	0x0000


	//----- nvinfo : EIATTR_MAXREG_COUNT
	.align		4
        /*002c*/ 	.byte	0x03, 0x1b
        /*002e*/ 	.short	0x0080


	//----- nvinfo : EIATTR_EXTERNS
	.align		4
        /*0030*/ 	.byte	0x04, 0x0f
        /*0032*/ 	.short	(.L_537 - .L_536)


	//   ....[0]....
	.align		4
.L_536:
        /*0034*/ 	.word	index@(__assertfail)


	//----- nvinfo : EIATTR_MERCURY_ISA_VERSION
	.align		4
.L_537:
        /*0038*/ 	.byte	0x03, 0x5f
        /*003a*/ 	.short	0x0101


	//----- nvinfo : EIATTR_VRC_CTA_INIT_COUNT
	.align		4
        /*003c*/ 	.byte	0x02, 0x4a
	.zero		1
	.zero		1


	//----- nvinfo : EIATTR_SYSCALL_OFFSETS
	.align		4
        /*0040*/ 	.byte	0x04, 0x46
        /*0042*/ 	.short	(.L_539 - .L_538)


	//   ....[0]....
.L_538:
        /*0044*/ 	.word	0x00002690


	//   ....[1]....
        /*0048*/ 	.word	0x00003690


	//   ....[2]....
        /*004c*/ 	.word	0x00004640


	//   ....[3]....
        /*0050*/ 	.word	0x00006e60


	//   ....[4]....
        /*0054*/ 	.word	0x00007e50


	//   ....[5]....
        /*0058*/ 	.word	0x00008c30


	//   ....[6]....
        /*005c*/ 	.word	0x0000b560


	//   ....[7]....
        /*0060*/ 	.word	0x0000c550


	//   ....[8]....
        /*0064*/ 	.word	0x0000d330


	//   ....[9]....
        /*0068*/ 	.word	0x0000fc80


	//   ....[10]....
        /*006c*/ 	.word	0x00010c70


	//   ....[11]....
        /*0070*/ 	.word	0x00011a20


	//----- nvinfo : EIATTR_EXIT_INSTR_OFFSETS
	.align		4
.L_539:
        /*0074*/ 	.byte	0x04, 0x1c
        /*0076*/ 	.short	(.L_541 - .L_540)


	//   ....[0]....
.L_540:
        /*0078*/ 	.word	0x0000d610


	//   ....[1]....
        /*007c*/ 	.word	0x00010ec0


	//   ....[2]....
        /*0080*/ 	.word	0x00010f00


	//   ....[3]....
        /*0084*/ 	.word	0x00010fa0


	//   ....[4]....
        /*0088*/ 	.word	0x00010fe0


	//   ....[5]....
        /*008c*/ 	.word	0x00011020


	//   ....[6]....
        /*0090*/ 	.word	0x000110b0


	//   ....[7]....
        /*0094*/ 	.word	0x000110d0


	//   ....[8]....
        /*0098*/ 	.word	0x00011170


	//   ....[9]....
        /*009c*/ 	.word	0x000111c0


	//   ....[10]....
        /*00a0*/ 	.word	0x00011210


	//   ....[11]....
        /*00a4*/ 	.word	0x000112f0


	//   ....[12]....
        /*00a8*/ 	.word	0x00011460


	//   ....[13]....
        /*00ac*/ 	.word	0x000115d0


	//   ....[14]....
        /*00b0*/ 	.word	0x00011730


	//   ....[15]....
        /*00b4*/ 	.word	0x00011770


	//   ....[16]....
        /*00b8*/ 	.word	0x000117b0


	//   ....[17]....
        /*00bc*/ 	.word	0x00011860


	//   ....[18]....
        /*00c0*/ 	.word	0x000118c0


	//   ....[19]....
        /*00c4*/ 	.word	0x00011a30


	//   ....[20]....
        /*00c8*/ 	.word	0x00011b40


	//   ....[21]....
        /*00cc*/ 	.word	0x00011c80


	//   ....[22]....
        /*00d0*/ 	.word	0x00011cc0


	//----- nvinfo : EIATTR_MAX_THREADS
	.align		4
.L_541:
        /*00d4*/ 	.byte	0x04, 0x05
        /*00d6*/ 	.short	(.L_543 - .L_542)
.L_542:
        /*00d8*/ 	.word	0x00000080
        /*00dc*/ 	.word	0x00000001
        /*00e0*/ 	.word	0x00000001


	//----- nvinfo : EIATTR_CRS_STACK_SIZE
	.align		4
.L_543:
        /*00e4*/ 	.byte	0x04, 0x1e
        /*00e6*/ 	.short	(.L_545 - .L_544)
.L_544:
        /*00e8*/ 	.word	0x00000000


	//----- nvinfo : EIATTR_CBANK_PARAM_SIZE
	.align		4
.L_545:
        /*00ec*/ 	.byte	0x03, 0x19
        /*00ee*/ 	.short	0x02a8


	//----- nvinfo : EIATTR_PARAM_CBANK
	.align		4
        /*00f0*/ 	.byte	0x04, 0x0a
        /*00f2*/ 	.short	(.L_547 - .L_546)
	.align		4
.L_546:
        /*00f4*/ 	.word	index@(.nv.constant0._ZN2at6native18elementwise_kernelILi128ELi4EZNS0_15gpu_kernel_implIZZZNS0_66_GLOBAL__N__a0cfb035_28_ActivationHardswishKernel_cu_9e10b42f_293025hardswish_backward_kernelERNS_14TensorIteratorEENKUlvE_clEvENKUlvE1_clEvEUlN3c104HalfES9_E_EEvRNS_18TensorIteratorBaseERKT_EUliE_EEviT1_)
        /*00f8*/ 	.short	0x0380
        /*00fa*/ 	.short	0x02a8


	//----- nvinfo : EIATTR_SW_WAR
	.align		4
.L_547:
        /*00fc*/ 	.byte	0x04, 0x36
        /*00fe*/ 	.short	(.L_549 - .L_548)
.L_548:
        /*0100*/ 	.word	0x00000008
.L_549:


//--------------------- .nv.info._ZN2at6native27unrolled_elementwise_kernelIZZZNS0_66_GLOBAL__N__a0cfb035_28_ActivationHardswishKernel_cu_9e10b42f_293025hardswish_backward_kernelERNS_14TensorIteratorEENKUlvE_clEvENKUlvE1_clEvEUlN3c104HalfES8_E_St5arrayIPcLm3EELi4E23TrivialOffsetCalculatorILi2EjESD_ILi1EjENS0_6memory12LoadWithCastILi2EEENSG_13StoreWithCastILi1EEEEEviT_T0_T2_T3_T4_T5_ --------------------------
	.section	.nv.info._ZN2at6native27unrolled_elementwise_kernelIZZZNS0_66_GLOBAL__N__a0cfb035_28_ActivationHardswishKernel_cu_9e10b42f_293025hardswish_backward_kernelERNS_14TensorIteratorEENKUlvE_clEvENKUlvE1_clEvEUlN3c104HalfES8_E_St5arrayIPcLm3EELi4E23TrivialOffsetCalculatorILi2EjESD_ILi1EjENS0_6memory12LoadWithCastILi2EEENSG_13StoreWithCastILi1EEEEEviT_T0_T2_T3_T4_T5_,"",@"SHT_CUDA_INFO"
	.sectionflags	@""
	.align	4


	//----- nvinfo : EIATTR_CUDA_API_VERSION
	.align		4
        /*0000*/ 	.byte	0x04, 0x37
        /*0002*/ 	.short	(.L_551 - .L_550)
.L_550:
        /*0004*/ 	.word	0x00000082


	//----- nvinfo : EIATTR_KPARAM_INFO
	.align		4
.L_551:
        /*0008*/ 	.byte	0x04, 0x17
        /*000a*/ 	.short	(.L_553 - .L_552)
.L_552:
        /*000c*/ 	.word	0x00000000
        /*0010*/ 	.short	0x0006
        /*0012*/ 	.short	0x0048
        /*0014*/ 	.byte	0x00, 0xf0, 0x21, 0x00


	//----- nvinfo : EIATTR_KPARAM_INFO
	.align		4
.L_553:
        /*0018*/ 	.byte	0x04, 0x17
        /*001a*/ 	.short	(.L_555 - .L_554)
.L_554:
        /*001c*/ 	.word	0x00000000
        /*0020*/ 	.short	0x0005
        /*0022*/ 	.short	0x003c
        /*0024*/ 	.byte	0x00, 0xf0, 0x31, 0x00


	//----- nvinfo : EIATTR_KPARAM_INFO
	.align		4
.L_555:
        /*0028*/ 	.byte	0x04, 0x17
        /*002a*/ 	.short	(.L_557 - .L_556)
.L_556:
        /*002c*/ 	.word	0x00000000
        /*0030*/ 	.short	0x0004
        /*0032*/ 	.short	0x0039
        /*0034*/ 	.byte	0x00, 0xf0, 0x05, 0x00


	//----- nvinfo : EIATTR_KPARAM_INFO
	.align		4
.L_557:
        /*0038*/ 	.byte	0x04, 0x17
        /*003a*/ 	.short	(.L_559 - .L_558)
.L_558:
        /*003c*/ 	.word	0x00000000
        /*0040*/ 	.short	0x0003
        /*0042*/ 	.short	0x0038
        /*0044*/ 	.byte	0x00, 0xf0, 0x05, 0x00


	//----- nvinfo : EIATTR_KPARAM_INFO
	.align		4
.L_559:
        /*0048*/ 	.byte	0x04, 0x17
        /*004a*/ 	.short	(.L_561 - .L_560)
.L_560:
        /*004c*/ 	.word	0x00000000
        /*0050*/ 	.short	0x0002
        /*0052*/ 	.short	0x0020
        /*0054*/ 	.byte	0x00, 0xf0, 0x61, 0x00


	//----- nvinfo : EIATTR_KPARAM_INFO
	.align		4
.L_561:
        /*0058*/ 	.byte	0x04, 0x17
        /*005a*/ 	.short	(.L_563 - .L_562)
.L_562:
        /*005c*/ 	.word	0x00000000
        /*0060*/ 	.short	0x0001
        /*0062*/ 	.short	0x0008
        /*0064*/ 	.byte	0x00, 0xf0, 0x61, 0x00


	//----- nvinfo : EIATTR_KPARAM_INFO
	.align		4
.L_563:
        /*0068*/ 	.byte	0x04, 0x17
        /*006a*/ 	.short	(.L_565 - .L_564)
.L_564:
        /*006c*/ 	.word	0x00000000
        /*0070*/ 	.short	0x0000
        /*0072*/ 	.short	0x0000
        /*0074*/ 	.byte	0x00, 0xf0, 0x11, 0x00


	//----- nvinfo : EIATTR_SPARSE_MMA_MASK
	.align		4
.L_565:
        /*0078*/ 	.byte	0x03, 0x50
        /*007a*/ 	.short	0x0000


	//----- nvinfo : EIATTR_MAXREG_COUNT
	.align		4
        /*007c*/ 	.byte	0x03, 0x1b
        /*007e*/ 	.short	0x00ff


	//----- nvinfo : EIATTR_EXTERNS
	.align		4
        /*0080*/ 	.byte	0x04, 0x0f
        /*0082*/ 	.short	(.L_567 - .L_566)


	//   ....[0]....
	.align		4
.L_566:
        /*0084*/ 	.word	index@(__assertfail)


	//----- nvinfo : EIATTR_MERCURY_ISA_VERSION
	.align		4
.L_567:
        /*0088*/ 	.byte	0x03, 0x5f
        /*008a*/ 	.short	0x0101


	//----- nvinfo : EIATTR_VRC_CTA_INIT_COUNT
	.align		4
        /*008c*/ 	.byte	0x02, 0x4a
	.zero		1
	.zero		1


	//----- nvinfo : EIATTR_SYSCALL_OFFSETS
	.align		4
        /*0090*/ 	.byte	0x04, 0x46
        /*0092*/ 	.short	(.L_569 - .L_568)


	//   ....[0]....
.L_568:
        /*0094*/ 	.word	0x00001070


	//   ....[1]....
        /*0098*/ 	.word	0x00002170


	//   ....[2]....
        /*009c*/ 	.word	0x000033b0


	//   ....[3]....
        /*00a0*/ 	.word	0x000044b0


	//   ....[4]....
        /*00a4*/ 	.word	0x00005630


	//   ....[5]....
        /*00a8*/ 	.word	0x00006740


	//   ....[6]....
        /*00ac*/ 	.word	0x000078c0


	//   ....[7]....
        /*00b0*/ 	.word	0x000089c0


	//   ....[8]....
        /*00b4*/ 	.word	0x00009da0


	//   ....[9]....
        /*00b8*/ 	.word	0x0000ac60


	//   ....[10]....
        /*00bc*/ 	.word	0x0000bbe0


	//   ....[11]....
        /*00c0*/ 	.word	0x0000cb60


	//----- nvinfo : EIATTR_EXIT_INSTR_OFFSETS
	.align		4
.L_569:
        /*00c4*/ 	.byte	0x04, 0x1c
        /*00c6*/ 	.short	(.L_571 - .L_570)


	//   ....[0]....
.L_570:
        /*00c8*/ 	.word	0x0000beb0


	//   ....[1]....
        /*00cc*/ 	.word	0x0000c000


	//   ....[2]....
        /*00d0*/ 	.word	0x0000c040


	//   ....[3]....
        /*00d4*/ 	.word	0x0000c0e0


	//   ....[4]....
        /*00d8*/ 	.word	0x0000c120


	//   ....[5]....
        /*00dc*/ 	.word	0x0000c160


	//   ....[6]....
        /*00e0*/ 	.word	0x0000c1f0


	//   ....[7]....
        /*00e4*/ 	.word	0x0000c210


	//   ....[8]....
        /*00e8*/ 	.word	0x0000c2b0


	//   ....[9]....
        /*00ec*/ 	.word	0x0000c300


	//   ....[10]....
        /*00f0*/ 	.word	0x0000c350


	//   ....[11]....
        /*00f4*/ 	.word	0x0000c430


	//   ....[12]....
        /*00f8*/ 	.word	0x0000c5a0


	//   ....[13]....
        /*00fc*/ 	.word	0x0000c710


	//   ....[14]....
        /*0100*/ 	.word	0x0000c870


	//   ....[15]....
        /*0104*/ 	.word	0x0000c8b0


	//   ....[16]....
        /*0108*/ 	.word	0x0000c8f0


	//   ....[17]....
        /*010c*/ 	.word	0x0000c9a0


	//   ....[18]....
        /*0110*/ 	.word	0x0000ca00


	//   ....[19]....
        /*0114*/ 	.word	0x0000cb70


	//   ....[20]....
        /*0118*/ 	.word	0x0000cc80


	//   ....[21]....
        /*011c*/ 	.word	0x0000cdc0


	//   ....[22]....
        /*0120*/ 	.word	0x0000ce00


	//----- nvinfo : EIATTR_MAX_THREADS
	.align		4
.L_571:
        /*0124*/ 	.byte	0x04, 0x05
        /*0126*/ 	.short	(.L_573 - .L_572)
.L_572:
        /*0128*/ 	.word	0x00000080
        /*012c*/ 	.word	0x00000001
        /*0130*/ 	.word	0x00000001


	//----- nvinfo : EIATTR_CRS_STACK_SIZE
	.align		4
.L_573:
        /*0134*/ 	.byte	0x04, 0x1e
        /*0136*/ 	.short	(.L_575 - .L_574)
.L_574:
        /*0138*/ 	.word	0x00000000


	//----- nvinfo : EIATTR_CBANK_PARAM_SIZE
	.align		4
.L_575:
        /*013c*/ 	.byte	0x03, 0x19
        /*013e*/ 	.short	0x0050


	//----- nvinfo : EIATTR_PARAM_CBANK
	.align		4
        /*0140*/ 	.byte	0x04, 0x0a
        /*0142*/ 	.short	(.L_577 - .L_576)
	.align		4
.L_576:
        /*0144*/ 	.word	index@(.nv.constant0._ZN2at6native27unrolled_elementwise_kernelIZZZNS0_66_GLOBAL__N__a0cfb035_28_ActivationHardswishKernel_cu_9e10b42f_293025hardswish_backward_kernelERNS_14TensorIteratorEENKUlvE_clEvENKUlvE1_clEvEUlN3c104HalfES8_E_St5arrayIPcLm3EELi4E23TrivialOffsetCalculatorILi2EjESD_ILi1EjENS0_6memory12LoadWithCastILi2EEENSG_13StoreWithCastILi1EEEEEviT_T0_T2_T3_T4_T5_)
        /*0148*/ 	.short	0x0380
        /*014a*/ 	.short	0x0050


	//----- nvinfo : EIATTR_SW_WAR
	.align		4
.L_577:
        /*014c*/ 	.byte	0x04, 0x36
        /*014e*/ 	.short	(.L_579 - .L_578)
.L_578:
        /*0150*/ 	.word	0x00000008
.L_579:


//--------------------- .nv.info._ZN2at6native18elementwise_kernelILi128ELi4EZNS0_22gpu_kernel_impl_nocastIZZZNS0_66_GLOBAL__N__a0cfb035_28_ActivationHardswishKernel_cu_9e10b42f_293025hardswish_backward_kernelERNS_14TensorIteratorEENKUlvE_clEvENKUlvE1_clEvEUlN3c104HalfES9_E_EEvRNS_18TensorIteratorBaseERKT_EUliE_EEviT1_ --------------------------
	.section	.nv.info._ZN2at6native18elementwise_kernelILi128ELi4EZNS0_22gpu_kernel_impl_nocastIZZZNS0_66_GLOBAL__N__a0cfb035_28_ActivationHardswishKernel_cu_9e10b42f_293025hardswish_backward_kernelERNS_14TensorIteratorEENKUlvE_clEvENKUlvE1_clEvEUlN3c104HalfES9_E_EEvRNS_18TensorIteratorBaseERKT_EUliE_EEviT1_,"",@"SHT_CUDA_INFO"
	.sectionflags	@""
	.align	4


	//----- nvinfo : EIATTR_CUDA_API_VERSION
	.align		4
        /*0000*/ 	.byte	0x04, 0x37
        /*0002*/ 	.short	(.L_581 - .L_580)
.L_580:
        /*0004*/ 	.word	0x00000082


	//----- nvinfo : EIATTR_KPARAM_INFO
	.align		4
.L_581:
        /*0008*/ 	.byte	0x04, 0x17
        /*000a*/ 	.short	(.L_583 - .L_582)
.L_582:
        /*000c*/ 	.word	0x00000000
        /*0010*/ 	.short	0x0001
        /*0012*/ 	.short	0x0008
        /*0014*/ 	.byte	0x00, 0xf0, 0x61, 0x0a


	//----- nvinfo : EIATTR_KPARAM_INFO
	.align		4
.L_583:
        /*0018*/ 	.byte	0x04, 0x17
        /*001a*/ 	.short	(.L_585 - .L_584)
.L_584:
        /*001c*/ 	.word	0x00000000
        /*0020*/ 	.short	0x0000
        /*0022*/ 	.short	0x0000
        /*0024*/ 	.byte	0x00, 0xf0, 0x11, 0x00


	//----- nvinfo : EIATTR_SPARSE_MMA_MASK
	.align		4
.L_585:
        /*0028*/ 	.byte	0x03, 0x50
        /*002a*/ 	.short	0x0000


	//----- nvinfo : EIATTR_MAXREG_COUNT
	.align		4
        /*002c*/ 	.byte	0x03, 0x1b
        /*002e*/ 	.short	0x0080


	//----- nvinfo : EIATTR_MERCURY_ISA_VERSION
	.align		4
        /*0030*/ 	.byte	0x03, 0x5f
        /*0032*/ 	.short	0x0101


	//----- nvinfo : EIATTR_VRC_CTA_INIT_COUNT
	.align		4
        /*0034*/ 	.byte	0x02, 0x4a
	.zero		1
	.zero		1


	//----- nvinfo : EIATTR_EXIT_INSTR_OFFSETS
	.align		4
        /*0038*/ 	.byte	0x04, 0x1c
        /*003a*/ 	.short	(.L_587 - .L_586)


	//   ....[0]....
.L_586:
        /*003c*/ 	.word	0x000004e0


	//   ....[1]....
        /*0040*/ 	.word	0x00000570


	//   ....[2]....
        /*0044*/ 	.word	0x000005d0


	//   ....[3]....
        /*0048*/ 	.word	0x00000640


	//   ....[4]....
        /*004c*/ 	.word	0x00004d60


	//   ....[5]....
        /*0050*/ 	.word	0x000064b0


	//----- nvinfo : EIATTR_MAX_THREADS
	.align		4
.L_587:
        /*0054*/ 	.byte	0x04, 0x05
        /*0056*/ 	.short	(.L_589 - .L_588)
.L_588:
        /*0058*/ 	.word	0x00000080
        /*005c*/ 	.word	0x00000001
        /*0060*/ 	.word	0x00000001


	//----- nvinfo : EIATTR_CRS_STACK_SIZE
	.align		4
.L_589:
        /*0064*/ 	.byte	0x04, 0x1e
        /*0066*/ 	.short	(.L_591 - .L_590)
.L_590:
        /*0068*/ 	.word	0x00000000


	//----- nvinfo : EIATTR_CBANK_PARAM_SIZE
	.align		4
.L_591:
        /*006c*/ 	.byte	0x03, 0x19
        /*006e*/ 	.short	0x02a0


	//----- nvinfo : EIATTR_PARAM_CBANK
	.align		4
        /*0070*/ 	.byte	0x04, 0x0a
        /*0072*/ 	.short	(.L_593 - .L_592)
	.align		4
.L_592:
        /*0074*/ 	.word	index@(.nv.constant0._ZN2at6native18elementwise_kernelILi128ELi4EZNS0_22gpu_kernel_impl_nocastIZZZNS0_66_GLOBAL__N__a0cfb035_28_ActivationHardswishKernel_cu_9e10b42f_293025hardswish_backward_kernelERNS_14TensorIteratorEENKUlvE_clEvENKUlvE1_clEvEUlN3c104HalfES9_E_EEvRNS_18TensorIteratorBaseERKT_EUliE_EEviT1_)
        /*0078*/ 	.short	0x0380
        /*007a*/ 	.short	0x02a0


	//----- nvinfo : EIATTR_SW_WAR
	.align		4
.L_593:
        /*007c*/ 	.byte	0x04, 0x36
        /*007e*/ 	.short	(.L_595 - .L_594)
.L_594:
        /*0080*/ 	.word	0x00000008
.L_595:


//--------------------- .nv.info._ZN2at6native27unrolled_elementwise_kernelIZZZNS0_66_GLOBAL__N__a0cfb035_28_ActivationHardswishKernel_cu_9e10b42f_293025hardswish_backward_kernelERNS_14TensorIteratorEENKUlvE_clEvENKUlvE1_clEvEUlN3c104HalfES8_E_St5arrayIPcLm3EELi4E23TrivialOffsetCalculatorILi2EjESD_ILi1EjENS0_6memory15LoadWithoutCastENSG_16StoreWithoutCastEEEviT_T0_T2_T3_T4_T5_ --------------------------
	.section	.nv.info._ZN2at6native27unrolled_elementwise_kernelIZZZNS0_66_GLOBAL__N__a0cfb035_28_ActivationHardswishKernel_cu_9e10b42f_293025hardswish_backward_kernelERNS_14TensorIteratorEENKUlvE_clEvENKUlvE1_clEvEUlN3c104HalfES8_E_St5arrayIPcLm3EELi4E23TrivialOffsetCalculatorILi2EjESD_ILi1EjENS0_6memory15LoadWithoutCastENSG_16StoreWithoutCastEEEviT_T0_T2_T3_T4_T5_,"",@"SHT_CUDA_INFO"
	.sectionflags	@""
	.align	4


	//----- nvinfo : EIATTR_CUDA_API_VERSION
	.align		4
        /*0000*/ 	.byte	0x04, 0x37
        /*0002*/ 	.short	(.L_597 - .L_596)
.L_596:
        /*0004*/ 	.word	0x00000082


	//----- nvinfo : EIATTR_KPARAM_INFO
	.align		4
.L_597:
        /*0008*/ 	.byte	0x04, 0x17
        /*000a*/ 	.short	(.L_599 - .L_598)
.L_598:
        /*000c*/ 	.word	0x00000000
        /*0010*/ 	.short	0x0006
        /*0012*/ 	.short	0x003b
        /*0014*/ 	.byte	0x00, 0xf0, 0x05, 0x00


	//----- nvinfo : EIATTR_KPARAM_INFO
	.align		4
.L_599:
        /*0018*/ 	.byte	0x04, 0x17
        /*001a*/ 	.short	(.L_601 - .L_600)
.L_600:
        /*001c*/ 	.word	0x00000000
        /*0020*/ 	.short	0x0005
        /*0022*/ 	.short	0x003a
        /*0024*/ 	.byte	0x00, 0xf0, 0x05, 0x00


	//----- nvinfo : EIATTR_KPARAM_INFO
	.align		4
.L_601:
        /*0028*/ 	.byte	0x04, 0x17
        /*002a*/ 	.short	(.L_603 - .L_602)
.L_602:
        /*002c*/ 	.word	0x00000000
        /*0030*/ 	.short	0x0004
        /*0032*/ 	.short	0x0039
        /*0034*/ 	.byte	0x00, 0xf0, 0x05, 0x00


	//----- nvinfo : EIATTR_KPARAM_INFO
	.align		4
.L_603:
        /*0038*/ 	.byte	0x04, 0x17
        /*003a*/ 	.short	(.L_605 - .L_604)
.L_604:
        /*003c*/ 	.word	0x00000000
        /*0040*/ 	.short	0x0003
        /*0042*/ 	.short	0x0038
        /*0044*/ 	.byte	0x00, 0xf0, 0x05, 0x00


	//----- nvinfo : EIATTR_KPARAM_INFO
	.align		4
.L_605:
        /*0048*/ 	.byte	0x04, 0x17
        /*004a*/ 	.short	(.L_607 - .L_606)
.L_606:
        /*004c*/ 	.word	0x00000000
        /*0050*/ 	.short	0x0002
        /*0052*/ 	.short	0x0020
        /*0054*/ 	.byte	0x00, 0xf0, 0x61, 0x00


	//----- nvinfo : EIATTR_KPARAM_INFO
	.align		4
.L_607:
        /*0058*/ 	.byte	0x04, 0x17
        /*005a*/ 	.short	(.L_609 - .L_608)
.L_608:
        /*005c*/ 	.word	0x00000000
        /*0060*/ 	.short	0x0001
        /*0062*/ 	.short	0x0008
        /*0064*/ 	.byte	0x00, 0xf0, 0x61, 0x00


	//----- nvinfo : EIATTR_KPARAM_INFO
	.align		4
.L_609:
        /*0068*/ 	.byte	0x04, 0x17
        /*006a*/ 	.short	(.L_611 - .L_610)
.L_610:
        /*006c*/ 	.word	0x00000000
        /*0070*/ 	.short	0x0000
        /*0072*/ 	.short	0x0000
        /*0074*/ 	.byte	0x00, 0xf0, 0x11, 0x00


	//----- nvinfo : EIATTR_SPARSE_MMA_MASK
	.align		4
.L_611:
        /*0078*/ 	.byte	0x03, 0x50
        /*007a*/ 	.short	0x0000


	//----- nvinfo : EIATTR_MAXREG_COUNT
	.align		4
        /*007c*/ 	.byte	0x03, 0x1b
        /*007e*/ 	.short	0x00ff


	//----- nvinfo : EIATTR_MERCURY_ISA_VERSION
	.align		4
        /*0080*/ 	.byte	0x03, 0x5f
        /*0082*/ 	.short	0x0101


	//----- nvinfo : EIATTR_VRC_CTA_INIT_COUNT
	.align		4
        /*0084*/ 	.byte	0x02, 0x4a
	.zero		1
	.zero		1


	//----- nvinfo : EIATTR_EXIT_INSTR_OFFSETS
	.align		4
        /*0088*/ 	.byte	0x04, 0x1c
        /*008a*/ 	.short	(.L_613 - .L_612)


	//   ....[0]....
.L_612:
        /*008c*/ 	.word	0x00000860


	//   ....[1]....
        /*0090*/ 	.word	0x000008b0


	//----- nvinfo : EIATTR_MAX_THREADS
	.align		4
.L_613:
        /*0094*/ 	.byte	0x04, 0x05
        /*0096*/ 	.short	(.L_615 - .L_614)
.L_614:
        /*0098*/ 	.word	0x00000080
        /*009c*/ 	.word	0x00000001
        /*00a0*/ 	.word	0x00000001


	//----- nvinfo : EIATTR_CRS_STACK_SIZE
	.align		4
.L_615:
        /*00a4*/ 	.byte	0x04, 0x1e
        /*00a6*/ 	.short	(.L_617 - .L_616)
.L_616:
        /*00a8*/ 	.word	0x00000000


	//----- nvinfo : EIATTR_CBANK_PARAM_SIZE
	.align		4
.L_617:
        /*00ac*/ 	.byte	0x03, 0x19
        /*00ae*/ 	.short	0x003c


	//----- nvinfo : EIATTR_PARAM_CBANK
	.align		4
        /*00b0*/ 	.byte	0x04, 0x0a
        /*00b2*/ 	.short	(.L_619 - .L_618)
	.align		4
.L_618:
        /*00b4*/ 	.word	index@(.nv.constant0._ZN2at6native27unrolled_elementwise_kernelIZZZNS0_66_GLOBAL__N__a0cfb035_28_ActivationHardswishKernel_cu_9e10b42f_293025hardswish_backward_kernelERNS_14TensorIteratorEENKUlvE_clEvENKUlvE1_clEvEUlN3c104HalfES8_E_St5arrayIPcLm3EELi4E23TrivialOffsetCalculatorILi2EjESD_ILi1EjENS0_6memory15LoadWithoutCastENSG_16StoreWithoutCastEEEviT_T0_T2_T3_T4_T5_)
        /*00b8*/ 	.short	0x0380
        /*00ba*/ 	.short	0x003c


	//----- nvinfo : EIATTR_SW_WAR
	.align		4
.L_619:
        /*00bc*/ 	.byte	0x04, 0x36
        /*00be*/ 	.short	(.L_621 - .L_620)
.L_620:
        /*00c0*/ 	.word	0x00000008
.L_621:


//--------------------- .nv.info._ZN2at6native29vectorized_elementwise_kernelILi2EZZZNS0_66_GLOBAL__N__a0cfb035_28_ActivationHardswishKernel_cu_9e10b42f_293025hardswish_backward_kernelERNS_14TensorIteratorEENKUlvE_clEvENKUlvE1_clEvEUlN3c104HalfES8_E_St5arrayIPcLm3EEEEviT0_T1_ --------------------------
	.section	.nv.info._ZN2at6native29vectorized_elementwise_kernelILi2EZZZNS0_66_GLOBAL__N__a0cfb035_28_ActivationHardswishKernel_cu_9e10b42f_293025hardswish_backward_kernelERNS_14TensorIteratorEENKUlvE_clEvENKUlvE1_clEvEUlN3c104HalfES8_E_St5arrayIPcLm3EEEEviT0_T1_,"",@"SHT_CUDA_INFO"
	.sectionflags	@""
	.align	4


	//----- nvinfo : EIATTR_CUDA_API_VERSION
	.align		4
        /*0000*/ 	.byte	0x04, 0x37
        /*0002*/ 	.short	(.L_623 - .L_622)
.L_622:
        /*0004*/ 	.word	0x00000082


	//----- nvinfo : EIATTR_KPARAM_INFO
	.align		4
.L_623:
        /*0008*/ 	.byte	0x04, 0x17
        /*000a*/ 	.short	(.L_625 - .L_624)
.L_624:
        /*000c*/ 	.word	0x00000000
        /*0010*/ 	.short	0x0002
        /*0012*/ 	.short	0x0020
        /*0014*/ 	.byte	0x00, 0xf0, 0x61, 0x00


	//----- nvinfo : EIATTR_KPARAM_INFO
	.align		4
.L_625:
        /*0018*/ 	.byte	0x04, 0x17
        /*001a*/ 	.short	(.L_627 - .L_626)
.L_626:
        /*001c*/ 	.word	0x00000000
        /*0020*/ 	.short	0x0001
        /*0022*/ 	.short	0x0008
        /*0024*/ 	.byte	0x00, 0xf0, 0x61, 0x00


	//----- nvinfo : EIATTR_KPARAM_INFO
	.align		4
.L_627:
        /*0028*/ 	.byte	0x04, 0x17
        /*002a*/ 	.short	(.L_629 - .L_628)
.L_628:
        /*002c*/ 	.word	0x00000000
        /*0030*/ 	.short	0x0000
        /*0032*/ 	.short	0x0000
        /*0034*/ 	.byte	0x00, 0xf0, 0x11, 0x00


	//----- nvinfo : EIATTR_SPARSE_MMA_MASK
	.align		4
.L_629:
        /*0038*/ 	.byte	0x03, 0x50
        /*003a*/ 	.short	0x0000


	//----- nvinfo : EIATTR_MAXREG_COUNT
	.align		4
        /*003c*/ 	.byte	0x03, 0x1b
        /*003e*/ 	.short	0x00ff


	//----- nvinfo : EIATTR_MERCURY_ISA_VERSION
	.align		4
        /*0040*/ 	.byte	0x03, 0x5f
        /*0042*/ 	.short	0x0101


	//----- nvinfo : EIATTR_VRC_CTA_INIT_COUNT
	.align		4
        /*0044*/ 	.byte	0x02, 0x4a
	.zero		1
	.zero		1


	//----- nvinfo : EIATTR_EXIT_INSTR_OFFSETS
	.align		4
        /*0048*/ 	.byte	0x04, 0x1c
        /*004a*/ 	.short	(.L_631 - .L_630)


	//   ....[0]....
.L_630:
        /*004c*/ 	.word	0x00001150


	//   ....[1]....
        /*0050*/ 	.word	0x000011a0


	//   ....[2]....
        /*0054*/ 	.word	0x000019d0


	//----- nvinfo : EIATTR_MAX_THREADS
	.align		4
.L_631:
        /*0058*/ 	.byte	0x04, 0x05
        /*005a*/ 	.short	(.L_633 - .L_632)
.L_632:
        /*005c*/ 	.word	0x00000080
        /*0060*/ 	.word	0x00000001
        /*0064*/ 	.word	0x00000001


	//----- nvinfo : EIATTR_CRS_STACK_SIZE
	.align		4
.L_633:
        /*0068*/ 	.byte	0x04, 0x1e
        /*006a*/ 	.short	(.L_635 - .L_634)
.L_634:
        /*006c*/ 	.word	0x00000000


	//----- nvinfo : EIATTR_CBANK_PARAM_SIZE
	.align		4
.L_635:
        /*0070*/ 	.byte	0x03, 0x19
        /*0072*/ 	.short	0x0038


	//----- nvinfo : EIATTR_PARAM_CBANK
	.align		4
        /*0074*/ 	.byte	0x04, 0x0a
        /*0076*/ 	.short	(.L_637 - .L_636)
	.align		4
.L_636:
        /*0078*/ 	.word	index@(.nv.constant0._ZN2at6native29vectorized_elementwise_kernelILi2EZZZNS0_66_GLOBAL__N__a0cfb035_28_ActivationHardswishKernel_cu_9e10b42f_293025hardswish_backward_kernelERNS_14TensorIteratorEENKUlvE_clEvENKUlvE1_clEvEUlN3c104HalfES8_E_St5arrayIPcLm3EEEEviT0_T1_)
        /*007c*/ 	.short	0x0380
        /*007e*/ 	.short	0x0038


	//----- nvinfo : EIATTR_SW_WAR
	.align		4
.L_637:
        /*0080*/ 	.byte	0x04, 0x36
        /*0082*/ 	.short	(.L_639 - .L_638)
.L_638:
        /*0084*/ 	.word	0x00000008
.L_639:


//--------------------- .nv.info._ZN2at6native29vectorized_elementwise_kernelILi4EZZZNS0_66_GLOBAL__N__a0cfb035_28_ActivationHardswishKernel_cu_9e10b42f_293025hardswish_backward_kernelERNS_14TensorIteratorEENKUlvE_clEvENKUlvE1_clEvEUlN3c104HalfES8_E_St5arrayIPcLm3EEEEviT0_T1_ --------------------------
	.section	.nv.info._ZN2at6native29vectorized_elementwise_kernelILi4EZZZNS0_66_GLOBAL__N__a0cfb035_28_ActivationHardswishKernel_cu_9e10b42f_293025hardswish_backward_kernelERNS_14TensorIteratorEENKUlvE_clEvENKUlvE1_clEvEUlN3c104HalfES8_E_St5arrayIPcLm3EEEEviT0_T1_,"",@"SHT_CUDA_INFO"
	.sectionflags	@""
	.align	4


	//----- nvinfo : EIATTR_CUDA_API_VERSION
	.align		4
        /*0000*/ 	.byte	0x04, 0x37
        /*0002*/ 	.short	(.L_641 - .L_640)
.L_640:
        /*0004*/ 	.word	0x00000082


	//----- nvinfo : EIATTR_KPARAM_INFO
	.align		4
.L_641:
        /*0008*/ 	.byte	0x04, 0x17
        /*000a*/ 	.short	(.L_643 - .L_642)
.L_642:
        /*000c*/ 	.word	0x00000000
        /*0010*/ 	.short	0x0002
        /*0012*/ 	.short	0x0020
        /*0014*/ 	.byte	0x00, 0xf0, 0x61, 0x00


	//----- nvinfo : EIATTR_KPARAM_INFO
	.align		4
.L_643:
        /*0018*/ 	.byte	0x04, 0x17
        /*001a*/ 	.short	(.L_645 - .L_644)
.L_644:
        /*001c*/ 	.word	0x00000000
        /*0020*/ 	.short	0x0001
        /*0022*/ 	.short	0x0008
        /*0024*/ 	.byte	0x00, 0xf0, 0x61, 0x00


	//----- nvinfo : EIATTR_KPARAM_INFO
	.align		4
.L_645:
        /*0028*/ 	.byte	0x04, 0x17
        /*002a*/ 	.short	(.L_647 - .L_646)
.L_646:
        /*002c*/ 	.word	0x00000000
        /*0030*/ 	.short	0x0000
        /*0032*/ 	.short	0x0000
        /*0034*/ 	.byte	0x00, 0xf0, 0x11, 0x00


	//----- nvinfo : EIATTR_SPARSE_MMA_MASK
	.align		4
.L_647:
        /*0038*/ 	.byte	0x03, 0x50
        /*003a*/ 	.short	0x0000


	//----- nvinfo : EIATTR_MAXREG_COUNT
	.align		4
        /*003c*/ 	.byte	0x03, 0x1b
        /*003e*/ 	.short	0x00ff


	//----- nvinfo : EIATTR_MERCURY_ISA_VERSION
	.align		4
        /*0040*/ 	.byte	0x03, 0x5f
        /*0042*/ 	.short	0x0101


	//----- nvinfo : EIATTR_VRC_CTA_INIT_COUNT
	.align		4
        /*0044*/ 	.byte	0x02, 0x4a
	.zero		1
	.zero		1


	//----- nvinfo : EIATTR_EXIT_INSTR_OFFSETS
	.align		4
        /*0048*/ 	.byte	0x04, 0x1c
        /*004a*/ 	.short	(.L_649 - .L_648)


	//   ....[0]....
.L_648:
        /*004c*/ 	.word	0x00001150


	//   ....[1]....
        /*0050*/ 	.word	0x000011a0


	//   ....[2]....
        /*0054*/ 	.word	0x00001970


	//----- nvinfo : EIATTR_MAX_THREADS
	.align		4
.L_649:
        /*0058*/ 	.byte	0x04, 0x05
        /*005a*/ 	.short	(.L_651 - .L_650)
.L_650:
        /*005c*/ 	.word	0x00000080
        /*0060*/ 	.word	0x00000001
        /*0064*/ 	.word	0x00000001


	//----- nvinfo : EIATTR_CRS_STACK_SIZE
	.align		4
.L_651:
        /*0068*/ 	.byte	0x04, 0x1e
        /*006a*/ 	.short	(.L_653 - .L_652)
.L_652:
        /*006c*/ 	.word	0x00000000


	//----- nvinfo : EIATTR_CBANK_PARAM_SIZE
	.align		4
.L_653:
        /*0070*/ 	.byte	0x03, 0x19
        /*0072*/ 	.short	0x0038


	//----- nvinfo : EIATTR_PARAM_CBANK
	.align		4
        /*0074*/ 	.byte	0x04, 0x0a
        /*0076*/ 	.short	(.L_655 - .L_654)
	.align		4
.L_654:
        /*0078*/ 	.word	index@(.nv.constant0._ZN2at6native29vectorized_elementwise_kernelILi4EZZZNS0_66_GLOBAL__N__a0cfb035_28_ActivationHardswishKernel_cu_9e10b42f_293025hardswish_backward_kernelERNS_14TensorIteratorEENKUlvE_clEvENKUlvE1_clEvEUlN3c104HalfES8_E_St5arrayIPcLm3EEEEviT0_T1_)
        /*007c*/ 	.short	0x0380
        /*007e*/ 	.short	0x0038


	//----- nvinfo : EIATTR_SW_WAR
	.align		4
.L_655:
        /*0080*/ 	.byte	0x04, 0x36
        /*0082*/ 	.short	(.L_657 - .L_656)
.L_656:
        /*0084*/ 	.word	0x00000008
.L_657:


//--------------------- .nv.info._ZN2at6native29vectorized_elementwise_kernelILi8EZZZNS0_66_GLOBAL__N__a0cfb035_28_ActivationHardswishKernel_cu_9e10b42f_293025hardswish_backward_kernelERNS_14TensorIteratorEENKUlvE_clEvENKUlvE1_clEvEUlN3c104HalfES8_E_St5arrayIPcLm3EEEEviT0_T1_ --------------------------
	.section	.nv.info._ZN2at6native29vectorized_elementwise_kernelILi8EZZZNS0_66_GLOBAL__N__a0cfb035_28_ActivationHardswishKernel_cu_9e10b42f_293025hardswish_backward_kernelERNS_14TensorIteratorEENKUlvE_clEvENKUlvE1_clEvEUlN3c104HalfES8_E_St5arrayIPcLm3EEEEviT0_T1_,"",@"SHT_CUDA_INFO"
	.sectionflags	@""
	.align	4


	//----- nvinfo : EIATTR_CUDA_API_VERSION
	.align		4
        /*0000*/ 	.byte	0x04, 0x37
        /*0002*/ 	.short	(.L_659 - .L_658)
.L_658:
        /*0004*/ 	.word	0x00000082


	//----- nvinfo : EIATTR_KPARAM_INFO
	.align		4
.L_659:
        /*0008*/ 	.byte	0x04, 0x17
        /*000a*/ 	.short	(.L_661 - .L_660)
.L_660:
        /*000c*/ 	.word	0x00000000
        /*0010*/ 	.short	0x0002
        /*0012*/ 	.short	0x0020
        /*0014*/ 	.byte	0x00, 0xf0, 0x61, 0x00


	//----- nvinfo : EIATTR_KPARAM_INFO
	.align		4
.L_661:
        /*0018*/ 	.byte	0x04, 0x17
        /*001a*/ 	.short	(.L_663 - .L_662)
.L_662:
        /*001c*/ 	.word	0x00000000
        /*0020*/ 	.short	0x0001
        /*0022*/ 	.short	0x0008
        /*0024*/ 	.byte	0x00, 0xf0, 0x61, 0x00


	//----- nvinfo : EIATTR_KPARAM_INFO
	.align		4
.L_663:
        /*0028*/ 	.byte	0x04, 0x17
        /*002a*/ 	.short	(.L_665 - .L_664)
.L_664:
        /*002c*/ 	.word	0x00000000
        /*0030*/ 	.short	0x0000
        /*0032*/ 	.short	0x0000
        /*0034*/ 	.byte	0x00, 0xf0, 0x11, 0x00


	//----- nvinfo : EIATTR_SPARSE_MMA_MASK
	.align		4
.L_665:
        /*0038*/ 	.byte	0x03, 0x50
        /*003a*/ 	.short	0x0000


	//----- nvinfo : EIATTR_MAXREG_COUNT
	.align		4
        /*003c*/ 	.byte	0x03, 0x1b
        /*003e*/ 	.short	0x00ff


	//----- nvinfo : EIATTR_MERCURY_ISA_VERSION
	.align		4
        /*0040*/ 	.byte	0x03, 0x5f
        /*0042*/ 	.short	0x0101


	//----- nvinfo : EIATTR_VRC_CTA_INIT_COUNT
	.align		4
        /*0044*/ 	.byte	0x02, 0x4a
	.zero		1
	.zero		1


	//----- nvinfo : EIATTR_EXIT_INSTR_OFFSETS
	.align		4
        /*0048*/ 	.byte	0x04, 0x1c
        /*004a*/ 	.short	(.L_667 - .L_666)


	//   ....[0]....
.L_666:
        /*004c*/ 	.word	0x00000010


	//----- nvinfo : EIATTR_MAX_THREADS
	.align		4
.L_667:
        /*0050*/ 	.byte	0x04, 0x05
        /*0052*/ 	.short	(.L_669 - .L_668)
.L_668:
        /*0054*/ 	.word	0x00000080
        /*0058*/ 	.word	0x00000001
        /*005c*/ 	.word	0x00000001


	//----- nvinfo : EIATTR_CBANK_PARAM_SIZE
	.align		4
.L_669:
        /*0060*/ 	.byte	0x03, 0x19
        /*0062*/ 	.short	0x0038


	//----- nvinfo : EIATTR_PARAM_CBANK
	.align		4
        /*0064*/ 	.byte	0x04, 0x0a
        /*0066*/ 	.short	(.L_671 - .L_670)
	.align		4
.L_670:
        /*0068*/ 	.word	index@(.nv.constant0._ZN2at6native29vectorized_elementwise_kernelILi8EZZZNS0_66_GLOBAL__N__a0cfb035_28_ActivationHardswishKernel_cu_9e10b42f_293025hardswish_backward_kernelERNS_14TensorIteratorEENKUlvE_clEvENKUlvE1_clEvEUlN3c104HalfES8_E_St5arrayIPcLm3EEEEviT0_T1_)
        /*006c*/ 	.short	0x0380
        /*006e*/ 	.short	0x0038


	//----- nvinfo : EIATTR_SW_WAR
	.align		4
.L_671:
        /*0070*/ 	.byte	0x04, 0x36
        /*0072*/ 	.short	(.L_673 - .L_672)
.L_672:
        /*0074*/ 	.word	0x00000008
.L_673:


//--------------------- .nv.info._ZN2at6native18elementwise_kernelILi128ELi4EZNS0_15gpu_kernel_implIZZZNS0_66_GLOBAL__N__a0cfb035_28_ActivationHardswishKernel_cu_9e10b42f_293025hardswish_backward_kernelERNS_14TensorIteratorEENKUlvE_clEvENKUlvE0_clEvEUlffE_EEvRNS_18TensorIteratorBaseERKT_EUliE_EEviT1_ --------------------------
	.section	.nv.info._ZN2at6native18elementwise_kernelILi128ELi4EZNS0_15gpu_kernel_implIZZZNS0_66_GLOBAL__N__a0cfb035_28_ActivationHardswishKernel_cu_9e10b42f_293025hardswish_backward_kernelERNS_14TensorIteratorEENKUlvE_clEvENKUlvE0_clEvEUlffE_EEvRNS_18TensorIteratorBaseERKT_EUliE_EEviT1_,"",@"SHT_CUDA_INFO"
	.sectionflags	@""
	.align	4


	//----- nvinfo : EIATTR_CUDA_API_VERSION
	.align		4
        /*0000*/ 	.byte	0x04, 0x37
        /*0002*/ 	.short	(.L_675 - .L_674)
.L_674:
        /*0004*/ 	.word	0x00000082


	//----- nvinfo : EIATTR_KPARAM_INFO
	.align		4
.L_675:
        /*0008*/ 	.byte	0x04, 0x17
        /*000a*/ 	.short	(.L_677 - .L_676)
.L_676:
        /*000c*/ 	.word	0x00000000
        /*0010*/ 	.short	0x0001
        /*0012*/ 	.short	0x0008
        /*0014*/ 	.byte	0x00, 0xf0, 0x81, 0x0a


	//----- nvinfo : EIATTR_KPARAM_INFO
	.align		4
.L_677:
        /*0018*/ 	.byte	0x04, 0x17
        /*001a*/ 	.short	(.L_679 - .L_678)
.L_678:
        /*001c*/ 	.word	0x00000000
        /*0020*/ 	.short	0x0000
        /*0022*/ 	.short	0x0000
        /*0024*/ 	.byte	0x00, 0xf0, 0x11, 0x00


	//----- nvinfo : EIATTR_SPARSE_MMA_MASK
	.align		4
.L_679:
        /*0028*/ 	.byte	0x03, 0x50
        /*002a*/ 	.short	0x0000


	//----- nvinfo : EIATTR_MAXREG_COUNT
	.align		4
        /*002c*/ 	.byte	0x03, 0x1b
        /*002e*/ 	.short	0x0080


	//----- nvinfo : EIATTR_EXTERNS
	.align		4
        /*0030*/ 	.byte	0x04, 0x0f
        /*0032*/ 	.short	(.L_681 - .L_680)


	//   ....[0]....
	.align		4
.L_680:
        /*0034*/ 	.word	index@(__assertfail)


	//----- nvinfo : EIATTR_MERCURY_ISA_VERSION
	.align		4
.L_681:
        /*0038*/ 	.byte	0x03, 0x5f
        /*003a*/ 	.short	0x0101


	//----- nvinfo : EIATTR_VRC_CTA_INIT_COUNT
	.align		4
        /*003c*/ 	.byte	0x02, 0x4a
	.zero		1
	.zero		1


	//----- nvinfo : EIATTR_SYSCALL_OFFSETS
	.align		4
        /*0040*/ 	.byte	0x04, 0x46
        /*0042*/ 	.short	(.L_683 - .L_682)


	//   ....[0]....
.L_682:
        /*0044*/ 	.word	0x000024a0


	//   ....[1]....
        /*0048*/ 	.word	0x00003310


	//   ....[2]....
        /*004c*/ 	.word	0x00004160


	//   ....[3]....
        /*0050*/ 	.word	0x00006720


	//   ....[4]....
        /*0054*/ 	.word	0x00007590


	//   ....[5]....
        /*0058*/ 	.word	0x00008240


	//   ....[6]....
        /*005c*/ 	.word	0x0000a910


	//   ....[7]....
        /*0060*/ 	.word	0x0000b780


	//   ....[8]....
        /*0064*/ 	.word	0x0000c430


	//   ....[9]....
        /*0068*/ 	.word	0x0000eb20


	//   ....[10]....
        /*006c*/ 	.word	0x0000f990


	//   ....[11]....
        /*0070*/ 	.word	0x00010610


	//----- nvinfo : EIATTR_EXIT_INSTR_OFFSETS
	.align		4
.L_683:
        /*0074*/ 	.byte	0x04, 0x1c
        /*0076*/ 	.short	(.L_685 - .L_684)


	//   ....[0]....
.L_684:
        /*0078*/ 	.word	0x0000c6e0


	//   ....[1]....
        /*007c*/ 	.word	0x0000fb90


	//   ....[2]....
        /*0080*/ 	.word	0x0000fbd0


	//   ....[3]....
        /*0084*/ 	.word	0x0000fc60


	//   ....[4]....
        /*0088*/ 	.word	0x0000fc90


	//   ....[5]....
        /*008c*/ 	.word	0x0000fcc0


	//   ....[6]....
        /*0090*/ 	.word	0x0000fd40


	//   ....[7]....
        /*0094*/ 	.word	0x0000fd70


	//   ....[8]....
        /*0098*/ 	.word	0x0000fe00


	//   ....[9]....
        /*009c*/ 	.word	0x0000fe40


	//   ....[10]....
        /*00a0*/ 	.word	0x0000fe80


	//   ....[11]....
        /*00a4*/ 	.word	0x0000ff50


	//   ....[12]....
        /*00a8*/ 	.word	0x000100b0


	//   ....[13]....
        /*00ac*/ 	.word	0x00010210


	//   ....[14]....
        /*00b0*/ 	.word	0x00010360


	//   ....[15]....
        /*00b4*/ 	.word	0x00010390


	//   ....[16]....
        /*00b8*/ 	.word	0x000103c0


	//   ....[17]....
        /*00bc*/ 	.word	0x00010460


	//   ....[18]....
        /*00c0*/ 	.word	0x000104b0


	//   ....[19]....
        /*00c4*/ 	.word	0x00010620


	//   ....[20]....
        /*00c8*/ 	.word	0x00010720


	//   ....[21]....
        /*00cc*/ 	.word	0x00010850


	//   ....[22]....
        /*00d0*/ 	.word	0x00010880


	//----- nvinfo : EIATTR_MAX_THREADS
	.align		4
.L_685:
        /*00d4*/ 	.byte	0x04, 0x05
        /*00d6*/ 	.short	(.L_687 - .L_686)
.L_686:
        /*00d8*/ 	.word	0x00000080
        /*00dc*/ 	.word	0x00000001
        /*00e0*/ 	.word	0x00000001


	//----- nvinfo : EIATTR_CRS_STACK_SIZE
	.align		4
.L_687:
        /*00e4*/ 	.byte	0x04, 0x1e
        /*00e6*/ 	.short	(.L_689 - .L_688)
.L_688:
        /*00e8*/ 	.word	0x00000000


	//----- nvinfo : EIATTR_CBANK_PARAM_SIZE
	.align		4
.L_689:
        /*00ec*/ 	.byte	0x03, 0x19
        /*00ee*/ 	.short	0x02a8


	//----- nvinfo : EIATTR_PARAM_CBANK
	.align		4
        /*00f0*/ 	.byte	0x04, 0x0a
        /*00f2*/ 	.short	(.L_691 - .L_690)
	.align		4
.L_690:
        /*00f4*/ 	.word	index@(.nv.constant0._ZN2at6native18elementwise_kernelILi128ELi4EZNS0_15gpu_kernel_implIZZZNS0_66_GLOBAL__N__a0cfb035_28_ActivationHardswishKernel_cu_9e10b42f_293025hardswish_backward_kernelERNS_14TensorIteratorEENKUlvE_clEvENKUlvE0_clEvEUlffE_EEvRNS_18TensorIteratorBaseERKT_EUliE_EEviT1_)
        /*00f8*/ 	.short	0x0380
        /*00fa*/ 	.short	0x02a8


	//----- nvinfo : EIATTR_SW_WAR
	.align		4
.L_691:
        /*00fc*/ 	.byte	0x04, 0x36
        /*00fe*/ 	.short	(.L_693 - .L_692)
.L_692:
        /*0100*/ 	.word	0x00000008
.L_693:


//--------------------- .nv.info._ZN2at6native27unrolled_elementwise_kernelIZZZNS0_66_GLOBAL__N__a0cfb035_28_ActivationHardswishKernel_cu_9e10b42f_293025hardswish_backward_kernelERNS_14TensorIteratorEENKUlvE_clEvENKUlvE0_clEvEUlffE_St5arrayIPcLm3EELi4E23TrivialOffsetCalculatorILi2EjESB_ILi1EjENS0_6memory12LoadWithCastILi2EEENSE_13StoreWithCastILi1EEEEEviT_T0_T2_T3_T4_T5_ --------------------------
	.section	.nv.info._ZN2at6native27unrolled_elementwise_kernelIZZZNS0_66_GLOBAL__N__a0cfb035_28_ActivationHardswishKernel_cu_9e10b42f_293025hardswish_backward_kernelERNS_14TensorIteratorEENKUlvE_clEvENKUlvE0_clEvEUlffE_St5arrayIPcLm3EELi4E23TrivialOffsetCalculatorILi2EjESB_ILi1EjENS0_6memory12LoadWithCastILi2EEENSE_13StoreWithCastILi1EEEEEviT_T0_T2_T3_T4_T5_,"",@"SHT_CUDA_INFO"
	.sectionflags	@""
	.align	4


	//----- nvinfo : EIATTR_CUDA_API_VERSION
	.align		4
        /*0000*/ 	.byte	0x04, 0x37
        /*0002*/ 	.short	(.L_695 - .L_694)
.L_694:
        /*0004*/ 	.word	0x00000082


	//----- nvinfo : EIATTR_KPARAM_INFO
	.align		4
.L_695:
        /*0008*/ 	.byte	0x04, 0x17
        /*000a*/ 	.short	(.L_697 - .L_696)
.L_696:
        /*000c*/ 	.word	0x00000000
        /*0010*/ 	.short	0x0006
        /*0012*/ 	.short	0x0048
        /*0014*/ 	.byte	0x00, 0xf0, 0x21, 0x00


	//----- nvinfo : EIATTR_KPARAM_INFO
	.align		4
.L_697:
        /*0018*/ 	.byte	0x04, 0x17
        /*001a*/ 	.short	(.L_699 - .L_698)
.L_698:
        /*001c*/ 	.word	0x00000000
        /*0020*/ 	.short	0x0005
        /*0022*/ 	.short	0x003c
        /*0024*/ 	.byte	0x00, 0xf0, 0x31, 0x00


	//----- nvinfo : EIATTR_KPARAM_INFO
	.align		4
.L_699:
        /*0028*/ 	.byte	0x04, 0x17
        /*002a*/ 	.short	(.L_701 - .L_700)
.L_700:
        /*002c*/ 	.word	0x00000000
        /*0030*/ 	.short	0x0004
        /*0032*/ 	.short	0x0039
        /*0034*/ 	.byte	0x00, 0xf0, 0x05, 0x00


	//----- nvinfo : EIATTR_KPARAM_INFO
	.align		4
.L_701:
        /*0038*/ 	.byte	0x04, 0x17
        /*003a*/ 	.short	(.L_703 - .L_702)
.L_702:
        /*003c*/ 	.word	0x00000000
        /*0040*/ 	.short	0x0003
        /*0042*/ 	.short	0x0038
        /*0044*/ 	.byte	0x00, 0xf0, 0x05, 0x00


	//----- nvinfo : EIATTR_KPARAM_INFO
	.align		4
.L_703:
        /*0048*/ 	.byte	0x04, 0x17
        /*004a*/ 	.short	(.L_705 - .L_704)
.L_704:
        /*004c*/ 	.word	0x00000000
        /*0050*/ 	.short	0x0002
        /*0052*/ 	.short	0x0020
        /*0054*/ 	.byte	0x00, 0xf0, 0x61, 0x00


	//----- nvinfo : EIATTR_KPARAM_INFO
	.align		4
.L_705:
        /*0058*/ 	.byte	0x04, 0x17
        /*005a*/ 	.short	(.L_707 - .L_706)
.L_706:
        /*005c*/ 	.word	0x00000000
        /*0060*/ 	.short	0x0001
        /*0062*/ 	.short	0x0008
        /*0064*/ 	.byte	0x00, 0xf0, 0x61, 0x00


	//----- nvinfo : EIATTR_KPARAM_INFO
	.align		4
.L_707:
        /*0068*/ 	.byte	0x04, 0x17
        /*006a*/ 	.short	(.L_709 - .L_708)
.L_708:
        /*006c*/ 	.word	0x00000000
        /*0070*/ 	.short	0x0000
        /*0072*/ 	.short	0x0000
        /*0074*/ 	.byte	0x00, 0xf0, 0x11, 0x00


	//----- nvinfo : EIATTR_SPARSE_MMA_MASK
	.align		4
.L_709:
        /*0078*/ 	.byte	0x03, 0x50
        /*007a*/ 	.short	0x0000


	//----- nvinfo : EIATTR_MAXREG_COUNT
	.align		4
        /*007c*/ 	.byte	0x03, 0x1b
        /*007e*/ 	.short	0x00ff


	//----- nvinfo : EIATTR_EXTERNS
	.align		4
        /*0080*/ 	.byte	0x04, 0x0f
        /*0082*/ 	.short	(.L_711 - .L_710)


	//   ....[0]....
	.align		4
.L_710:
        /*0084*/ 	.word	index@(__assertfail)


	//----- nvinfo : EIATTR_MERCURY_ISA_VERSION
	.align		4
.L_711:
        /*0088*/ 	.byte	0x03, 0x5f
        /*008a*/ 	.short	0x0101


	//----- nvinfo : EIATTR_VRC_CTA_INIT_COUNT
	.align		4
        /*008c*/ 	.byte	0x02, 0x4a
	.zero		1
	.zero		1


	//----- nvinfo : EIATTR_SYSCALL_OFFSETS
	.align		4
        /*0090*/ 	.byte	0x04, 0x46
        /*0092*/ 	.short	(.L_713 - .L_712)


	//   ....[0]....
.L_712:
        /*0094*/ 	.word	0x00000e70


	//   ....[1]....
        /*0098*/ 	.word	0x00001d10


	//   ....[2]....
        /*009c*/ 	.word	0x00002cb0


	//   ....[3]....
        /*00a0*/ 	.word	0x00003b50


	//   ....[4]....
        /*00a4*/ 	.word	0x00004a70


	//   ....[5]....
        /*00a8*/ 	.word	0x00005900


	//   ....[6]....
        /*00ac*/ 	.word	0x00006810


	//   ....[7]....
        /*00b0*/ 	.word	0x00007680


	//   ....[8]....
        /*00b4*/ 	.word	0x00008860


	//   ....[9]....
        /*00b8*/ 	.word	0x00009600


	//   ....[10]....
        /*00bc*/ 	.word	0x0000a460


	//   ....[11]....
        /*00c0*/ 	.word	0x0000b2c0


	//----- nvinfo : EIATTR_EXIT_INSTR_OFFSETS
	.align		4
.L_713:
        /*00c4*/ 	.byte	0x04, 0x1c
        /*00c6*/ 	.short	(.L_715 - .L_714)


	//   ....[0]....
.L_714:
        /*00c8*/ 	.word	0x0000a700


	//   ....[1]....
        /*00cc*/ 	.word	0x0000a840


	//   ....[2]....
        /*00d0*/ 	.word	0x0000a880


	//   ....[3]....
        /*00d4*/ 	.word	0x0000a910


	//   ....[4]....
        /*00d8*/ 	.word	0x0000a940


	//   ....[5]....
        /*00dc*/ 	.word	0x0000a970


	//   ....[6]....
        /*00e0*/ 	.word	0x0000a9f0


	//   ....[7]....
        /*00e4*/ 	.word	0x0000aa20


	//   ....[8]....
        /*00e8*/ 	.word	0x0000aab0


	//   ....[9]....
        /*00ec*/ 	.word	0x0000aaf0


	//   ....[10]....
        /*00f0*/ 	.word	0x0000ab30


	//   ....[11]....
        /*00f4*/ 	.word	0x0000ac00


	//   ....[12]....
        /*00f8*/ 	.word	0x0000ad60


	//   ....[13]....
        /*00fc*/ 	.word	0x0000aec0


	//   ....[14]....
        /*0100*/ 	.word	0x0000b010


	//   ....[15]....
        /*0104*/ 	.word	0x0000b040


	//   ....[16]....
        /*0108*/ 	.word	0x0000b070


	//   ....[17]....
        /*010c*/ 	.word	0x0000b110


	//   ....[18]....
        /*0110*/ 	.word	0x0000b160


	//   ....[19]....
        /*0114*/ 	.word	0x0000b2d0


	//   ....[20]....
        /*0118*/ 	.word	0x0000b3d0


	//   ....[21]....
        /*011c*/ 	.word	0x0000b500


	//   ....[22]....
        /*0120*/ 	.word	0x0000b530


	//----- nvinfo : EIATTR_MAX_THREADS
	.align		4
.L_715:
        /*0124*/ 	.byte	0x04, 0x05
        /*0126*/ 	.short	(.L_717 - .L_716)
.L_716:
        /*0128*/ 	.word	0x00000080
        /*012c*/ 	.word	0x00000001
        /*0130*/ 	.word	0x00000001


	//----- nvinfo : EIATTR_CRS_STACK_SIZE
	.align		4
.L_717:
        /*0134*/ 	.byte	0x04, 0x1e
        /*0136*/ 	.short	(.L_719 - .L_718)
.L_718:
        /*0138*/ 	.word	0x00000000


	//----- nvinfo : EIATTR_CBANK_PARAM_SIZE
	.align		4
.L_719:
        /*013c*/ 	.byte	0x03, 0x19
        /*013e*/ 	.short	0x0050


	//----- nvinfo : EIATTR_PARAM_CBANK
	.align		4
        /*0140*/ 	.byte	0x04, 0x0a
        /*0142*/ 	.short	(.L_721 - .L_720)
	.align		4
.L_720:
        /*0144*/ 	.word	index@(.nv.constant0._ZN2at6native27unrolled_elementwise_kernelIZZZNS0_66_GLOBAL__N__a0cfb035_28_ActivationHardswishKernel_cu_9e10b42f_293025hardswish_backward_kernelERNS_14TensorIteratorEENKUlvE_clEvENKUlvE0_clEvEUlffE_St5arrayIPcLm3EELi4E23TrivialOffsetCalculatorILi2EjESB_ILi1EjENS0_6memory12LoadWithCastILi2EEENSE_13StoreWithCastILi1EEEEEviT_T0_T2_T3_T4_T5_)
        /*0148*/ 	.short	0x0380
        /*014a*/ 	.short	0x0050


	//----- nvinfo : EIATTR_SW_WAR
	.align		4
.L_721:
        /*014c*/ 	.byte	0x04, 0x36
        /*014e*/ 	.short	(.L_723 - .L_722)
.L_722:
        /*0150*/ 	.word	0x00000008
.L_723:


//--------------------- .nv.info._ZN2at6native18elementwise_kernelILi128ELi2EZNS0_22gpu_kernel_impl_nocastIZZZNS0_66_GLOBAL__N__a0cfb035_28_ActivationHardswishKernel_cu_9e10b42f_293025hardswish_backward_kernelERNS_14TensorIteratorEENKUlvE_clEvENKUlvE0_clEvEUlffE_EEvRNS_18TensorIteratorBaseERKT_EUliE_EEviT1_ --------------------------
	.section	.nv.info._ZN2at6native18elementwise_kernelILi128ELi2EZNS0_22gpu_kernel_impl_nocastIZZZNS0_66_GLOBAL__N__a0cfb035_28_ActivationHardswishKernel_cu_9e10b42f_293025hardswish_backward_kernelERNS_14TensorIteratorEENKUlvE_clEvENKUlvE0_clEvEUlffE_EEvRNS_18TensorIteratorBaseERKT_EUliE_EEviT1_,"",@"SHT_CUDA_INFO"
	.sectionflags	@""
	.align	4


	//----- nvinfo : EIATTR_CUDA_API_VERSION
	.align		4
        /*0000*/ 	.byte	0x04, 0x37
        /*0002*/ 	.short	(.L_725 - .L_724)
.L_724:
        /*0004*/ 	.word	0x00000082


	//----- nvinfo : EIATTR_KPARAM_INFO
	.align		4
.L_725:
        /*0008*/ 	.byte	0x04, 0x17
        /*000a*/ 	.short	(.L_727 - .L_726)
.L_726:
        /*000c*/ 	.word	0x00000000
        /*0010*/ 	.short	0x0001
        /*0012*/ 	.short	0x0008
        /*0014*/ 	.byte	0x00, 0xf0, 0x61, 0x0a


	//----- nvinfo : EIATTR_KPARAM_INFO
	.align		4
.L_727:
        /*0018*/ 	.byte	0x04, 0x17
        /*001a*/ 	.short	(.L_729 - .L_728)
.L_728:
        /*001c*/ 	.word	0x00000000
        /*0020*/ 	.short	0x0000
        /*0022*/ 	.short	0x0000
        /*0024*/ 	.byte	0x00, 0xf0, 0x11, 0x00


	//----- nvinfo : EIATTR_SPARSE_MMA_MASK
	.align		4
.L_729:
        /*0028*/ 	.byte	0x03, 0x50
        /*002a*/ 	.short	0x0000


	//----- nvinfo : EIATTR_MAXREG_COUNT
	.align		4
        /*002c*/ 	.byte	0x03, 0x1b
        /*002e*/ 	.short	0x0080


	//----- nvinfo : EIATTR_MERCURY_ISA_VERSION
	.align		4
        /*0030*/ 	.byte	0x03, 0x5f
        /*0032*/ 	.short	0x0101


	//----- nvinfo : EIATTR_VRC_CTA_INIT_COUNT
	.align		4
        /*0034*/ 	.byte	0x02, 0x4a
	.zero		1
	.zero		1


	//----- nvinfo : EIATTR_EXIT_INSTR_OFFSETS
	.align		4
        /*0038*/ 	.byte	0x04, 0x1c
        /*003a*/ 	.short	(.L_731 - .L_730)


	//   ....[0]....
.L_730:
        /*003c*/ 	.word	0x000001d0


	//   ....[1]....
        /*0040*/ 	.word	0x000002b0


	//   ....[2]....
        /*0044*/ 	.word	0x00001a60


	//   ....[3]....
        /*0048*/ 	.word	0x00003170


	//----- nvinfo : EIATTR_MAX_THREADS
	.align		4
.L_731:
        /*004c*/ 	.byte	0x04, 0x05
        /*004e*/ 	.short	(.L_733 - .L_732)
.L_732:
        /*0050*/ 	.word	0x00000080
        /*0054*/ 	.word	0x00000001
        /*0058*/ 	.word	0x00000001


	//----- nvinfo : EIATTR_CRS_STACK_SIZE
	.align		4
.L_733:
        /*005c*/ 	.byte	0x04, 0x1e
        /*005e*/ 	.short	(.L_735 - .L_734)
.L_734:
        /*0060*/ 	.word	0x00000000


	//----- nvinfo : EIATTR_CBANK_PARAM_SIZE
	.align		4
.L_735:
        /*0064*/ 	.byte	0x03, 0x19
        /*0066*/ 	.short	0x02a0


	//----- nvinfo : EIATTR_PARAM_CBANK
	.align		4
        /*0068*/ 	.byte	0x04, 0x0a
        /*006a*/ 	.short	(.L_737 - .L_736)
	.align		4
.L_736:
        /*006c*/ 	.word	index@(.nv.constant0._ZN2at6native18elementwise_kernelILi128ELi2EZNS0_22gpu_kernel_impl_nocastIZZZNS0_66_GLOBAL__N__a0cfb035_28_ActivationHardswishKernel_cu_9e10b42f_293025hardswish_backward_kernelERNS_14TensorIteratorEENKUlvE_clEvENKUlvE0_clEvEUlffE_EEvRNS_18TensorIteratorBaseERKT_EUliE_EEviT1_)
        /*0070*/ 	.short	0x0380
        /*0072*/ 	.short	0x02a0


	//----- nvinfo : EIATTR_SW_WAR
	.align		4
.L_737:
        /*0074*/ 	.byte	0x04, 0x36
        /*0076*/ 	.short	(.L_739 - .L_738)
.L_738:
        /*0078*/ 	.word	0x00000008
.L_739:


//--------------------- .nv.info._ZN2at6native27unrolled_elementwise_kernelIZZZNS0_66_GLOBAL__N__a0cfb035_28_ActivationHardswishKernel_cu_9e10b42f_293025hardswish_backward_kernelERNS_14TensorIteratorEENKUlvE_clEvENKUlvE0_clEvEUlffE_St5arrayIPcLm3EELi4E23TrivialOffsetCalculatorILi2EjESB_ILi1EjENS0_6memory15LoadWithoutCastENSE_16StoreWithoutCastEEEviT_T0_T2_T3_T4_T5_ --------------------------
	.section	.nv.info._ZN2at6native27unrolled_elementwise_kernelIZZZNS0_66_GLOBAL__N__a0cfb035_28_ActivationHardswishKernel_cu_9e10b42f_293025hardswish_backward_kernelERNS_14TensorIteratorEENKUlvE_clEvENKUlvE0_clEvEUlffE_St5arrayIPcLm3EELi4E23TrivialOffsetCalculatorILi2EjESB_ILi1EjENS0_6memory15LoadWithoutCastENSE_16StoreWithoutCastEEEviT_T0_T2_T3_T4_T5_,"",@"SHT_CUDA_INFO"
	.sectionflags	@""
	.align	4


	//----- nvinfo : EIATTR_CUDA_API_VERSION
	.align		4
        /*0000*/ 	.byte	0x04, 0x37
        /*0002*/ 	.short	(.L_741 - .L_740)
.L_740:
        /*0004*/ 	.word	0x00000082


	//----- nvinfo : EIATTR_KPARAM_INFO
	.align		4
.L_741:
        /*0008*/ 	.byte	0x04, 0x17
        /*000a*/ 	.short	(.L_743 - .L_742)
.L_742:
        /*000c*/ 	.word	0x00000000
        /*0010*/ 	.short	0x0006
        /*0012*/ 	.short	0x003b
        /*0014*/ 	.byte	0x00, 0xf0, 0x05, 0x00


	//----- nvinfo : EIATTR_KPARAM_INFO
	.align		4
.L_743:
        /*0018*/ 	.byte	0x04, 0x17
        /*001a*/ 	.short	(.L_745 - .L_744)
.L_744:
        /*001c*/ 	.word	0x00000000
        /*0020*/ 	.short	0x0005
        /*0022*/ 	.short	0x003a
        /*0024*/ 	.byte	0x00, 0xf0, 0x05, 0x00


	//----- nvinfo : EIATTR_KPARAM_INFO
	.align		4
.L_745:
        /*0028*/ 	.byte	0x04, 0x17
        /*002a*/ 	.short	(.L_747 - .L_746)
.L_746:
        /*002c*/ 	.word	0x00000000
        /*0030*/ 	.short	0x0004
        /*0032*/ 	.short	0x0039
        /*0034*/ 	.byte	0x00, 0xf0, 0x05, 0x00


	//----- nvinfo : EIATTR_KPARAM_INFO
	.align		4
.L_747:
        /*0038*/ 	.byte	0x04, 0x17
        /*003a*/ 	.short	(.L_749 - .L_748)
.L_748:
        /*003c*/ 	.word	0x00000000
        /*0040*/ 	.short	0x0003
        /*0042*/ 	.short	0x0038
        /*0044*/ 	.byte	0x00, 0xf0, 0x05, 0x00


	//----- nvinfo : EIATTR_KPARAM_INFO
	.align		4
.L_749:
        /*0048*/ 	.byte	0x04, 0x17
        /*004a*/ 	.short	(.L_751 - .L_750)
.L_750:
        /*004c*/ 	.word	0x00000000
        /*0050*/ 	.short	0x0002
        /*0052*/ 	.short	0x0020
        /*0054*/ 	.byte	0x00, 0xf0, 0x61, 0x00


	//----- nvinfo : EIATTR_KPARAM_INFO
	.align		4
.L_751:
        /*0058*/ 	.byte	0x04, 0x17
        /*005a*/ 	.short	(.L_753 - .L_752)
.L_752:
        /*005c*/ 	.word	0x00000000
        /*0060*/ 	.short	0x0001
        /*0062*/ 	.short	0x0008
        /*0064*/ 	.byte	0x00, 0xf0, 0x61, 0x00


	//----- nvinfo : EIATTR_KPARAM_INFO
	.align		4
.L_753:
        /*0068*/ 	.byte	0x04, 0x17
        /*006a*/ 	.short	(.L_755 - .L_754)
.L_754:
        /*006c*/ 	.word	0x00000000
        /*0070*/ 	.short	0x0000
        /*0072*/ 	.short	0x0000
        /*0074*/ 	.byte	0x00, 0xf0, 0x11, 0x00


	//----- nvinfo : EIATTR_SPARSE_MMA_MASK
	.align		4
.L_755:
        /*0078*/ 	.byte	0x03, 0x50
        /*007a*/ 	.short	0x0000


	//----- nvinfo : EIATTR_MAXREG_COUNT
	.align		4
        /*007c*/ 	.byte	0x03, 0x1b
        /*007e*/ 	.short	0x00ff


	//----- nvinfo : EIATTR_MERCURY_ISA_VERSION
	.align		4
        /*0080*/ 	.byte	0x03, 0x5f
        /*0082*/ 	.short	0x0101


	//----- nvinfo : EIATTR_VRC_CTA_INIT_COUNT
	.align		4
        /*0084*/ 	.byte	0x02, 0x4a
	.zero		1
	.zero		1


	//----- nvinfo : EIATTR_EXIT_INSTR_OFFSETS
	.align		4
        /*0088*/ 	.byte	0x04, 0x1c
        /*008a*/ 	.short	(.L_757 - .L_756)


	//   ....[0]....
.L_756:
        /*008c*/ 	.word	0x00000760


	//   ....[1]....
        /*0090*/ 	.word	0x000007b0


	//----- nvinfo : EIATTR_MAX_THREADS
	.align		4
.L_757:
        /*0094*/ 	.byte	0x04, 0x05
        /*0096*/ 	.short	(.L_759 - .L_758)
.L_758:
        /*0098*/ 	.word	0x00000080
        /*009c*/ 	.word	0x00000001
        /*00a0*/ 	.word	0x00000001


	//----- nvinfo : EIATTR_CRS_STACK_SIZE
	.align		4
.L_759:
        /*00a4*/ 	.byte	0x04, 0x1e
        /*00a6*/ 	.short	(.L_761 - .L_760)
.L_760:
        /*00a8*/ 	.word	0x00000000


	//----- nvinfo : EIATTR_CBANK_PARAM_SIZE
	.align		4
.L_761:
        /*00ac*/ 	.byte	0x03, 0x19
        /*00ae*/ 	.short	0x003c


	//----- nvinfo : EIATTR_PARAM_CBANK
	.align		4
        /*00b0*/ 	.byte	0x04, 0x0a
        /*00b2*/ 	.short	(.L_763 - .L_762)
	.align		4
.L_762:
        /*00b4*/ 	.word	index@(.nv.constant0._ZN2at6native27unrolled_elementwise_kernelIZZZNS0_66_GLOBAL__N__a0cfb035_28_ActivationHardswishKernel_cu_9e10b42f_293025hardswish_backward_kernelERNS_14TensorIteratorEENKUlvE_clEvENKUlvE0_clEvEUlffE_St5arrayIPcLm3EELi4E23TrivialOffsetCalculatorILi2EjESB_ILi1EjENS0_6memory15LoadWithoutCastENSE_16StoreWithoutCastEEEviT_T0_T2_T3_T4_T5_)
        /*00b8*/ 	.short	0x0380
        /*00ba*/ 	.short	0x003c


	//----- nvinfo : EIATTR_SW_WAR
	.align		4
.L_763:
        /*00bc*/ 	.byte	0x04, 0x36
        /*00be*/ 	.short	(.L_765 - .L_764)
.L_764:
        /*00c0*/ 	.word	0x00000008
.L_765:


//--------------------- .nv.info._ZN2at6native29vectorized_elementwise_kernelILi2EZZZNS0_66_GLOBAL__N__a0cfb035_28_ActivationHardswishKernel_cu_9e10b42f_293025hardswish_backward_kernelERNS_14TensorIteratorEENKUlvE_clEvENKUlvE0_clEvEUlffE_St5arrayIPcLm3EEEEviT0_T1_ --------------------------
	.section	.nv.info._ZN2at6native29vectorized_elementwise_kernelILi2EZZZNS0_66_GLOBAL__N__a0cfb035_28_ActivationHardswishKernel_cu_9e10b42f_293025hardswish_backward_kernelERNS_14TensorIteratorEENKUlvE_clEvENKUlvE0_clEvEUlffE_St5arrayIPcLm3EEEEviT0_T1_,"",@"SHT_CUDA_INFO"
	.sectionflags	@""
	.align	4


	//----- nvinfo : EIATTR_CUDA_API_VERSION
	.align		4
        /*0000*/ 	.byte	0x04, 0x37
        /*0002*/ 	.short	(.L_767 - .L_766)
.L_766:
        /*0004*/ 	.word	0x00000082


	//----- nvinfo : EIATTR_KPARAM_INFO
	.align		4
.L_767:
        /*0008*/ 	.byte	0x04, 0x17
        /*000a*/ 	.short	(.L_769 - .L_768)
.L_768:
        /*000c*/ 	.word	0x00000000
        /*0010*/ 	.short	0x0002
        /*0012*/ 	.short	0x0020
        /*0014*/ 	.byte	0x00, 0xf0, 0x61, 0x00


	//----- nvinfo : EIATTR_KPARAM_INFO
	.align		4
.L_769:
        /*0018*/ 	.byte	0x04, 0x17
        /*001a*/ 	.short	(.L_771 - .L_770)
.L_770:
        /*001c*/ 	.word	0x00000000
        /*0020*/ 	.short	0x0001
        /*0022*/ 	.short	0x0008
        /*0024*/ 	.byte	0x00, 0xf0, 0x61, 0x00


	//----- nvinfo : EIATTR_KPARAM_INFO
	.align		4
.L_771:
        /*0028*/ 	.byte	0x04, 0x17
        /*002a*/ 	.short	(.L_773 - .L_772)
.L_772:
        /*002c*/ 	.word	0x00000000
        /*0030*/ 	.short	0x0000
        /*0032*/ 	.short	0x0000
        /*0034*/ 	.byte	0x00, 0xf0, 0x11, 0x00


	//----- nvinfo : EIATTR_SPARSE_MMA_MASK
	.align		4
.L_773:
        /*0038*/ 	.byte	0x03, 0x50
        /*003a*/ 	.short	0x0000


	//----- nvinfo : EIATTR_MAXREG_COUNT
	.align		4
        /*003c*/ 	.byte	0x03, 0x1b
        /*003e*/ 	.short	0x00ff


	//----- nvinfo : EIATTR_MERCURY_ISA_VERSION
	.align		4
        /*0040*/ 	.byte	0x03, 0x5f
        /*0042*/ 	.short	0x0101


	//----- nvinfo : EIATTR_VRC_CTA_INIT_COUNT
	.align		4
        /*0044*/ 	.byte	0x02, 0x4a
	.zero		1
	.zero		1


	//----- nvinfo : EIATTR_EXIT_INSTR_OFFSETS
	.align		4
        /*0048*/ 	.byte	0x04, 0x1c
        /*004a*/ 	.short	(.L_775 - .L_774)


	//   ....[0]....
.L_774:
        /*004c*/ 	.word	0x00000fb0


	//   ....[1]....
        /*0050*/ 	.word	0x00001000


	//   ....[2]....
        /*0054*/ 	.word	0x00001670


	//----- nvinfo : EIATTR_MAX_THREADS
	.align		4
.L_775:
        /*0058*/ 	.byte	0x04, 0x05
        /*005a*/ 	.short	(.L_777 - .L_776)
.L_776:
        /*005c*/ 	.word	0x00000080
        /*0060*/ 	.word	0x00000001
        /*0064*/ 	.word	0x00000001


	//----- nvinfo : EIATTR_CRS_STACK_SIZE
	.align		4
.L_777:
        /*0068*/ 	.byte	0x04, 0x1e
        /*006a*/ 	.short	(.L_779 - .L_778)
.L_778:
        /*006c*/ 	.word	0x00000000


	//----- nvinfo : EIATTR_CBANK_PARAM_SIZE
	.align		4
.L_779:
        /*0070*/ 	.byte	0x03, 0x19
        /*0072*/ 	.short	0x0038


	//----- nvinfo : EIATTR_PARAM_CBANK
	.align		4
        /*0074*/ 	.byte	0x04, 0x0a
        /*0076*/ 	.short	(.L_781 - .L_780)
	.align		4
.L_780:
        /*0078*/ 	.word	index@(.nv.constant0._ZN2at6native29vectorized_elementwise_kernelILi2EZZZNS0_66_GLOBAL__N__a0cfb035_28_ActivationHardswishKernel_cu_9e10b42f_293025hardswish_backward_kernelERNS_14TensorIteratorEENKUlvE_clEvENKUlvE0_clEvEUlffE_St5arrayIPcLm3EEEEviT0_T1_)
        /*007c*/ 	.short	0x0380
        /*007e*/ 	.short	0x0038


	//----- nvinfo : EIATTR_SW_WAR
	.align		4
.L_781:
        /*0080*/ 	.byte	0x04, 0x36
        /*0082*/ 	.short	(.L_783 - .L_782)
.L_782:
        /*0084*/ 	.word	0x00000008
.L_783:


//--------------------- .nv.info._ZN2at6native29vectorized_elementwise_kernelILi4EZZZNS0_66_GLOBAL__N__a0cfb035_28_ActivationHardswishKernel_cu_9e10b42f_293025hardswish_backward_kernelERNS_14TensorIteratorEENKUlvE_clEvENKUlvE0_clEvEUlffE_St5arrayIPcLm3EEEEviT0_T1_ --------------------------
	.section	.nv.info._ZN2at6native29vectorized_elementwise_kernelILi4EZZZNS0_66_GLOBAL__N__a0cfb035_28_ActivationHardswishKernel_cu_9e10b42f_293025hardswish_backward_kernelERNS_14TensorIteratorEENKUlvE_clEvENKUlvE0_clEvEUlffE_St5arrayIPcLm3EEEEviT0_T1_,"",@"SHT_CUDA_INFO"
	.sectionflags	@""
	.align	4


	//----- nvinfo : EIATTR_CUDA_API_VERSION
	.align		4
        /*0000*/ 	.byte	0x04, 0x37
        /*0002*/ 	.short	(.L_785 - .L_784)
.L_784:
        /*0004*/ 	.word	0x00000082


	//----- nvinfo : EIATTR_KPARAM_INFO
	.align		4
.L_785:
        /*0008*/ 	.byte	0x04, 0x17
        /*000a*/ 	.short	(.L_787 - .L_786)
.L_786:
        /*000c*/ 	.word	0x00000000
        /*0010*/ 	.short	0x0002
        /*0012*/ 	.short	0x0020
        /*0014*/ 	.byte	0x00, 0xf0, 0x61, 0x00


	//----- nvinfo : EIATTR_KPARAM_INFO
	.align		4
.L_787:
        /*0018*/ 	.byte	0x04, 0x17
        /*001a*/ 	.short	(.L_789 - .L_788)
.L_788:
        /*001c*/ 	.word	0x00000000
        /*0020*/ 	.short	0x0001
        /*0022*/ 	.short	0x0008
        /*0024*/ 	.byte	0x00, 0xf0, 0x61, 0x00


	//----- nvinfo : EIATTR_KPARAM_INFO
	.align		4
.L_789:
        /*0028*/ 	.byte	0x04, 0x17
        /*002a*/ 	.short	(.L_791 - .L_790)
.L_790:
        /*002c*/ 	.word	0x00000000
        /*0030*/ 	.short	0x0000
        /*0032*/ 	.short	0x0000
        /*0034*/ 	.byte	0x00, 0xf0, 0x11, 0x00


	//----- nvinfo : EIATTR_SPARSE_MMA_MASK
	.align		4
.L_791:
        /*0038*/ 	.byte	0x03, 0x50
        /*003a*/ 	.short	0x0000


	//----- nvinfo : EIATTR_MAXREG_COUNT
	.align		4
        /*003c*/ 	.byte	0x03, 0x1b
        /*003e*/ 	.short	0x00ff


	//----- nvinfo : EIATTR_MERCURY_ISA_VERSION
	.align		4
        /*0040*/ 	.byte	0x03, 0x5f
        /*0042*/ 	.short	0x0101


	//----- nvinfo : EIATTR_VRC_CTA_INIT_COUNT
	.align		4
        /*0044*/ 	.byte	0x02, 0x4a
	.zero		1
	.zero		1


	//----- nvinfo : EIATTR_EXIT_INSTR_OFFSETS
	.align		4
        /*0048*/ 	.byte	0x04, 0x1c
        /*004a*/ 	.short	(.L_793 - .L_792)


	//   ....[0]....
.L_792:
        /*004c*/ 	.word	0x00000fb0


	//   ....[1]....
        /*0050*/ 	.word	0x00001000


	//   ....[2]....
        /*0054*/ 	.word	0x00001610


	//----- nvinfo : EIATTR_MAX_THREADS
	.align		4
.L_793:
        /*0058*/ 	.byte	0x04, 0x05
        /*005a*/ 	.short	(.L_795 - .L_794)
.L_794:
        /*005c*/ 	.word	0x00000080
        /*0060*/ 	.word	0x00000001
        /*0064*/ 	.word	0x00000001


	//----- nvinfo : EIATTR_CRS_STACK_SIZE
	.align		4
.L_795:
        /*0068*/ 	.byte	0x04, 0x1e
        /*006a*/ 	.short	(.L_797 - .L_796)
.L_796:
        /*006c*/ 	.word	0x00000000


	//----- nvinfo : EIATTR_CBANK_PARAM_SIZE
	.align		4
.L_797:
        /*0070*/ 	.byte	0x03, 0x19
        /*0072*/ 	.short	0x0038


	//----- nvinfo : EIATTR_PARAM_CBANK
	.align		4
        /*0074*/ 	.byte	0x04, 0x0a
        /*0076*/ 	.short	(.L_799 - .L_798)
	.align		4
.L_798:
        /*0078*/ 	.word	index@(.nv.constant0._ZN2at6native29vectorized_elementwise_kernelILi4EZZZNS0_66_GLOBAL__N__a0cfb035_28_ActivationHardswishKernel_cu_9e10b42f_293025hardswish_backward_kernelERNS_14TensorIteratorEENKUlvE_clEvENKUlvE0_clEvEUlffE_St5arrayIPcLm3EEEEviT0_T1_)
        /*007c*/ 	.short	0x0380
        /*007e*/ 	.short	0x0038


	//----- nvinfo : EIATTR_SW_WAR
	.align		4
.L_799:
        /*0080*/ 	.byte	0x04, 0x36
        /*0082*/ 	.short	(.L_801 - .L_800)
.L_800:
        /*0084*/ 	.word	0x00000008
.L_801:


//--------------------- .nv.info._ZN2at6native29vectorized_elementwise_kernelILi8EZZZNS0_66_GLOBAL__N__a0cfb035_28_ActivationHardswishKernel_cu_9e10b42f_293025hardswish_backward_kernelERNS_14TensorIteratorEENKUlvE_clEvENKUlvE0_clEvEUlffE_St5arrayIPcLm3EEEEviT0_T1_ --------------------------
	.section	.nv.info._ZN2at6native29vectorized_elementwise_kernelILi8EZZZNS0_66_GLOBAL__N__a0cfb035_28_ActivationHardswishKernel_cu_9e10b42f_293025hardswish_backward_kernelERNS_14TensorIteratorEENKUlvE_clEvENKUlvE0_clEvEUlffE_St5arrayIPcLm3EEEEviT0_T1_,"",@"SHT_CUDA_INFO"
	.sectionflags	@""
	.align	4


	//----- nvinfo : EIATTR_CUDA_API_VERSION
	.align		4
        /*0000*/ 	.byte	0x04, 0x37
        /*0002*/ 	.short	(.L_803 - .L_802)
.L_802:
        /*0004*/ 	.word	0x00000082


	//----- nvinfo : EIATTR_KPARAM_INFO
	.align		4
.L_803:
        /*0008*/ 	.byte	0x04, 0x17
        /*000a*/ 	.short	(.L_805 - .L_804)
.L_804:
        /*000c*/ 	.word	0x00000000
        /*0010*/ 	.short	0x0002
        /*0012*/ 	.short	0x0020
        /*0014*/ 	.byte	0x00, 0xf0, 0x61, 0x00


	//----- nvinfo : EIATTR_KPARAM_INFO
	.align		4
.L_805:
        /*0018*/ 	.byte	0x04, 0x17
        /*001a*/ 	.short	(.L_807 - .L_806)
.L_806:
        /*001c*/ 	.word	0x00000000
        /*0020*/ 	.short	0x0001
        /*0022*/ 	.short	0x0008
        /*0024*/ 	.byte	0x00, 0xf0, 0x61, 0x00


	//----- nvinfo : EIATTR_KPARAM_INFO
	.align		4
.L_807:
        /*0028*/ 	.byte	0x04, 0x17
        /*002a*/ 	.short	(.L_809 - .L_808)
.L_808:
        /*002c*/ 	.word	0x00000000
        /*0030*/ 	.short	0x0000
        /*0032*/ 	.short	0x0000
        /*0034*/ 	.byte	0x00, 0xf0, 0x11, 0x00


	//----- nvinfo : EIATTR_SPARSE_MMA_MASK
	.align		4
.L_809:
        /*0038*/ 	.byte	0x03, 0x50
        /*003a*/ 	.short	0x0000


	//----- nvinfo : EIATTR_MAXREG_COUNT
	.align		4
        /*003c*/ 	.byte	0x03, 0x1b
        /*003e*/ 	.short	0x00ff


	//----- nvinfo : EIATTR_MERCURY_ISA_VERSION
	.align		4
        /*0040*/ 	.byte	0x03, 0x5f
        /*0042*/ 	.short	0x0101


	//----- nvinfo : EIATTR_VRC_CTA_INIT_COUNT
	.align		4
        /*0044*/ 	.byte	0x02, 0x4a
	.zero		1
	.zero		1


	//----- nvinfo : EIATTR_EXIT_INSTR_OFFSETS
	.align		4
        /*0048*/ 	.byte	0x04, 0x1c
        /*004a*/ 	.short	(.L_811 - .L_810)


	//   ....[0]....
.L_810:
        /*004c*/ 	.word	0x00000010


	//----- nvinfo : EIATTR_MAX_THREADS
	.align		4
.L_811:
        /*0050*/ 	.byte	0x04, 0x05
        /*0052*/ 	.short	(.L_813 - .L_812)
.L_812:
        /*0054*/ 	.word	0x00000080
        /*0058*/ 	.word	0x00000001
        /*005c*/ 	.word	0x00000001


	//----- nvinfo : EIATTR_CBANK_PARAM_SIZE
	.align		4
.L_813:
        /*0060*/ 	.byte	0x03, 0x19
        /*0062*/ 	.short	0x0038


	//----- nvinfo : EIATTR_PARAM_CBANK
	.align		4
        /*0064*/ 	.byte	0x04, 0x0a
        /*0066*/ 	.short	(.L_815 - .L_814)
	.align		4
.L_814:
        /*0068*/ 	.word	index@(.nv.constant0._ZN2at6native29vectorized_elementwise_kernelILi8EZZZNS0_66_GLOBAL__N__a0cfb035_28_ActivationHardswishKernel_cu_9e10b42f_293025hardswish_backward_kernelERNS_14TensorIteratorEENKUlvE_clEvENKUlvE0_clEvEUlffE_St5arrayIPcLm3EEEEviT0_T1_)
        /*006c*/ 	.short	0x0380
        /*006e*/ 	.short	0x0038


	//----- nvinfo : EIATTR_SW_WAR
	.align		4
.L_815:
        /*0070*/ 	.byte	0x04, 0x36
        /*0072*/ 	.short	(.L_817 - .L_816)
.L_816:
        /*0074*/ 	.word	0x00000008
.L_817:


//--------------------- .nv.info._ZN2at6native18elementwise_kernelILi128ELi4EZNS0_15gpu_kernel_implIZZZNS0_66_GLOBAL__N__a0cfb035_28_ActivationHardswishKernel_cu_9e10b42f_293025hardswish_backward_kernelERNS_14TensorIteratorEENKUlvE_clEvENKUlvE_clEvEUlddE_EEvRNS_18TensorIteratorBaseERKT_EUliE_EEviT1_ --------------------------
	.section	.nv.info._ZN2at6native18elementwise_kernelILi128ELi4EZNS0_15gpu_kernel_implIZZZNS0_66_GLOBAL__N__a0cfb035_28_ActivationHardswishKernel_cu_9e10b42f_293025hardswish_backward_kernelERNS_14TensorIteratorEENKUlvE_clEvENKUlvE_clEvEUlddE_EEvRNS_18TensorIteratorBaseERKT_EUliE_EEviT1_,"",@"SHT_CUDA_INFO"
	.sectionflags	@""
	.align	4


	//----- nvinfo : EIATTR_CUDA_API_VERSION
	.align		4
        /*0000*/ 	.byte	0x04, 0x37
        /*0002*/ 	.short	(.L_819 - .L_818)
.L_818:
        /*0004*/ 	.word	0x00000082


	//----- nvinfo : EIATTR_KPARAM_INFO
	.align		4
.L_819:
        /*0008*/ 	.byte	0x04, 0x17
        /*000a*/ 	.short	(.L_821 - .L_820)
.L_820:
        /*000c*/ 	.word	0x00000000
        /*0010*/ 	.short	0x0001
        /*0012*/ 	.short	0x0008
        /*0014*/ 	.byte	0x00, 0xf0, 0xc1, 0x0a


	//----- nvinfo : EIATTR_KPARAM_INFO
	.align		4
.L_821:
        /*0018*/ 	.byte	0x04, 0x17
        /*001a*/ 	.short	(.L_823 - .L_822)
.L_822:
        /*001c*/ 	.word	0x00000000
        /*0020*/ 	.short	0x0000
        /*0022*/ 	.short	0x0000
        /*0024*/ 	.byte	0x00, 0xf0, 0x11, 0x00


	//----- nvinfo : EIATTR_SPARSE_MMA_MASK
	.align		4
.L_823:
        /*0028*/ 	.byte	0x03, 0x50
        /*002a*/ 	.short	0x0000


	//----- nvinfo : EIATTR_MAXREG_COUNT
	.align		4
        /*002c*/ 	.byte	0x03, 0x1b
        /*002e*/ 	.short	0x0080


	//----- nvinfo : EIATTR_EXTERNS
	.align		4
        /*0030*/ 	.byte	0x04, 0x0f
        /*0032*/ 	.short	(.L_825 - .L_824)


	//   ....[0]....
	.align		4
.L_824:
        /*0034*/ 	.word	index@(__assertfail)


	//----- nvinfo : EIATTR_MERCURY_ISA_VERSION
	.align		4
.L_825:
        /*0038*/ 	.byte	0x03, 0x5f
        /*003a*/ 	.short	0x0101


	//----- nvinfo : EIATTR_VRC_CTA_INIT_COUNT
	.align		4
        /*003c*/ 	.byte	0x02, 0x4a
	.zero		1
	.zero		1


	//----- nvinfo : EIATTR_SYSCALL_OFFSETS
	.align		4
        /*0040*/ 	.byte	0x04, 0x46
        /*0042*/ 	.short	(.L_827 - .L_826)


	//   ....[0]....
.L_826:
        /*0044*/ 	.word	0x00002500


	//   ....[1]....
        /*0048*/ 	.word	0x000033f0


	//   ....[2]....
        /*004c*/ 	.word	0x00004ac0


	//   ....[3]....
        /*0050*/ 	.word	0x00007190


	//   ....[4]....
        /*0054*/ 	.word	0x00008080


	//   ....[5]....
        /*0058*/ 	.word	0x00009450


	//   ....[6]....
        /*005c*/ 	.word	0x0000bd50


	//   ....[7]....
        /*0060*/ 	.word	0x0000cc40


	//   ....[8]....
        /*0064*/ 	.word	0x0000e010


	//   ....[9]....
        /*0068*/ 	.word	0x00010920


	//   ....[10]....
        /*006c*/ 	.word	0x00011800


	//   ....[11]....
        /*0070*/ 	.word	0x00012ba0


	//----- nvinfo : EIATTR_EXIT_INSTR_OFFSETS
	.align		4
.L_827:
        /*0074*/ 	.byte	0x04, 0x1c
        /*0076*/ 	.short	(.L_829 - .L_828)


	//   ....[0]....
.L_828:
        /*0078*/ 	.word	0x0000e470


	//   ....[1]....
        /*007c*/ 	.word	0x00011d70


	//   ....[2]....
        /*0080*/ 	.word	0x00011db0


	//   ....[3]....
        /*0084*/ 	.word	0x00011e40


	//   ....[4]....
        /*0088*/ 	.word	0x00011e70


	//   ....[5]....
        /*008c*/ 	.word	0x00011ea0


	//   ....[6]....
        /*0090*/ 	.word	0x00011fb0


	//   ....[7]....
        /*0094*/ 	.word	0x00012070


	//   ....[8]....
        /*0098*/ 	.word	0x00012190


	//   ....[9]....
        /*009c*/ 	.word	0x00012260


	//   ....[10]....
        /*00a0*/ 	.word	0x00012280


	//   ....[11]....
        /*00a4*/ 	.word	0x00012350


	//   ....[12]....
        /*00a8*/ 	.word	0x00012540


	//   ....[13]....
        /*00ac*/ 	.word	0x00012730


	//   ....[14]....
        /*00b0*/ 	.word	0x00012910


	//   ....[15]....
        /*00b4*/ 	.word	0x00012940


	//   ....[16]....
        /*00b8*/ 	.word	0x00012970


	//   ....[17]....
        /*00bc*/ 	.word	0x00012a10


	//   ....[18]....
        /*00c0*/ 	.word	0x00012a40


	//   ....[19]....
        /*00c4*/ 	.word	0x00012bb0


	//   ....[20]....
        /*00c8*/ 	.word	0x00012d40


	//   ....[21]....
        /*00cc*/ 	.word	0x00012f00


	//   ....[22]....
        /*00d0*/ 	.word	0x00012fc0


	//----- nvinfo : EIATTR_MAX_THREADS
	.align		4
.L_829:
        /*00d4*/ 	.byte	0x04, 0x05
        /*00d6*/ 	.short	(.L_831 - .L_830)
.L_830:
        /*00d8*/ 	.word	0x00000080
        /*00dc*/ 	.word	0x00000001
        /*00e0*/ 	.word	0x00000001


	//----- nvinfo : EIATTR_CRS_STACK_SIZE
	.align		4
.L_831:
        /*00e4*/ 	.byte	0x04, 0x1e
        /*00e6*/ 	.short	(.L_833 - .L_832)
.L_832:
        /*00e8*/ 	.word	0x00000000


	//----- nvinfo : EIATTR_CBANK_PARAM_SIZE
	.align		4
.L_833:
        /*00ec*/ 	.byte	0x03, 0x19
        /*00ee*/ 	.short	0x02b8


	//----- nvinfo : EIATTR_PARAM_CBANK
	.align		4
        /*00f0*/ 	.byte	0x04, 0x0a
        /*00f2*/ 	.short	(.L_835 - .L_834)
	.align		4
.L_834:
        /*00f4*/ 	.word	index@(.nv.constant0._ZN2at6native18elementwise_kernelILi128ELi4EZNS0_15gpu_kernel_implIZZZNS0_66_GLOBAL__N__a0cfb035_28_ActivationHardswishKernel_cu_9e10b42f_293025hardswish_backward_kernelERNS_14TensorIteratorEENKUlvE_clEvENKUlvE_clEvEUlddE_EEvRNS_18TensorIteratorBaseERKT_EUliE_EEviT1_)
        /*00f8*/ 	.short	0x0380
        /*00fa*/ 	.short	0x02b8


	//----- nvinfo : EIATTR_SW_WAR
	.align		4
.L_835:
        /*00fc*/ 	.byte	0x04, 0x36
        /*00fe*/ 	.short	(.L_837 - .L_836)
.L_836:
        /*0100*/ 	.word	0x00000008
.L_837:


//--------------------- .nv.info._ZN2at6native27unrolled_elementwise_kernelIZZZNS0_66_GLOBAL__N__a0cfb035_28_ActivationHardswishKernel_cu_9e10b42f_293025hardswish_backward_kernelERNS_14TensorIteratorEENKUlvE_clEvENKUlvE_clEvEUlddE_St5arrayIPcLm3EELi4E23TrivialOffsetCalculatorILi2EjESB_ILi1EjENS0_6memory12LoadWithCastILi2EEENSE_13StoreWithCastILi1EEEEEviT_T0_T2_T3_T4_T5_ --------------------------
	.section	.nv.info._ZN2at6native27unrolled_elementwise_kernelIZZZNS0_66_GLOBAL__N__a0cfb035_28_ActivationHardswishKernel_cu_9e10b42f_293025hardswish_backward_kernelERNS_14TensorIteratorEENKUlvE_clEvENKUlvE_clEvEUlddE_St5arrayIPcLm3EELi4E23TrivialOffsetCalculatorILi2EjESB_ILi1EjENS0_6memory12LoadWithCastILi2EEENSE_13StoreWithCastILi1EEEEEviT_T0_T2_T3_T4_T5_,"",@"SHT_CUDA_INFO"
	.sectionflags	@""
	.align	4


	//----- nvinfo : EIATTR_CUDA_API_VERSION
	.align		4
        /*0000*/ 	.byte	0x04, 0x37
        /*0002*/ 	.short	(.L_839 - .L_838)
.L_838:
        /*0004*/ 	.word	0x00000082


	//----- nvinfo : EIATTR_KPARAM_INFO
	.align		4
.L_839:
        /*0008*/ 	.byte	0x04, 0x17
        /*000a*/ 	.short	(.L_841 - .L_840)
.L_840:
        /*000c*/ 	.word	0x00000000
        /*0010*/ 	.short	0x0006
        /*0012*/ 	.short	0x0058
        /*0014*/ 	.byte	0x00, 0xf0, 0x21, 0x00


	//----- nvinfo : EIATTR_KPARAM_INFO
	.align		4
.L_841:
        /*0018*/ 	.byte	0x04, 0x17
        /*001a*/ 	.short	(.L_843 - .L_842)
.L_842:
        /*001c*/ 	.word	0x00000000
        /*0020*/ 	.short	0x0005
        /*0022*/ 	.short	0x004c
        /*0024*/ 	.byte	0x00, 0xf0, 0x31, 0x00


	//----- nvinfo : EIATTR_KPARAM_INFO
	.align		4
.L_843:
        /*0028*/ 	.byte	0x04, 0x17
        /*002a*/ 	.short	(.L_845 - .L_844)
.L_844:
        /*002c*/ 	.word	0x00000000
        /*0030*/ 	.short	0x0004
        /*0032*/ 	.short	0x0049
        /*0034*/ 	.byte	0x00, 0xf0, 0x05, 0x00


	//----- nvinfo : EIATTR_KPARAM_INFO
	.align		4
.L_845:
        /*0038*/ 	.byte	0x04, 0x17
        /*003a*/ 	.short	(.L_847 - .L_846)
.L_846:
        /*003c*/ 	.word	0x00000000
        /*0040*/ 	.short	0x0003
        /*0042*/ 	.short	0x0048
        /*0044*/ 	.byte	0x00, 0xf0, 0x05, 0x00


	//----- nvinfo : EIATTR_KPARAM_INFO
	.align		4
.L_847:
        /*0048*/ 	.byte	0x04, 0x17
        /*004a*/ 	.short	(.L_849 - .L_848)
.L_848:
        /*004c*/ 	.word	0x00000000
        /*0050*/ 	.short	0x0002
        /*0052*/ 	.short	0x0030
        /*0054*/ 	.byte	0x00, 0xf0, 0x61, 0x00


	//----- nvinfo : EIATTR_KPARAM_INFO
	.align		4
.L_849:
        /*0058*/ 	.byte	0x04, 0x17
        /*005a*/ 	.short	(.L_851 - .L_850)
.L_850:
        /*005c*/ 	.word	0x00000000
        /*0060*/ 	.short	0x0001
        /*0062*/ 	.short	0x0008
        /*0064*/ 	.byte	0x00, 0xf0, 0xa1, 0x00


	//----- nvinfo : EIATTR_KPARAM_INFO
	.align		4
.L_851:
        /*0068*/ 	.byte	0x04, 0x17
        /*006a*/ 	.short	(.L_853 - .L_852)
.L_852:
        /*006c*/ 	.word	0x00000000
        /*0070*/ 	.short	0x0000
        /*0072*/ 	.short	0x0000
        /*0074*/ 	.byte	0x00, 0xf0, 0x11, 0x00


	//----- nvinfo : EIATTR_SPARSE_MMA_MASK
	.align		4
.L_853:
        /*0078*/ 	.byte	0x03, 0x50
        /*007a*/ 	.short	0x0000


	//----- nvinfo : EIATTR_MAXREG_COUNT
	.align		4
        /*007c*/ 	.byte	0x03, 0x1b
        /*007e*/ 	.short	0x00ff


	//----- nvinfo : EIATTR_EXTERNS
	.align		4
        /*0080*/ 	.byte	0x04, 0x0f
        /*0082*/ 	.short	(.L_855 - .L_854)


	//   ....[0]....
	.align		4
.L_854:
        /*0084*/ 	.word	index@(__assertfail)


	//----- nvinfo : EIATTR_MERCURY_ISA_VERSION
	.align		4
.L_855:
        /*0088*/ 	.byte	0x03, 0x5f
        /*008a*/ 	.short	0x0101


	//----- nvinfo : EIATTR_VRC_CTA_INIT_COUNT
	.align		4
        /*008c*/ 	.byte	0x02, 0x4a
	.zero		1
	.zero		1


	//----- nvinfo : EIATTR_SYSCALL_OFFSETS
	.align		4
        /*0090*/ 	.byte	0x04, 0x46
        /*0092*/ 	.short	(.L_857 - .L_856)


	//   ....[0]....
.L_856:
        /*0094*/ 	.word	0x00000ea0


	//   ....[1]....
        /*0098*/ 	.word	0x00001da0


	//   ....[2]....
        /*009c*/ 	.word	0x00002de0


	//   ....[3]....
        /*00a0*/ 	.word	0x00003ce0


	//   ....[4]....
        /*00a4*/ 	.word	0x00004c60


	//   ....[5]....
        /*00a8*/ 	.word	0x00005b60


	//   ....[6]....
        /*00ac*/ 	.word	0x00006ae0


	//   ....[7]....
        /*00b0*/ 	.word	0x000079b0


	//   ....[8]....
        /*00b4*/ 	.word	0x00009f60


	//   ....[9]....
        /*00b8*/ 	.word	0x0000b130


	//   ....[10]....
        /*00bc*/ 	.word	0x0000c510


	//   ....[11]....
        /*00c0*/ 	.word	0x0000d8e0


	//----- nvinfo : EIATTR_EXIT_INSTR_OFFSETS
	.align		4
.L_857:
        /*00c4*/ 	.byte	0x04, 0x1c
        /*00c6*/ 	.short	(.L_859 - .L_858)


	//   ....[0]....
.L_858:
        /*00c8*/ 	.word	0x0000c960


	//   ....[1]....
        /*00cc*/ 	.word	0x0000cab0


	//   ....[2]....
        /*00d0*/ 	.word	0x0000caf0


	//   ....[3]....
        /*00d4*/ 	.word	0x0000cb80


	//   ....[4]....
        /*00d8*/ 	.word	0x0000cbb0


	//   ....[5]....
        /*00dc*/ 	.word	0x0000cbe0


	//   ....[6]....
        /*00e0*/ 	.word	0x0000ccf0


	//   ....[7]....
        /*00e4*/ 	.word	0x0000cdb0


	//   ....[8]....
        /*00e8*/ 	.word	0x0000ced0


	//   ....[9]....
        /*00ec*/ 	.word	0x0000cfa0


	//   ....[10]....
        /*00f0*/ 	.word	0x0000cfc0


	//   ....[11]....
        /*00f4*/ 	.word	0x0000d090


	//   ....[12]....
        /*00f8*/ 	.word	0x0000d280


	//   ....[13]....
        /*00fc*/ 	.word	0x0000d470


	//   ....[14]....
        /*0100*/ 	.word	0x0000d650


	//   ....[15]....
        /*0104*/ 	.word	0x0000d680


	//   ....[16]....
        /*0108*/ 	.word	0x0000d6b0


	//   ....[17]....
        /*010c*/ 	.word	0x0000d750


	//   ....[18]....
        /*0110*/ 	.word	0x0000d780


	//   ....[19]....
        /*0114*/ 	.word	0x0000d8f0


	//   ....[20]....
        /*0118*/ 	.word	0x0000da80


	//   ....[21]....
        /*011c*/ 	.word	0x0000dc40


	//   ....[22]....
        /*0120*/ 	.word	0x0000dd00


	//----- nvinfo : EIATTR_MAX_THREADS
	.align		4
.L_859:
        /*0124*/ 	.byte	0x04, 0x05
        /*0126*/ 	.short	(.L_861 - .L_860)
.L_860:
        /*0128*/ 	.word	0x00000080
        /*012c*/ 	.word	0x00000001
        /*0130*/ 	.word	0x00000001


	//----- nvinfo : EIATTR_CRS_STACK_SIZE
	.align		4
.L_861:
        /*0134*/ 	.byte	0x04, 0x1e
        /*0136*/ 	.short	(.L_863 - .L_862)
.L_862:
        /*0138*/ 	.word	0x00000000


	//----- nvinfo : EIATTR_CBANK_PARAM_SIZE
	.align		4
.L_863:
        /*013c*/ 	.byte	0x03, 0x19
        /*013e*/ 	.short	0x0060


	//----- nvinfo : EIATTR_PARAM_CBANK
	.align		4
        /*0140*/ 	.byte	0x04, 0x0a
        /*0142*/ 	.short	(.L_865 - .L_864)
	.align		4
.L_864:
        /*0144*/ 	.word	index@(.nv.constant0._ZN2at6native27unrolled_elementwise_kernelIZZZNS0_66_GLOBAL__N__a0cfb035_28_ActivationHardswishKernel_cu_9e10b42f_293025hardswish_backward_kernelERNS_14TensorIteratorEENKUlvE_clEvENKUlvE_clEvEUlddE_St5arrayIPcLm3EELi4E23TrivialOffsetCalculatorILi2EjESB_ILi1EjENS0_6memory12LoadWithCastILi2EEENSE_13StoreWithCastILi1EEEEEviT_T0_T2_T3_T4_T5_)
        /*0148*/ 	.short	0x0380
        /*014a*/ 	.short	0x0060


	//----- nvinfo : EIATTR_SW_WAR
	.align		4
.L_865:
        /*014c*/ 	.byte	0x04, 0x36
        /*014e*/ 	.short	(.L_867 - .L_866)
.L_866:
        /*0150*/ 	.word	0x00000008
.L_867:


//--------------------- .nv.info._ZN2at6native18elementwise_kernelILi128ELi2EZNS0_22gpu_kernel_impl_nocastIZZZNS0_66_GLOBAL__N__a0cfb035_28_ActivationHardswishKernel_cu_9e10b42f_293025hardswish_backward_kernelERNS_14TensorIteratorEENKUlvE_clEvENKUlvE_clEvEUlddE_EEvRNS_18TensorIteratorBaseERKT_EUliE_EEviT1_ --------------------------
	.section	.nv.info._ZN2at6native18elementwise_kernelILi128ELi2EZNS0_22gpu_kernel_impl_nocastIZZZNS0_66_GLOBAL__N__a0cfb035_28_ActivationHardswishKernel_cu_9e10b42f_293025hardswish_backward_kernelERNS_14TensorIteratorEENKUlvE_clEvENKUlvE_clEvEUlddE_EEvRNS_18TensorIteratorBaseERKT_EUliE_EEviT1_,"",@"SHT_CUDA_INFO"
	.sectionflags	@""
	.align	4


	//----- nvinfo : EIATTR_CUDA_API_VERSION
	.align		4
        /*0000*/ 	.byte	0x04, 0x37
        /*0002*/ 	.short	(.L_869 - .L_868)
.L_868:
        /*0004*/ 	.word	0x00000082


	//----- nvinfo : EIATTR_KPARAM_INFO
	.align		4
.L_869:
        /*0008*/ 	.byte	0x04, 0x17
        /*000a*/ 	.short	(.L_871 - .L_870)
.L_870:
        /*000c*/ 	.word	0x00000000
        /*0010*/ 	.short	0x0001
        /*0012*/ 	.short	0x0008
        /*0014*/ 	.byte	0x00, 0xf0, 0xa1, 0x0a


	//----- nvinfo : EIATTR_KPARAM_INFO
	.align		4
.L_871:
        /*0018*/ 	.byte	0x04, 0x17
        /*001a*/ 	.short	(.L_873 - .L_872)
.L_872:
        /*001c*/ 	.word	0x00000000
        /*0020*/ 	.short	0x0000
        /*0022*/ 	.short	0x0000
        /*0024*/ 	.byte	0x00, 0xf0, 0x11, 0x00


	//----- nvinfo : EIATTR_SPARSE_MMA_MASK
	.align		4
.L_873:
        /*0028*/ 	.byte	0x03, 0x50
        /*002a*/ 	.short	0x0000


	//----- nvinfo : EIATTR_MAXREG_COUNT
	.align		4
        /*002c*/ 	.byte	0x03, 0x1b
        /*002e*/ 	.short	0x0080


	//----- nvinfo : EIATTR_MERCURY_ISA_VERSION
	.align		4
        /*0030*/ 	.byte	0x03, 0x5f
        /*0032*/ 	.short	0x0101


	//----- nvinfo : EIATTR_VRC_CTA_INIT_COUNT
	.align		4
        /*0034*/ 	.byte	0x02, 0x4a
	.zero		1
	.zero		1


	//----- nvinfo : EIATTR_EXIT_INSTR_OFFSETS
	.align		4
        /*0038*/ 	.byte	0x04, 0x1c
        /*003a*/ 	.short	(.L_875 - .L_874)


	//   ....[0]....
.L_874:
        /*003c*/ 	.word	0x00000540


	//   ....[1]....
        /*0040*/ 	.word	0x00000960


	//   ....[2]....
        /*0044*/ 	.word	0x00002480


	//   ....[3]....
        /*0048*/ 	.word	0x00003ef0


	//----- nvinfo : EIATTR_MAX_THREADS
	.align		4
.L_875:
        /*004c*/ 	.byte	0x04, 0x05
        /*004e*/ 	.short	(.L_877 - .L_876)
.L_876:
        /*0050*/ 	.word	0x00000080
        /*0054*/ 	.word	0x00000001
        /*0058*/ 	.word	0x00000001


	//----- nvinfo : EIATTR_CRS_STACK_SIZE
	.align		4
.L_877:
        /*005c*/ 	.byte	0x04, 0x1e
        /*005e*/ 	.short	(.L_879 - .L_878)
.L_878:
        /*0060*/ 	.word	0x00000000


	//----- nvinfo : EIATTR_CBANK_PARAM_SIZE
	.align		4
.L_879:
        /*0064*/ 	.byte	0x03, 0x19
        /*0066*/ 	.short	0x02b0


	//----- nvinfo : EIATTR_PARAM_CBANK
	.align		4
        /*0068*/ 	.byte	0x04, 0x0a
        /*006a*/ 	.short	(.L_881 - .L_880)
	.align		4
.L_880:
        /*006c*/ 	.word	index@(.nv.constant0._ZN2at6native18elementwise_kernelILi128ELi2EZNS0_22gpu_kernel_impl_nocastIZZZNS0_66_GLOBAL__N__a0cfb035_28_ActivationHardswishKernel_cu_9e10b42f_293025hardswish_backward_kernelERNS_14TensorIteratorEENKUlvE_clEvENKUlvE_clEvEUlddE_EEvRNS_18TensorIteratorBaseERKT_EUliE_EEviT1_)
        /*0070*/ 	.short	0x0380
        /*0072*/ 	.short	0x02b0


	//----- nvinfo : EIATTR_SW_WAR
	.align		4
.L_881:
        /*0074*/ 	.byte	0x04, 0x36
        /*0076*/ 	.short	(.L_883 - .L_882)
.L_882:
        /*0078*/ 	.word	0x00000008
.L_883:


//--------------------- .nv.info._ZN2at6native27unrolled_elementwise_kernelIZZZNS0_66_GLOBAL__N__a0cfb035_28_ActivationHardswishKernel_cu_9e10b42f_293025hardswish_backward_kernelERNS_14TensorIteratorEENKUlvE_clEvENKUlvE_clEvEUlddE_St5arrayIPcLm3EELi4E23TrivialOffsetCalculatorILi2EjESB_ILi1EjENS0_6memory15LoadWithoutCastENSE_16StoreWithoutCastEEEviT_T0_T2_T3_T4_T5_ --------------------------
	.section	.nv.info._ZN2at6native27unrolled_elementwise_kernelIZZZNS0_66_GLOBAL__N__a0cfb035_28_ActivationHardswishKernel_cu_9e10b42f_293025hardswish_backward_kernelERNS_14TensorIteratorEENKUlvE_clEvENKUlvE_clEvEUlddE_St5arrayIPcLm3EELi4E23TrivialOffsetCalculatorILi2EjESB_ILi1EjENS0_6memory15LoadWithoutCastENSE_16StoreWithoutCastEEEviT_T0_T2_T3_T4_T5_,"",@"SHT_CUDA_INFO"
	.sectionflags	@""
	.align	4


	//----- nvinfo : EIATTR_CUDA_API_VERSION
	.align		4
        /*0000*/ 	.byte	0x04, 0x37
        /*0002*/ 	.short	(.L_885 - .L_884)
.L_884:
        /*0004*/ 	.word	0x00000082


	//----- nvinfo : EIATTR_KPARAM_INFO
	.align		4
.L_885:
        /*0008*/ 	.byte	0x04, 0x17
        /*000a*/ 	.short	(.L_887 - .L_886)
.L_886:
        /*000c*/ 	.word	0x00000000
        /*0010*/ 	.short	0x0006
        /*0012*/ 	.short	0x004b
        /*0014*/ 	.byte	0x00, 0xf0, 0x05, 0x00


	//----- nvinfo : EIATTR_KPARAM_INFO
	.align		4
.L_887:
        /*0018*/ 	.byte	0x04, 0x17
        /*001a*/ 	.short	(.L_889 - .L_888)
.L_888:
        /*001c*/ 	.word	0x00000000
        /*0020*/ 	.short	0x0005
        /*0022*/ 	.short	0x004a
        /*0024*/ 	.byte	0x00, 0xf0, 0x05, 0x00


	//----- nvinfo : EIATTR_KPARAM_INFO
	.align		4
.L_889:
        /*0028*/ 	.byte	0x04, 0x17
        /*002a*/ 	.short	(.L_891 - .L_890)
.L_890:
        /*002c*/ 	.word	0x00000000
        /*0030*/ 	.short	0x0004
        /*0032*/ 	.short	0x0049
        /*0034*/ 	.byte	0x00, 0xf0, 0x05, 0x00


	//----- nvinfo : EIATTR_KPARAM_INFO
	.align		4
.L_891:
        /*0038*/ 	.byte	0x04, 0x17
        /*003a*/ 	.short	(.L_893 - .L_892)
.L_892:
        /*003c*/ 	.word	0x00000000
        /*0040*/ 	.short	0x0003
        /*0042*/ 	.short	0x0048
        /*0044*/ 	.byte	0x00, 0xf0, 0x05, 0x00


	//----- nvinfo : EIATTR_KPARAM_INFO
	.align		4
.L_893:
        /*0048*/ 	.byte	0x04, 0x17
        /*004a*/ 	.short	(.L_895 - .L_894)
.L_894:
        /*004c*/ 	.word	0x00000000
        /*0050*/ 	.short	0x0002
        /*0052*/ 	.short	0x0030
        /*0054*/ 	.byte	0x00, 0xf0, 0x61, 0x00


	//----- nvinfo : EIATTR_KPARAM_INFO
	.align		4
.L_895:
        /*0058*/ 	.byte	0x04, 0x17
        /*005a*/ 	.short	(.L_897 - .L_896)
.L_896:
        /*005c*/ 	.word	0x00000000
        /*0060*/ 	.short	0x0001
        /*0062*/ 	.short	0x0008
        /*0064*/ 	.byte	0x00, 0xf0, 0xa1, 0x00


	//----- nvinfo : EIATTR_KPARAM_INFO
	.align		4
.L_897:
        /*0068*/ 	.byte	0x04, 0x17
        /*006a*/ 	.short	(.L_899 - .L_898)
.L_898:
        /*006c*/ 	.word	0x00000000
        /*0070*/ 	.short	0x0000
        /*0072*/ 	.short	0x0000
        /*0074*/ 	.byte	0x00, 0xf0, 0x11, 0x00


	//----- nvinfo : EIATTR_SPARSE_MMA_MASK
	.align		4
.L_899:
        /*0078*/ 	.byte	0x03, 0x50
        /*007a*/ 	.short	0x0000


	//----- nvinfo : EIATTR_MAXREG_COUNT
	.align		4
        /*007c*/ 	.byte	0x03, 0x1b
        /*007e*/ 	.short	0x00ff


	//----- nvinfo : EIATTR_MERCURY_ISA_VERSION
	.align		4
        /*0080*/ 	.byte	0x03, 0x5f
        /*0082*/ 	.short	0x0101


	//----- nvinfo : EIATTR_VRC_CTA_INIT_COUNT
	.align		4
        /*0084*/ 	.byte	0x02, 0x4a
	.zero		1
	.zero		1


	//----- nvinfo : EIATTR_EXIT_INSTR_OFFSETS
	.align		4
        /*0088*/ 	.byte	0x04, 0x1c
        /*008a*/ 	.short	(.L_901 - .L_900)


	//   ....[0]....
.L_900:
        /*008c*/ 	.word	0x00001660


	//   ....[1]....
        /*0090*/ 	.word	0x000016b0


	//----- nvinfo : EIATTR_MAX_THREADS
	.align		4
.L_901:
        /*0094*/ 	.byte	0x04, 0x05
        /*0096*/ 	.short	(.L_903 - .L_902)
.L_902:
        /*0098*/ 	.word	0x00000080
        /*009c*/ 	.word	0x00000001
        /*00a0*/ 	.word	0x00000001


	//----- nvinfo : EIATTR_CRS_STACK_SIZE
	.align		4
.L_903:
        /*00a4*/ 	.byte	0x04, 0x1e
        /*00a6*/ 	.short	(.L_905 - .L_904)
.L_904:
        /*00a8*/ 	.word	0x00000000


	//----- nvinfo : EIATTR_CBANK_PARAM_SIZE
	.align		4
.L_905:
        /*00ac*/ 	.byte	0x03, 0x19
        /*00ae*/ 	.short	0x004c


	//----- nvinfo : EIATTR_PARAM_CBANK
	.align		4
        /*00b0*/ 	.byte	0x04, 0x0a
        /*00b2*/ 	.short	(.L_907 - .L_906)
	.align		4
.L_906:
        /*00b4*/ 	.word	index@(.nv.constant0._ZN2at6native27unrolled_elementwise_kernelIZZZNS0_66_GLOBAL__N__a0cfb035_28_ActivationHardswishKernel_cu_9e10b42f_293025hardswish_backward_kernelERNS_14TensorIteratorEENKUlvE_clEvENKUlvE_clEvEUlddE_St5arrayIPcLm3EELi4E23TrivialOffsetCalculatorILi2EjESB_ILi1EjENS0_6memory15LoadWithoutCastENSE_16StoreWithoutCastEEEviT_T0_T2_T3_T4_T5_)
        /*00b8*/ 	.short	0x0380
        /*00ba*/ 	.short	0x004c


	//----- nvinfo : EIATTR_SW_WAR
	.align		4
.L_907:
        /*00bc*/ 	.byte	0x04, 0x36
        /*00be*/ 	.short	(.L_909 - .L_908)
.L_908:
        /*00c0*/ 	.word	0x00000008
.L_909:


//--------------------- .nv.info._ZN2at6native29vectorized_elementwise_kernelILi2EZZZNS0_66_GLOBAL__N__a0cfb035_28_ActivationHardswishKernel_cu_9e10b42f_293025hardswish_backward_kernelERNS_14TensorIteratorEENKUlvE_clEvENKUlvE_clEvEUlddE_St5arrayIPcLm3EEEEviT0_T1_ --------------------------
	.section	.nv.info._ZN2at6native29vectorized_elementwise_kernelILi2EZZZNS0_66_GLOBAL__N__a0cfb035_28_ActivationHardswishKernel_cu_9e10b42f_293025hardswish_backward_kernelERNS_14TensorIteratorEENKUlvE_clEvENKUlvE_clEvEUlddE_St5arrayIPcLm3EEEEviT0_T1_,"",@"SHT_CUDA_INFO"
	.sectionflags	@""
	.align	4


	//----- nvinfo : EIATTR_CUDA_API_VERSION
	.align		4
        /*0000*/ 	.byte	0x04, 0x37
        /*0002*/ 	.short	(.L_911 - .L_910)
.L_910:
        /*0004*/ 	.word	0x00000082


	//----- nvinfo : EIATTR_KPARAM_INFO
	.align		4
.L_911:
        /*0008*/ 	.byte	0x04, 0x17
        /*000a*/ 	.short	(.L_913 - .L_912)
.L_912:
        /*000c*/ 	.word	0x00000000
        /*0010*/ 	.short	0x0002
        /*0012*/ 	.short	0x0030
        /*0014*/ 	.byte	0x00, 0xf0, 0x61, 0x00


	//----- nvinfo : EIATTR_KPARAM_INFO
	.align		4
.L_913:
        /*0018*/ 	.byte	0x04, 0x17
        /*001a*/ 	.short	(.L_915 - .L_914)
.L_914:
        /*001c*/ 	.word	0x00000000
        /*0020*/ 	.short	0x0001
        /*0022*/ 	.short	0x0008
        /*0024*/ 	.byte	0x00, 0xf0, 0xa1, 0x00


	//----- nvinfo : EIATTR_KPARAM_INFO
	.align		4
.L_915:
        /*0028*/ 	.byte	0x04, 0x17
        /*002a*/ 	.short	(.L_917 - .L_916)
.L_916:
        /*002c*/ 	.word	0x00000000
        /*0030*/ 	.short	0x0000
        /*0032*/ 	.short	0x0000
        /*0034*/ 	.byte	0x00, 0xf0, 0x11, 0x00


	//----- nvinfo : EIATTR_SPARSE_MMA_MASK
	.align		4
.L_917:
        /*0038*/ 	.byte	0x03, 0x50
        /*003a*/ 	.short	0x0000


	//----- nvinfo : EIATTR_MAXREG_COUNT
	.align		4
        /*003c*/ 	.byte	0x03, 0x1b
        /*003e*/ 	.short	0x00ff


	//----- nvinfo : EIATTR_MERCURY_ISA_VERSION
	.align		4
        /*0040*/ 	.byte	0x03, 0x5f
        /*0042*/ 	.short	0x0101


	//----- nvinfo : EIATTR_VRC_CTA_INIT_COUNT
	.align		4
        /*0044*/ 	.byte	0x02, 0x4a
	.zero		1
	.zero		1


	//----- nvinfo : EIATTR_EXIT_INSTR_OFFSETS
	.align		4
        /*0048*/ 	.byte	0x04, 0x1c
        /*004a*/ 	.short	(.L_919 - .L_918)


	//   ....[0]....
.L_918:
        /*004c*/ 	.word	0x00002b90


	//   ....[1]....
        /*0050*/ 	.word	0x00002be0


	//   ....[2]....
        /*0054*/ 	.word	0x00004dd0


	//----- nvinfo : EIATTR_MAX_THREADS
	.align		4
.L_919:
        /*0058*/ 	.byte	0x04, 0x05
        /*005a*/ 	.short	(.L_921 - .L_920)
.L_920:
        /*005c*/ 	.word	0x00000080
        /*0060*/ 	.word	0x00000001
        /*0064*/ 	.word	0x00000001


	//----- nvinfo : EIATTR_CRS_STACK_SIZE
	.align		4
.L_921:
        /*0068*/ 	.byte	0x04, 0x1e
        /*006a*/ 	.short	(.L_923 - .L_922)
.L_922:
        /*006c*/ 	.word	0x00000000


	//----- nvinfo : EIATTR_CBANK_PARAM_SIZE
	.align		4
.L_923:
        /*0070*/ 	.byte	0x03, 0x19
        /*0072*/ 	.short	0x0048


	//----- nvinfo : EIATTR_PARAM_CBANK
	.align		4
        /*0074*/ 	.byte	0x04, 0x0a
        /*0076*/ 	.short	(.L_925 - .L_924)
	.align		4
.L_924:
        /*0078*/ 	.word	index@(.nv.constant0._ZN2at6native29vectorized_elementwise_kernelILi2EZZZNS0_66_GLOBAL__N__a0cfb035_28_ActivationHardswishKernel_cu_9e10b42f_293025hardswish_backward_kernelERNS_14TensorIteratorEENKUlvE_clEvENKUlvE_clEvEUlddE_St5arrayIPcLm3EEEEviT0_T1_)
        /*007c*/ 	.short	0x0380
        /*007e*/ 	.short	0x0048


	//----- nvinfo : EIATTR_SW_WAR
	.align		4
.L_925:
        /*0080*/ 	.byte	0x04, 0x36
        /*0082*/ 	.short	(.L_927 - .L_926)
.L_926:
        /*0084*/ 	.word	0x00000008
.L_927:


//--------------------- .nv.info._ZN2at6native29vectorized_elementwise_kernelILi4EZZZNS0_66_GLOBAL__N__a0cfb035_28_ActivationHardswishKernel_cu_9e10b42f_293025hardswish_backward_kernelERNS_14TensorIteratorEENKUlvE_clEvENKUlvE_clEvEUlddE_St5arrayIPcLm3EEEEviT0_T1_ --------------------------
	.section	.nv.info._ZN2at6native29vectorized_elementwise_kernelILi4EZZZNS0_66_GLOBAL__N__a0cfb035_28_ActivationHardswishKernel_cu_9e10b42f_293025hardswish_backward_kernelERNS_14TensorIteratorEENKUlvE_clEvENKUlvE_clEvEUlddE_St5arrayIPcLm3EEEEviT0_T1_,"",@"SHT_CUDA_INFO"
	.sectionflags	@""
	.align	4


	//----- nvinfo : EIATTR_CUDA_API_VERSION
	.align		4
        /*0000*/ 	.byte	0x04, 0x37
        /*0002*/ 	.short	(.L_929 - .L_928)
.L_928:
        /*0004*/ 	.word	0x00000082


	//----- nvinfo : EIATTR_KPARAM_INFO
	.align		4
.L_929:
        /*0008*/ 	.byte	0x04, 0x17
        /*000a*/ 	.short	(.L_931 - .L_930)
.L_930:
        /*000c*/ 	.word	0x00000000
        /*0010*/ 	.short	0x0002
        /*0012*/ 	.short	0x0030
        /*0014*/ 	.byte	0x00, 0xf0, 0x61, 0x00


	//----- nvinfo : EIATTR_KPARAM_INFO
	.align		4
.L_931:
        /*0018*/ 	.byte	0x04, 0x17
        /*001a*/ 	.short	(.L_933 - .L_932)
.L_932:
        /*001c*/ 	.word	0x00000000
        /*0020*/ 	.short	0x0001
        /*0022*/ 	.short	0x0008
        /*0024*/ 	.byte	0x00, 0xf0, 0xa1, 0x00


	//----- nvinfo : EIATTR_KPARAM_INFO
	.align		4
.L_933:
        /*0028*/ 	.byte	0x04, 0x17
        /*002a*/ 	.short	(.L_935 - .L_934)
.L_934:
        /*002c*/ 	.word	0x00000000
        /*0030*/ 	.short	0x0000
        /*0032*/ 	.short	0x0000
        /*0034*/ 	.byte	0x00, 0xf0, 0x11, 0x00


	//----- nvinfo : EIATTR_SPARSE_MMA_MASK
	.align		4
.L_935:
        /*0038*/ 	.byte	0x03, 0x50
        /*003a*/ 	.short	0x0000


	//----- nvinfo : EIATTR_MAXREG_COUNT
	.align		4
        /*003c*/ 	.byte	0x03, 0x1b
        /*003e*/ 	.short	0x00ff


	//----- nvinfo : EIATTR_MERCURY_ISA_VERSION
	.align		4
        /*0040*/ 	.byte	0x03, 0x5f
        /*0042*/ 	.short	0x0101


	//----- nvinfo : EIATTR_VRC_CTA_INIT_COUNT
	.align		4
        /*0044*/ 	.byte	0x02, 0x4a
	.zero		1
	.zero		1


	//----- nvinfo : EIATTR_EXIT_INSTR_OFFSETS
	.align		4
        /*0048*/ 	.byte	0x04, 0x1c
        /*004a*/ 	.short	(.L_937 - .L_936)


	//   ....[0]....
.L_936:
        /*004c*/ 	.word	0x00002b90


	//   ....[1]....
        /*0050*/ 	.word	0x00002be0


	//   ....[2]....
        /*0054*/ 	.word	0x00004d70


	//----- nvinfo : EIATTR_MAX_THREADS
	.align		4
.L_937:
        /*0058*/ 	.byte	0x04, 0x05
        /*005a*/ 	.short	(.L_939 - .L_938)
.L_938:
        /*005c*/ 	.word	0x00000080
        /*0060*/ 	.word	0x00000001
        /*0064*/ 	.word	0x00000001


	//----- nvinfo : EIATTR_CRS_STACK_SIZE
	.align		4
.L_939:
        /*0068*/ 	.byte	0x04, 0x1e
        /*006a*/ 	.short	(.L_941 - .L_940)
.L_940:
        /*006c*/ 	.word	0x00000000


	//----- nvinfo : EIATTR_CBANK_PARAM_SIZE
	.align		4
.L_941:
        /*0070*/ 	.byte	0x03, 0x19
        /*0072*/ 	.short	0x0048


	//----- nvinfo : EIATTR_PARAM_CBANK
	.align		4
        /*0074*/ 	.byte	0x04, 0x0a
        /*0076*/ 	.short	(.L_943 - .L_942)
	.align		4
.L_942:
        /*0078*/ 	.word	index@(.nv.constant0._ZN2at6native29vectorized_elementwise_kernelILi4EZZZNS0_66_GLOBAL__N__a0cfb035_28_ActivationHardswishKernel_cu_9e10b42f_293025hardswish_backward_kernelERNS_14TensorIteratorEENKUlvE_clEvENKUlvE_clEvEUlddE_St5arrayIPcLm3EEEEviT0_T1_)
        /*007c*/ 	.short	0x0380
        /*007e*/ 	.short	0x0048


	//----- nvinfo : EIATTR_SW_WAR
	.align		4
.L_943:
        /*0080*/ 	.byte	0x04, 0x36
        /*0082*/ 	.short	(.L_945 - .L_944)
.L_944:
        /*0084*/ 	.word	0x00000008
.L_945:


//--------------------- .nv.info._ZN2at6native29vectorized_elementwise_kernelILi8EZZZNS0_66_GLOBAL__N__a0cfb035_28_ActivationHardswishKernel_cu_9e10b42f_293025hardswish_backward_kernelERNS_14TensorIteratorEENKUlvE_clEvENKUlvE_clEvEUlddE_St5arrayIPcLm3EEEEviT0_T1_ --------------------------
	.section	.nv.info._ZN2at6native29vectorized_elementwise_kernelILi8EZZZNS0_66_GLOBAL__N__a0cfb035_28_ActivationHardswishKernel_cu_9e10b42f_293025hardswish_backward_kernelERNS_14TensorIteratorEENKUlvE_clEvENKUlvE_clEvEUlddE_St5arrayIPcLm3EEEEviT0_T1_,"",@"SHT_CUDA_INFO"
	.sectionflags	@""
	.align	4


	//----- nvinfo : EIATTR_CUDA_API_VERSION
	.align		4
        /*0000*/ 	.byte	0x04, 0x37
        /*0002*/ 	.short	(.L_947 - .L_946)
.L_946:
        /*0004*/ 	.word	0x00000082


	//----- nvinfo : EIATTR_KPARAM_INFO
	.align		4
.L_947:
        /*0008*/ 	.byte	0x04, 0x17
        /*000a*/ 	.short	(.L_949 - .L_948)
.L_948:
        /*000c*/ 	.word	0x00000000
        /*0010*/ 	.short	0x0002
        /*0012*/ 	.short	0x0030
        /*0014*/ 	.byte	0x00, 0xf0, 0x61, 0x00


	//----- nvinfo : EIATTR_KPARAM_INFO
	.align		4
.L_949:
        /*0018*/ 	.byte	0x04, 0x17
        /*001a*/ 	.short	(.L_951 - .L_950)
.L_950:
        /*001c*/ 	.word	0x00000000
        /*0020*/ 	.short	0x0001
        /*0022*/ 	.short	0x0008
        /*0024*/ 	.byte	0x00, 0xf0, 0xa1, 0x00


	//----- nvinfo : EIATTR_KPARAM_INFO
	.align		4
.L_951:
        /*0028*/ 	.byte	0x04, 0x17
        /*002a*/ 	.short	(.L_953 - .L_952)
.L_952:
        /*002c*/ 	.word	0x00000000
        /*0030*/ 	.short	0x0000
        /*0032*/ 	.short	0x0000
        /*0034*/ 	.byte	0x00, 0xf0, 0x11, 0x00


	//----- nvinfo : EIATTR_SPARSE_MMA_MASK
	.align		4
.L_953:
        /*0038*/ 	.byte	0x03, 0x50
        /*003a*/ 	.short	0x0000


	//----- nvinfo : EIATTR_MAXREG_COUNT
	.align		4
        /*003c*/ 	.byte	0x03, 0x1b
        /*003e*/ 	.short	0x00ff


	//----- nvinfo : EIATTR_MERCURY_ISA_VERSION
	.align		4
        /*0040*/ 	.byte	0x03, 0x5f
        /*0042*/ 	.short	0x0101


	//----- nvinfo : EIATTR_VRC_CTA_INIT_COUNT
	.align		4
        /*0044*/ 	.byte	0x02, 0x4a
	.zero		1
	.zero		1


	//----- nvinfo : EIATTR_EXIT_INSTR_OFFSETS
	.align		4
        /*0048*/ 	.byte	0x04, 0x1c
        /*004a*/ 	.short	(.L_955 - .L_954)


	//   ....[0]....
.L_954:
        /*004c*/ 	.word	0x00000010


	//----- nvinfo : EIATTR_MAX_THREADS
	.align		4
.L_955:
        /*0050*/ 	.byte	0x04, 0x05
        /*0052*/ 	.short	(.L_957 - .L_956)
.L_956:
        /*0054*/ 	.word	0x00000080
        /*0058*/ 	.word	0x00000001
        /*005c*/ 	.word	0x00000001


	//----- nvinfo : EIATTR_CBANK_PARAM_SIZE
	.align		4
.L_957:
        /*0060*/ 	.byte	0x03, 0x19
        /*0062*/ 	.short	0x0048


	//----- nvinfo : EIATTR_PARAM_CBANK
	.align		4
        /*0064*/ 	.byte	0x04, 0x0a
        /*0066*/ 	.short	(.L_959 - .L_958)
	.align		4
.L_958:
        /*0068*/ 	.word	index@(.nv.constant0._ZN2at6native29vectorized_elementwise_kernelILi8EZZZNS0_66_GLOBAL__N__a0cfb035_28_ActivationHardswishKernel_cu_9e10b42f_293025hardswish_backward_kernelERNS_14TensorIteratorEENKUlvE_clEvENKUlvE_clEvEUlddE_St5arrayIPcLm3EEEEviT0_T1_)
        /*006c*/ 	.short	0x0380
        /*006e*/ 	.short	0x0048


	//----- nvinfo : EIATTR_SW_WAR
	.align		4
.L_959:
        /*0070*/ 	.byte	0x04, 0x36
        /*0072*/ 	.short	(.L_961 - .L_960)
.L_960:
        /*0074*/ 	.word	0x00000008
.L_961:


//--------------------- .nv.info._ZN2at6native18elementwise_kernelILi128ELi4EZNS0_15gpu_kernel_implIZZZNS0_66_GLOBAL__N__a0cfb035_28_ActivationHardswishKernel_cu_9e10b42f_293016hardswish_kernelERNS_14TensorIteratorEENKUlvE_clEvENKUlvE2_clEvEUlN3c108BFloat16EE_EEvRNS_18TensorIteratorBaseERKT_EUliE_EEviT1_ --------------------------
	.section	.nv.info._ZN2at6native18elementwise_kernelILi128ELi4EZNS0_15gpu_kernel_implIZZZNS0_66_GLOBAL__N__a0cfb035_28_ActivationHardswishKernel_cu_9e10b42f_293016hardswish_kernelERNS_14TensorIteratorEENKUlvE_clEvENKUlvE2_clEvEUlN3c108BFloat16EE_EEvRNS_18TensorIteratorBaseERKT_EUliE_EEviT1_,"",@"SHT_CUDA_INFO"
	.sectionflags	@""
	.align	4


	//----- nvinfo : EIATTR_CUDA_API_VERSION
	.align		4
        /*0000*/ 	.byte	0x04, 0x37
        /*0002*/ 	.short	(.L_963 - .L_962)
.L_962:
        /*0004*/ 	.word	0x00000082


	//----- nvinfo : EIATTR_KPARAM_INFO
	.align		4
.L_963:
        /*0008*/ 	.byte	0x04, 0x17
        /*000a*/ 	.short	(.L_965 - .L_964)
.L_964:
        /*000c*/ 	.word	0x00000000
        /*0010*/ 	.short	0x0001
        /*0012*/ 	.short	0x0008
        /*0014*/ 	.byte	0x00, 0xf0, 0xc1, 0x08


	//----- nvinfo : EIATTR_KPARAM_INFO
	.align		4
.L_965:
        /*0018*/ 	.byte	0x04, 0x17
        /*001a*/ 	.short	(.L_967 - .L_966)
.L_966:
        /*001c*/ 	.word	0x00000000
        /*0020*/ 	.short	0x0000
        /*0022*/ 	.short	0x0000
        /*0024*/ 	.byte	0x00, 0xf0, 0x11, 0x00


	//----- nvinfo : EIATTR_SPARSE_MMA_MASK
	.align		4
.L_967:
        /*0028*/ 	.byte	0x03, 0x50
        /*002a*/ 	.short	0x0000


	//----- nvinfo : EIATTR_MAXREG_COUNT
	.align		4
        /*002c*/ 	.byte	0x03, 0x1b
        /*002e*/ 	.short	0x0080


	//----- nvinfo : EIATTR_EXTERNS
	.align		4
        /*0030*/ 	.byte	0x04, 0x0f
        /*0032*/ 	.short	(.L_969 - .L_968)


	//   ....[0]....
	.align		4
.L_968:
        /*0034*/ 	.word	index@(__assertfail)


	//----- nvinfo : EIATTR_MERCURY_ISA_VERSION
	.align		4
.L_969:
        /*0038*/ 	.byte	0x03, 0x5f
        /*003a*/ 	.short	0x0101


	//----- nvinfo : EIATTR_VRC_CTA_INIT_COUNT
	.align		4
        /*003c*/ 	.byte	0x02, 0x4a
	.zero		1
	.zero		1


	//----- nvinfo : EIATTR_SYSCALL_OFFSETS
	.align		4
        /*0040*/ 	.byte	0x04, 0x46
        /*0042*/ 	.short	(.L_971 - .L_970)


	//   ....[0]....
.L_970:
        /*0044*/ 	.word	0x00002290


	//   ....[1]....
        /*0048*/ 	.word	0x00003220


	//   ....[2]....
        /*004c*/ 	.word	0x00005650


	//   ....[3]....
        /*0050*/ 	.word	0x00006430


	//   ....[4]....
        /*0054*/ 	.word	0x00008950


	//   ....[5]....
        /*0058*/ 	.word	0x00009730


	//   ....[6]....
        /*005c*/ 	.word	0x0000bc60


	//   ....[7]....
        /*0060*/ 	.word	0x0000ca10


	//----- nvinfo : EIATTR_EXIT_INSTR_OFFSETS
	.align		4
.L_971:
        /*0064*/ 	.byte	0x04, 0x1c
        /*0066*/ 	.short	(.L_973 - .L_972)


	//   ....[0]....
.L_972:
        /*0068*/ 	.word	0x000099f0


	//   ....[1]....
        /*006c*/ 	.word	0x0000be90


	//   ....[2]....
        /*0070*/ 	.word	0x0000bed0


	//   ....[3]....
        /*0074*/ 	.word	0x0000bf70


	//   ....[4]....
        /*0078*/ 	.word	0x0000bfb0


	//   ....[5]....
        /*007c*/ 	.word	0x0000bff0


	//   ....[6]....
        /*0080*/ 	.word	0x0000c080


	//   ....[7]....
        /*0084*/ 	.word	0x0000c0c0


	//   ....[8]....
        /*0088*/ 	.word	0x0000c160


	//   ....[9]....
        /*008c*/ 	.word	0x0000c1b0


	//   ....[10]....
        /*0090*/ 	.word	0x0000c200


	//   ....[11]....
        /*0094*/ 	.word	0x0000c2e0


	//   ....[12]....
        /*0098*/ 	.word	0x0000c450


	//   ....[13]....
        /*009c*/ 	.word	0x0000c5c0


	//   ....[14]....
        /*00a0*/ 	.word	0x0000c720


	//   ....[15]....
        /*00a4*/ 	.word	0x0000c760


	//   ....[16]....
        /*00a8*/ 	.word	0x0000c7a0


	//   ....[17]....
        /*00ac*/ 	.word	0x0000c850


	//   ....[18]....
        /*00b0*/ 	.word	0x0000c8b0


	//   ....[19]....
        /*00b4*/ 	.word	0x0000ca20


	//   ....[20]....
        /*00b8*/ 	.word	0x0000cb30


	//   ....[21]....
        /*00bc*/ 	.word	0x0000cc70


	//   ....[22]....
        /*00c0*/ 	.word	0x0000cc90


	//----- nvinfo : EIATTR_MAX_THREADS
	.align		4
.L_973:
        /*00c4*/ 	.byte	0x04, 0x05
        /*00c6*/ 	.short	(.L_975 - .L_974)
.L_974:
        /*00c8*/ 	.word	0x00000080
        /*00cc*/ 	.word	0x00000001
        /*00d0*/ 	.word	0x00000001


	//----- nvinfo : EIATTR_CRS_STACK_SIZE
	.align		4
.L_975:
        /*00d4*/ 	.byte	0x04, 0x1e
        /*00d6*/ 	.short	(.L_977 - .L_976)
.L_976:
        /*00d8*/ 	.word	0x00000000


	//----- nvinfo : EIATTR_CBANK_PARAM_SIZE
	.align		4
.L_977:
        /*00dc*/ 	.byte	0x03, 0x19
        /*00de*/ 	.short	0x0238


	//----- nvinfo : EIATTR_PARAM_CBANK
	.align		4
        /*00e0*/ 	.byte	0x04, 0x0a
        /*00e2*/ 	.short	(.L_979 - .L_978)
	.align		4
.L_978:
        /*00e4*/ 	.word	index@(.nv.constant0._ZN2at6native18elementwise_kernelILi128ELi4EZNS0_15gpu_kernel_implIZZZNS0_66_GLOBAL__N__a0cfb035_28_ActivationHardswishKernel_cu_9e10b42f_293016hardswish_kernelERNS_14TensorIteratorEENKUlvE_clEvENKUlvE2_clEvEUlN3c108BFloat16EE_EEvRNS_18TensorIteratorBaseERKT_EUliE_EEviT1_)
        /*00e8*/ 	.short	0x0380
        /*00ea*/ 	.short	0x0238


	//----- nvinfo : EIATTR_SW_WAR
	.align		4
.L_979:
        /*00ec*/ 	.byte	0x04, 0x36
        /*00ee*/ 	.short	(.L_981 - .L_980)
.L_980:
        /*00f0*/ 	.word	0x00000008
.L_981:


//--------------------- .nv.info._ZN2at6native27unrolled_elementwise_kernelIZZZNS0_66_GLOBAL__N__a0cfb035_28_ActivationHardswishKernel_cu_9e10b42f_293016hardswish_kernelERNS_14TensorIteratorEENKUlvE_clEvENKUlvE2_clEvEUlN3c108BFloat16EE_St5arrayIPcLm2EELi4E23TrivialOffsetCalculatorILi1EjESE_NS0_6memory12LoadWithCastILi1EEENSF_13StoreWithCastILi1EEEEEviT_T0_T2_T3_T4_T5_ --------------------------
	.section	.nv.info._ZN2at6native27unrolled_elementwise_kernelIZZZNS0_66_GLOBAL__N__a0cfb035_28_ActivationHardswishKernel_cu_9e10b42f_293016hardswish_kernelERNS_14TensorIteratorEENKUlvE_clEvENKUlvE2_clEvEUlN3c108BFloat16EE_St5arrayIPcLm2EELi4E23TrivialOffsetCalculatorILi1EjESE_NS0_6memory12LoadWithCastILi1EEENSF_13StoreWithCastILi1EEEEEviT_T0_T2_T3_T4_T5_,"",@"SHT_CUDA_INFO"
	.sectionflags	@""
	.align	4


	//----- nvinfo : EIATTR_CUDA_API_VERSION
	.align		4
        /*0000*/ 	.byte	0x04, 0x37
        /*0002*/ 	.short	(.L_983 - .L_982)
.L_982:
        /*0004*/ 	.word	0x00000082


	//----- nvinfo : EIATTR_KPARAM_INFO
	.align		4
.L_983:
        /*0008*/ 	.byte	0x04, 0x17
        /*000a*/ 	.short	(.L_985 - .L_984)
.L_984:
        /*000c*/ 	.word	0x00000000
        /*0010*/ 	.short	0x0006
        /*0012*/ 	.short	0x003c
        /*0014*/ 	.byte	0x00, 0xf0, 0x21, 0x00


	//----- nvinfo : EIATTR_KPARAM_INFO
	.align		4
.L_985:
        /*0018*/ 	.byte	0x04, 0x17
        /*001a*/ 	.short	(.L_987 - .L_986)
.L_986:
        /*001c*/ 	.word	0x00000000
        /*0020*/ 	.short	0x0005
        /*0022*/ 	.short	0x0034
        /*0024*/ 	.byte	0x00, 0xf0, 0x21, 0x00


	//----- nvinfo : EIATTR_KPARAM_INFO
	.align		4
.L_987:
        /*0028*/ 	.byte	0x04, 0x17
        /*002a*/ 	.short	(.L_989 - .L_988)
.L_988:
        /*002c*/ 	.word	0x00000000
        /*0030*/ 	.short	0x0004
        /*0032*/ 	.short	0x0031
        /*0034*/ 	.byte	0x00, 0xf0, 0x05, 0x00


	//----- nvinfo : EIATTR_KPARAM_INFO
	.align		4
.L_989:
        /*0038*/ 	.byte	0x04, 0x17
        /*003a*/ 	.short	(.L_991 - .L_990)
.L_990:
        /*003c*/ 	.word	0x00000000
        /*0040*/ 	.short	0x0003
        /*0042*/ 	.short	0x0030
        /*0044*/ 	.byte	0x00, 0xf0, 0x05, 0x00


	//----- nvinfo : EIATTR_KPARAM_INFO
	.align		4
.L_991:
        /*0048*/ 	.byte	0x04, 0x17
        /*004a*/ 	.short	(.L_993 - .L_992)
.L_992:
        /*004c*/ 	.word	0x00000000
        /*0050*/ 	.short	0x0002
        /*0052*/ 	.short	0x0020
        /*0054*/ 	.byte	0x00, 0xf0, 0x41, 0x00


	//----- nvinfo : EIATTR_KPARAM_INFO
	.align		4
.L_993:
        /*0058*/ 	.byte	0x04, 0x17
        /*005a*/ 	.short	(.L_995 - .L_994)
.L_994:
        /*005c*/ 	.word	0x00000000
        /*0060*/ 	.short	0x0001
        /*0062*/ 	.short	0x0008
        /*0064*/ 	.byte	0x00, 0xf0, 0x61, 0x00


	//----- nvinfo : EIATTR_KPARAM_INFO
	.align		4
.L_995:
        /*0068*/ 	.byte	0x04, 0x17
        /*006a*/ 	.short	(.L_997 - .L_996)
.L_996:
        /*006c*/ 	.word	0x00000000
        /*0070*/ 	.short	0x0000
        /*0072*/ 	.short	0x0000
        /*0074*/ 	.byte	0x00, 0xf0, 0x11, 0x00


	//----- nvinfo : EIATTR_SPARSE_MMA_MASK
	.align		4
.L_997:
        /*0078*/ 	.byte	0x03, 0x50
        /*007a*/ 	.short	0x0000


	//----- nvinfo : EIATTR_MAXREG_COUNT
	.align		4
        /*007c*/ 	.byte	0x03, 0x1b
        /*007e*/ 	.short	0x00ff


	//----- nvinfo : EIATTR_EXTERNS
	.align		4
        /*0080*/ 	.byte	0x04, 0x0f
        /*0082*/ 	.short	(.L_999 - .L_998)


	//   ....[0]....
	.align		4
.L_998:
        /*0084*/ 	.word	index@(__assertfail)


	//----- nvinfo : EIATTR_MERCURY_ISA_VERSION
	.align		4
.L_999:
        /*0088*/ 	.byte	0x03, 0x5f
        /*008a*/ 	.short	0x0101


	//----- nvinfo : EIATTR_VRC_CTA_INIT_COUNT
	.align		4
        /*008c*/ 	.byte	0x02, 0x4a
	.zero		1
	.zero		1


	//----- nvinfo : EIATTR_SYSCALL_OFFSETS
	.align		4
        /*0090*/ 	.byte	0x04, 0x46
        /*0092*/ 	.short	(.L_1001 - .L_1000)


	//   ....[0]....
.L_1000:
        /*0094*/ 	.word	0x00001080


	//   ....[1]....
        /*0098*/ 	.word	0x000022e0


	//   ....[2]....
        /*009c*/ 	.word	0x00003480


	//   ....[3]....
        /*00a0*/ 	.word	0x00004530


	//   ....[4]....
        /*00a4*/ 	.word	0x000058f0


	//   ....[5]....
        /*00a8*/ 	.word	0x000067d0


	//   ....[6]....
        /*00ac*/ 	.word	0x00007750


	//   ....[7]....
        /*00b0*/ 	.word	0x000086d0


	//----- nvinfo : EIATTR_EXIT_INSTR_OFFSETS
	.align		4
.L_1001:
        /*00b4*/ 	.byte	0x04, 0x1c
        /*00b6*/ 	.short	(.L_1003 - .L_1002)


	//   ....[0]....
.L_1002:
        /*00b8*/ 	.word	0x00007a00


	//   ....[1]....
        /*00bc*/ 	.word	0x00007b50


	//   ....[2]....
        /*00c0*/ 	.word	0x00007b90


	//   ....[3]....
        /*00c4*/ 	.word	0x00007c30


	//   ....[4]....
        /*00c8*/ 	.word	0x00007c70


	//   ....[5]....
        /*00cc*/ 	.word	0x00007cb0


	//   ....[6]....
        /*00d0*/ 	.word	0x00007d40


	//   ....[7]....
        /*00d4*/ 	.word	0x00007d80


	//   ....[8]....
        /*00d8*/ 	.word	0x00007e20


	//   ....[9]....
        /*00dc*/ 	.word	0x00007e70


	//   ....[10]....
        /*00e0*/ 	.word	0x00007ec0


	//   ....[11]....
        /*00e4*/ 	.word	0x00007fa0


	//   ....[12]....
        /*00e8*/ 	.word	0x00008110


	//   ....[13]....
        /*00ec*/ 	.word	0x00008280


	//   ....[14]....
        /*00f0*/ 	.word	0x000083e0


	//   ....[15]....
        /*00f4*/ 	.word	0x00008420


	//   ....[16]....
        /*00f8*/ 	.word	0x00008460


	//   ....[17]....
        /*00fc*/ 	.word	0x00008510


	//   ....[18]....
        /*0100*/ 	.word	0x00008570


	//   ....[19]....
        /*0104*/ 	.word	0x000086e0


	//   ....[20]....
        /*0108*/ 	.word	0x000087f0


	//   ....[21]....
        /*010c*/ 	.word	0x00008930


	//   ....[22]....
        /*0110*/ 	.word	0x00008950


	//----- nvinfo : EIATTR_MAX_THREADS
	.align		4
.L_1003:
        /*0114*/ 	.byte	0x04, 0x05
        /*0116*/ 	.short	(.L_1005 - .L_1004)
.L_1004:
        /*0118*/ 	.word	0x00000080
        /*011c*/ 	.word	0x00000001
        /*0120*/ 	.word	0x00000001


	//----- nvinfo : EIATTR_CRS_STACK_SIZE
	.align		4
.L_1005:
        /*0124*/ 	.byte	0x04, 0x1e
        /*0126*/ 	.short	(.L_1007 - .L_1006)
.L_1006:
        /*0128*/ 	.word	0x00000000


	//----- nvinfo : EIATTR_CBANK_PARAM_SIZE
	.align		4
.L_1007:
        /*012c*/ 	.byte	0x03, 0x19
        /*012e*/ 	.short	0x0044


	//----- nvinfo : EIATTR_PARAM_CBANK
	.align		4
        /*0130*/ 	.byte	0x04, 0x0a
        /*0132*/ 	.short	(.L_1009 - .L_1008)
	.align		4
.L_1008:
        /*0134*/ 	.word	index@(.nv.constant0._ZN2at6native27unrolled_elementwise_kernelIZZZNS0_66_GLOBAL__N__a0cfb035_28_ActivationHardswishKernel_cu_9e10b42f_293016hardswish_kernelERNS_14TensorIteratorEENKUlvE_clEvENKUlvE2_clEvEUlN3c108BFloat16EE_St5arrayIPcLm2EELi4E23TrivialOffsetCalculatorILi1EjESE_NS0_6memory12LoadWithCastILi1EEENSF_13StoreWithCastILi1EEEEEviT_T0_T2_T3_T4_T5_)
        /*0138*/ 	.short	0x0380
        /*013a*/ 	.short	0x0044


	//----- nvinfo : EIATTR_SW_WAR
	.align		4
.L_1009:
        /*013c*/ 	.byte	0x04, 0x36
        /*013e*/ 	.short	(.L_1011 - .L_1010)
.L_1010:
        /*0140*/ 	.word	0x00000008
.L_1011:


//--------------------- .nv.info._ZN2at6native18elementwise_kernelILi128ELi4EZNS0_22gpu_kernel_impl_nocastIZZZNS0_66_GLOBAL__N__a0cfb035_28_ActivationHardswishKernel_cu_9e10b42f_293016hardswish_kernelERNS_14TensorIteratorEENKUlvE_clEvENKUlvE2_clEvEUlN3c108BFloat16EE_EEvRNS_18TensorIteratorBaseERKT_EUliE_EEviT1_ --------------------------
	.section	.nv.info._ZN2at6native18elementwise_kernelILi128ELi4EZNS0_22gpu_kernel_impl_nocastIZZZNS0_66_GLOBAL__N__a0cfb035_28_ActivationHardswishKernel_cu_9e10b42f_293016hardswish_kernelERNS_14TensorIteratorEENKUlvE_clEvENKUlvE2_clEvEUlN3c108BFloat16EE_EEvRNS_18TensorIteratorBaseERKT_EUliE_EEviT1_,"",@"SHT_CUDA_INFO"
	.sectionflags	@""
	.align	4


	//----- nvinfo : EIATTR_CUDA_API_VERSION
	.align		4
        /*0000*/ 	.byte	0x04, 0x37
        /*0002*/ 	.short	(.L_1013 - .L_1012)
.L_1012:
        /*0004*/ 	.word	0x00000082


	//----- nvinfo : EIATTR_KPARAM_INFO
	.align		4
.L_1013:
        /*0008*/ 	.byte	0x04, 0x17
        /*000a*/ 	.short	(.L_1015 - .L_1014)
.L_1014:
        /*000c*/ 	.word	0x00000000
        /*0010*/ 	.short	0x0001
        /*0012*/ 	.short	0x0008
        /*0014*/ 	.byte	0x00, 0xf0, 0xa1, 0x08


	//----- nvinfo : EIATTR_KPARAM_INFO
	.align		4
.L_1015:
        /*0018*/ 	.byte	0x04, 0x17
        /*001a*/ 	.short	(.L_1017 - .L_1016)
.L_1016:
        /*001c*/ 	.word	0x00000000
        /*0020*/ 	.short	0x0000
        /*0022*/ 	.short	0x0000
        /*0024*/ 	.byte	0x00, 0xf0, 0x11, 0x00


	//----- nvinfo : EIATTR_SPARSE_MMA_MASK
	.align		4
.L_1017:
        /*0028*/ 	.byte	0x03, 0x50
        /*002a*/ 	.short	0x0000


	//----- nvinfo : EIATTR_MAXREG_COUNT
	.align		4
        /*002c*/ 	.byte	0x03, 0x1b
        /*002e*/ 	.short	0x0080


	//----- nvinfo : EIATTR_MERCURY_ISA_VERSION
	.align		4
        /*0030*/ 	.byte	0x03, 0x5f
        /*0032*/ 	.short	0x0101


	//----- nvinfo : EIATTR_VRC_CTA_INIT_COUNT
	.align		4
        /*0034*/ 	.byte	0x02, 0x4a
	.zero		1
	.zero		1


	//----- nvinfo : EIATTR_EXIT_INSTR_OFFSETS
	.align		4
        /*0038*/ 	.byte	0x04, 0x1c
        /*003a*/ 	.short	(.L_1019 - .L_1018)


	//   ....[0]....
.L_1018:
        /*003c*/ 	.word	0x00000480


	//   ....[1]....
        /*0040*/ 	.word	0x00000580


	//   ....[2]....
        /*0044*/ 	.word	0x00004220


	//   ....[3]....
        /*0048*/ 	.word	0x000055f0


	//----- nvinfo : EIATTR_MAX_THREADS
	.align		4
.L_1019:
        /*004c*/ 	.byte	0x04, 0x05
        /*004e*/ 	.short	(.L_1021 - .L_1020)
.L_1020:
        /*0050*/ 	.word	0x00000080
        /*0054*/ 	.word	0x00000001
        /*0058*/ 	.word	0x00000001


	//----- nvinfo : EIATTR_CRS_STACK_SIZE
	.align		4
.L_1021:
        /*005c*/ 	.byte	0x04, 0x1e
        /*005e*/ 	.short	(.L_1023 - .L_1022)
.L_1022:
        /*0060*/ 	.word	0x00000000


	//----- nvinfo : EIATTR_CBANK_PARAM_SIZE
	.align		4
.L_1023:
        /*0064*/ 	.byte	0x03, 0x19
        /*0066*/ 	.short	0x0230


	//----- nvinfo : EIATTR_PARAM_CBANK
	.align		4
        /*0068*/ 	.byte	0x04, 0x0a
        /*006a*/ 	.short	(.L_1025 - .L_1024)
	.align		4
.L_1024:
        /*006c*/ 	.word	index@(.nv.constant0._ZN2at6native18elementwise_kernelILi128ELi4EZNS0_22gpu_kernel_impl_nocastIZZZNS0_66_GLOBAL__N__a0cfb035_28_ActivationHardswishKernel_cu_9e10b42f_293016hardswish_kernelERNS_14TensorIteratorEENKUlvE_clEvENKUlvE2_clEvEUlN3c108BFloat16EE_EEvRNS_18TensorIteratorBaseERKT_EUliE_EEviT1_)
        /*0070*/ 	.short	0x0380
        /*0072*/ 	.short	0x0230


	//----- nvinfo : EIATTR_SW_WAR
	.align		4
.L_1025:
        /*0074*/ 	.byte	0x04, 0x36
        /*0076*/ 	.short	(.L_1027 - .L_1026)
.L_1026:
        /*0078*/ 	.word	0x00000008
.L_1027:


//--------------------- .nv.info._ZN2at6native27unrolled_elementwise_kernelIZZZNS0_66_GLOBAL__N__a0cfb035_28_ActivationHardswishKernel_cu_9e10b42f_293016hardswish_kernelERNS_14TensorIteratorEENKUlvE_clEvENKUlvE2_clEvEUlN3c108BFloat16EE_St5arrayIPcLm2EELi4E23TrivialOffsetCalculatorILi1EjESE_NS0_6memory15LoadWithoutCastENSF_16StoreWithoutCastEEEviT_T0_T2_T3_T4_T5_ --------------------------
	.section	.nv.info._ZN2at6native27unrolled_elementwise_kernelIZZZNS0_66_GLOBAL__N__a0cfb035_28_ActivationHardswishKernel_cu_9e10b42f_293016hardswish_kernelERNS_14TensorIteratorEENKUlvE_clEvENKUlvE2_clEvEUlN3c108BFloat16EE_St5arrayIPcLm2EELi4E23TrivialOffsetCalculatorILi1EjESE_NS0_6memory15LoadWithoutCastENSF_16StoreWithoutCastEEEviT_T0_T2_T3_T4_T5_,"",@"SHT_CUDA_INFO"
	.sectionflags	@""
	.align	4


	//----- nvinfo : EIATTR_CUDA_API_VERSION
	.align		4
        /*0000*/ 	.byte	0x04, 0x37
        /*0002*/ 	.short	(.L_1029 - .L_1028)
.L_1028:
        /*0004*/ 	.word	0x00000082


	//----- nvinfo : EIATTR_KPARAM_INFO
	.align		4
.L_1029:
        /*0008*/ 	.byte	0x04, 0x17
        /*000a*/ 	.short	(.L_1031 - .L_1030)
.L_1030:
        /*000c*/ 	.word	0x00000000
        /*0010*/ 	.short	0x0006
        /*0012*/ 	.short	0x0033
        /*0014*/ 	.byte	0x00, 0xf0, 0x05, 0x00


	//----- nvinfo : EIATTR_KPARAM_INFO
	.align		4
.L_1031:
        /*0018*/ 	.byte	0x04, 0x17
        /*001a*/ 	.short	(.L_1033 - .L_1032)
.L_1032:
        /*001c*/ 	.word	0x00000000
        /*0020*/ 	.short	0x0005
        /*0022*/ 	.short	0x0032
        /*0024*/ 	.byte	0x00, 0xf0, 0x05, 0x00


	//----- nvinfo : EIATTR_KPARAM_INFO
	.align		4
.L_1033:
        /*0028*/ 	.byte	0x04, 0x17
        /*002a*/ 	.short	(.L_1035 - .L_1034)
.L_1034:
        /*002c*/ 	.word	0x00000000
        /*0030*/ 	.short	0x0004
        /*0032*/ 	.short	0x0031
        /*0034*/ 	.byte	0x00, 0xf0, 0x05, 0x00


	//----- nvinfo : EIATTR_KPARAM_INFO
	.align		4
.L_1035:
        /*0038*/ 	.byte	0x04, 0x17
        /*003a*/ 	.short	(.L_1037 - .L_1036)
.L_1036:
        /*003c*/ 	.word	0x00000000
        /*0040*/ 	.short	0x0003
        /*0042*/ 	.short	0x0030
        /*0044*/ 	.byte	0x00, 0xf0, 0x05, 0x00


	//----- nvinfo : EIATTR_KPARAM_INFO
	.align		4
.L_1037:
        /*0048*/ 	.byte	0x04, 0x17
        /*004a*/ 	.short	(.L_1039 - .L_1038)
.L_1038:
        /*004c*/ 	.word	0x00000000
        /*0050*/ 	.short	0x0002
        /*0052*/ 	.short	0x0020
        /*0054*/ 	.byte	0x00, 0xf0, 0x41, 0x00


	//----- nvinfo : EIATTR_KPARAM_INFO
	.align		4
.L_1039:
        /*0058*/ 	.byte	0x04, 0x17
        /*005a*/ 	.short	(.L_1041 - .L_1040)
.L_1040:
        /*005c*/ 	.word	0x00000000
        /*0060*/ 	.short	0x0001
        /*0062*/ 	.short	0x0008
        /*0064*/ 	.byte	0x00, 0xf0, 0x61, 0x00


	//----- nvinfo : EIATTR_KPARAM_INFO
	.align		4
.L_1041:
        /*0068*/ 	.byte	0x04, 0x17
        /*006a*/ 	.short	(.L_1043 - .L_1042)
.L_1042:
        /*006c*/ 	.word	0x00000000
        /*0070*/ 	.short	0x0000
        /*0072*/ 	.short	0x0000
        /*0074*/ 	.byte	0x00, 0xf0, 0x11, 0x00


	//----- nvinfo : EIATTR_SPARSE_MMA_MASK
	.align		4
.L_1043:
        /*0078*/ 	.byte	0x03, 0x50
        /*007a*/ 	.short	0x0000


	//----- nvinfo : EIATTR_MAXREG_COUNT
	.align		4
        /*007c*/ 	.byte	0x03, 0x1b
        /*007e*/ 	.short	0x00ff


	//----- nvinfo : EIATTR_MERCURY_ISA_VERSION
	.align		4
        /*0080*/ 	.byte	0x03, 0x5f
        /*0082*/ 	.short	0x0101


	//----- nvinfo : EIATTR_VRC_CTA_INIT_COUNT
	.align		4
        /*0084*/ 	.byte	0x02, 0x4a
	.zero		1
	.zero		1


	//----- nvinfo : EIATTR_EXIT_INSTR_OFFSETS
	.align		4
        /*0088*/ 	.byte	0x04, 0x1c
        /*008a*/ 	.short	(.L_1045 - .L_1044)


	//   ....[0]....
.L_1044:
        /*008c*/ 	.word	0x00000750


	//   ....[1]....
        /*0090*/ 	.word	0x000007a0


	//----- nvinfo : EIATTR_MAX_THREADS
	.align		4
.L_1045:
        /*0094*/ 	.byte	0x04, 0x05
        /*0096*/ 	.short	(.L_1047 - .L_1046)
.L_1046:
        /*0098*/ 	.word	0x00000080
        /*009c*/ 	.word	0x00000001
        /*00a0*/ 	.word	0x00000001


	//----- nvinfo : EIATTR_CRS_STACK_SIZE
	.align		4
.L_1047:
        /*00a4*/ 	.byte	0x04, 0x1e
        /*00a6*/ 	.short	(.L_1049 - .L_1048)
.L_1048:
        /*00a8*/ 	.word	0x00000000


	//----- nvinfo : EIATTR_CBANK_PARAM_SIZE
	.align		4
.L_1049:
        /*00ac*/ 	.byte	0x03, 0x19
        /*00ae*/ 	.short	0x0034


	//----- nvinfo : EIATTR_PARAM_CBANK
	.align		4
        /*00b0*/ 	.byte	0x04, 0x0a
        /*00b2*/ 	.short	(.L_1051 - .L_1050)
	.align		4
.L_1050:
        /*00b4*/ 	.word	index@(.nv.constant0._ZN2at6native27unrolled_elementwise_kernelIZZZNS0_66_GLOBAL__N__a0cfb035_28_ActivationHardswishKernel_cu_9e10b42f_293016hardswish_kernelERNS_14TensorIteratorEENKUlvE_clEvENKUlvE2_clEvEUlN3c108BFloat16EE_St5arrayIPcLm2EELi4E23TrivialOffsetCalculatorILi1EjESE_NS0_6memory15LoadWithoutCastENSF_16StoreWithoutCastEEEviT_T0_T2_T3_T4_T5_)
        /*00b8*/ 	.short	0x0380
        /*00ba*/ 	.short	0x0034


	//----- nvinfo : EIATTR_SW_WAR
	.align		4
.L_1051:
        /*00bc*/ 	.byte	0x04, 0x36
        /*00be*/ 	.short	(.L_1053 - .L_1052)
.L_1052:
        /*00c0*/ 	.word	0x00000008
.L_1053:


//--------------------- .nv.info._ZN2at6native29vectorized_elementwise_kernelILi2EZZZNS0_66_GLOBAL__N__a0cfb035_28_ActivationHardswishKernel_cu_9e10b42f_293016hardswish_kernelERNS_14TensorIteratorEENKUlvE_clEvENKUlvE2_clEvEUlN3c108BFloat16EE_St5arrayIPcLm2EEEEviT0_T1_ --------------------------
	.section	.nv.info._ZN2at6native29vectorized_elementwise_kernelILi2EZZZNS0_66_GLOBAL__N__a0cfb035_28_ActivationHardswishKernel_cu_9e10b42f_293016hardswish_kernelERNS_14TensorIteratorEENKUlvE_clEvENKUlvE2_clEvEUlN3c108BFloat16EE_St5arrayIPcLm2EEEEviT0_T1_,"",@"SHT_CUDA_INFO"
	.sectionflags	@""
	.align	4


	//----- nvinfo : EIATTR_CUDA_API_VERSION
	.align		4
        /*0000*/ 	.byte	0x04, 0x37
        /*0002*/ 	.short	(.L_1055 - .L_1054)
.L_1054:
        /*0004*/ 	.word	0x00000082


	//----- nvinfo : EIATTR_KPARAM_INFO
	.align		4
.L_1055:
        /*0008*/ 	.byte	0x04, 0x17
        /*000a*/ 	.short	(.L_1057 - .L_1056)
.L_1056:
        /*000c*/ 	.word	0x00000000
        /*0010*/ 	.short	0x0002
        /*0012*/ 	.short	0x0020
        /*0014*/ 	.byte	0x00, 0xf0, 0x41, 0x00


	//----- nvinfo : EIATTR_KPARAM_INFO
	.align		4
.L_1057:
        /*0018*/ 	.byte	0x04, 0x17
        /*001a*/ 	.short	(.L_1059 - .L_1058)
.L_1058:
        /*001c*/ 	.word	0x00000000
        /*0020*/ 	.short	0x0001
        /*0022*/ 	.short	0x0008
        /*0024*/ 	.byte	0x00, 0xf0, 0x61, 0x00


	//----- nvinfo : EIATTR_KPARAM_INFO
	.align		4
.L_1059:
        /*0028*/ 	.byte	0x04, 0x17
        /*002a*/ 	.short	(.L_1061 - .L_1060)
.L_1060:
        /*002c*/ 	.word	0x00000000
        /*0030*/ 	.short	0x0000
        /*0032*/ 	.short	0x0000
        /*0034*/ 	.byte	0x00, 0xf0, 0x11, 0x00


	//----- nvinfo : EIATTR_SPARSE_MMA_MASK
	.align		4
.L_1061:
        /*0038*/ 	.byte	0x03, 0x50
        /*003a*/ 	.short	0x0000


	//----- nvinfo : EIATTR_MAXREG_COUNT
	.align		4
        /*003c*/ 	.byte	0x03, 0x1b
        /*003e*/ 	.short	0x00ff


	//----- nvinfo : EIATTR_MERCURY_ISA_VERSION
	.align		4
        /*0040*/ 	.byte	0x03, 0x5f
        /*0042*/ 	.short	0x0101


	//----- nvinfo : EIATTR_VRC_CTA_INIT_COUNT
	.align		4
        /*0044*/ 	.byte	0x02, 0x4a
	.zero		1
	.zero		1


	//----- nvinfo : EIATTR_EXIT_INSTR_OFFSETS
	.align		4
        /*0048*/ 	.byte	0x04, 0x1c
        /*004a*/ 	.short	(.L_1063 - .L_1062)


	//   ....[0]....
.L_1062:
        /*004c*/ 	.word	0x00000f50


	//   ....[1]....
        /*0050*/ 	.word	0x00000fa0


	//   ....[2]....
        /*0054*/ 	.word	0x00001540


	//----- nvinfo : EIATTR_MAX_THREADS
	.align		4
.L_1063:
        /*0058*/ 	.byte	0x04, 0x05
        /*005a*/ 	.short	(.L_1065 - .L_1064)
.L_1064:
        /*005c*/ 	.word	0x00000080
        /*0060*/ 	.word	0x00000001
        /*0064*/ 	.word	0x00000001


	//----- nvinfo : EIATTR_CRS_STACK_SIZE
	.align		4
.L_1065:
        /*0068*/ 	.byte	0x04, 0x1e
        /*006a*/ 	.short	(.L_1067 - .L_1066)
.L_1066:
        /*006c*/ 	.word	0x00000000


	//----- nvinfo : EIATTR_CBANK_PARAM_SIZE
	.align		4
.L_1067:
        /*0070*/ 	.byte	0x03, 0x19
        /*0072*/ 	.short	0x0030


	//----- nvinfo : EIATTR_PARAM_CBANK
	.align		4
        /*0074*/ 	.byte	0x04, 0x0a
        /*0076*/ 	.short	(.L_1069 - .L_1068)
	.align		4
.L_1068:
        /*0078*/ 	.word	index@(.nv.constant0._ZN2at6native29vectorized_elementwise_kernelILi2EZZZNS0_66_GLOBAL__N__a0cfb035_28_ActivationHardswishKernel_cu_9e10b42f_293016hardswish_kernelERNS_14TensorIteratorEENKUlvE_clEvENKUlvE2_clEvEUlN3c108BFloat16EE_St5arrayIPcLm2EEEEviT0_T1_)
        /*007c*/ 	.short	0x0380
        /*007e*/ 	.short	0x0030


	//----- nvinfo : EIATTR_SW_WAR
	.align		4
.L_1069:
        /*0080*/ 	.byte	0x04, 0x36
        /*0082*/ 	.short	(.L_1071 - .L_1070)
.L_1070:
        /*0084*/ 	.word	0x00000008
.L_1071:


//--------------------- .nv.info._ZN2at6native29vectorized_elementwise_kernelILi4EZZZNS0_66_GLOBAL__N__a0cfb035_28_ActivationHardswishKernel_cu_9e10b42f_293016hardswish_kernelERNS_14TensorIteratorEENKUlvE_clEvENKUlvE2_clEvEUlN3c108BFloat16EE_St5arrayIPcLm2EEEEviT0_T1_ --------------------------
	.section	.nv.info._ZN2at6native29vectorized_elementwise_kernelILi4EZZZNS0_66_GLOBAL__N__a0cfb035_28_ActivationHardswishKernel_cu_9e10b42f_293016hardswish_kernelERNS_14TensorIteratorEENKUlvE_clEvENKUlvE2_clEvEUlN3c108BFloat16EE_St5arrayIPcLm2EEEEviT0_T1_,"",@"SHT_CUDA_INFO"
	.sectionflags	@""
	.align	4


	//----- nvinfo : EIATTR_CUDA_API_VERSION
	.align		4
        /*0000*/ 	.byte	0x04, 0x37
        /*0002*/ 	.short	(.L_1073 - .L_1072)
.L_1072:
        /*0004*/ 	.word	0x00000082


	//----- nvinfo : EIATTR_KPARAM_INFO
	.align		4
.L_1073:
        /*0008*/ 	.byte	0x04, 0x17
        /*000a*/ 	.short	(.L_1075 - .L_1074)
.L_1074:
        /*000c*/ 	.word	0x00000000
        /*0010*/ 	.short	0x0002
        /*0012*/ 	.short	0x0020
        /*0014*/ 	.byte	0x00, 0xf0, 0x41, 0x00


	//----- nvinfo : EIATTR_KPARAM_INFO
	.align		4
.L_1075:
        /*0018*/ 	.byte	0x04, 0x17
        /*001a*/ 	.short	(.L_1077 - .L_1076)
.L_1076:
        /*001c*/ 	.word	0x00000000
        /*0020*/ 	.short	0x0001
        /*0022*/ 	.short	0x0008
        /*0024*/ 	.byte	0x00, 0xf0, 0x61, 0x00


	//----- nvinfo : EIATTR_KPARAM_INFO
	.align		4
.L_1077:
        /*0028*/ 	.byte	0x04, 0x17
        /*002a*/ 	.short	(.L_1079 - .L_1078)
.L_1078:
        /*002c*/ 	.word	0x00000000
        /*0030*/ 	.short	0x0000
        /*0032*/ 	.short	0x0000
        /*0034*/ 	.byte	0x00, 0xf0, 0x11, 0x00


	//----- nvinfo : EIATTR_SPARSE_MMA_MASK
	.align		4
.L_1079:
        /*0038*/ 	.byte	0x03, 0x50
        /*003a*/ 	.short	0x0000


	//----- nvinfo : EIATTR_MAXREG_COUNT
	.align		4
        /*003c*/ 	.byte	0x03, 0x1b
        /*003e*/ 	.short	0x00ff


	//----- nvinfo : EIATTR_MERCURY_ISA_VERSION
	.align		4
        /*0040*/ 	.byte	0x03, 0x5f
        /*0042*/ 	.short	0x0101


	//----- nvinfo : EIATTR_VRC_CTA_INIT_COUNT
	.align		4
        /*0044*/ 	.byte	0x02, 0x4a
	.zero		1
	.zero		1


	//----- nvinfo : EIATTR_EXIT_INSTR_OFFSETS
	.align		4
        /*0048*/ 	.byte	0x04, 0x1c
        /*004a*/ 	.short	(.L_1081 - .L_1080)


	//   ....[0]....
.L_1080:
        /*004c*/ 	.word	0x00000f50


	//   ....[1]....
        /*0050*/ 	.word	0x00000fa0


	//   ....[2]....
        /*0054*/ 	.word	0x00001500


	//----- nvinfo : EIATTR_MAX_THREADS
	.align		4
.L_1081:
        /*0058*/ 	.byte	0x04, 0x05
        /*005a*/ 	.short	(.L_1083 - .L_1082)
.L_1082:
        /*005c*/ 	.word	0x00000080
        /*0060*/ 	.word	0x00000001
        /*0064*/ 	.word	0x00000001


	//----- nvinfo : EIATTR_CRS_STACK_SIZE
	.align		4
.L_1083:
        /*0068*/ 	.byte	0x04, 0x1e
        /*006a*/ 	.short	(.L_1085 - .L_1084)
.L_1084:
        /*006c*/ 	.word	0x00000000


	//----- nvinfo : EIATTR_CBANK_PARAM_SIZE
	.align		4
.L_1085:
        /*0070*/ 	.byte	0x03, 0x19
        /*0072*/ 	.short	0x0030


	//----- nvinfo : EIATTR_PARAM_CBANK
	.align		4
        /*0074*/ 	.byte	0x04, 0x0a
        /*0076*/ 	.short	(.L_1087 - .L_1086)
	.align		4
.L_1086:
        /*0078*/ 	.word	index@(.nv.constant0._ZN2at6native29vectorized_elementwise_kernelILi4EZZZNS0_66_GLOBAL__N__a0cfb035_28_ActivationHardswishKernel_cu_9e10b42f_293016hardswish_kernelERNS_14TensorIteratorEENKUlvE_clEvENKUlvE2_clEvEUlN3c108BFloat16EE_St5arrayIPcLm2EEEEviT0_T1_)
        /*007c*/ 	.short	0x0380
        /*007e*/ 	.short	0x0030


	//----- nvinfo : EIATTR_SW_WAR
	.align		4
.L_1087:
        /*0080*/ 	.byte	0x04, 0x36
        /*0082*/ 	.short	(.L_1089 - .L_1088)
.L_1088:
        /*0084*/ 	.word	0x00000008
.L_1089:


//--------------------- .nv.info._ZN2at6native29vectorized_elementwise_kernelILi8EZZZNS0_66_GLOBAL__N__a0cfb035_28_ActivationHardswishKernel_cu_9e10b42f_293016hardswish_kernelERNS_14TensorIteratorEENKUlvE_clEvENKUlvE2_clEvEUlN3c108BFloat16EE_St5arrayIPcLm2EEEEviT0_T1_ --------------------------
	.section	.nv.info._ZN2at6native29vectorized_elementwise_kernelILi8EZZZNS0_66_GLOBAL__N__a0cfb035_28_ActivationHardswishKernel_cu_9e10b42f_293016hardswish_kernelERNS_14TensorIteratorEENKUlvE_clEvENKUlvE2_clEvEUlN3c108BFloat16EE_St5arrayIPcLm2EEEEviT0_T1_,"",@"SHT_CUDA_INFO"
	.sectionflags	@""
	.align	4


	//----- nvinfo : EIATTR_CUDA_API_VERSION
	.align		4
        /*0000*/ 	.byte	0x04, 0x37
        /*0002*/ 	.short	(.L_1091 - .L_1090)
.L_1090:
        /*0004*/ 	.word	0x00000082


	//----- nvinfo : EIATTR_KPARAM_INFO
	.align		4
.L_1091:
        /*0008*/ 	.byte	0x04, 0x17
        /*000a*/ 	.short	(.L_1093 - .L_1092)
.L_1092:
        /*000c*/ 	.word	0x00000000
        /*0010*/ 	.short	0x0002
        /*0012*/ 	.short	0x0020
        /*0014*/ 	.byte	0x00, 0xf0, 0x41, 0x00


	//----- nvinfo : EIATTR_KPARAM_INFO
	.align		4
.L_1093:
        /*0018*/ 	.byte	0x04, 0x17
        /*001a*/ 	.short	(.L_1095 - .L_1094)
.L_1094:
        /*001c*/ 	.word	0x00000000
        /*0020*/ 	.short	0x0001
        /*0022*/ 	.short	0x0008
        /*0024*/ 	.byte	0x00, 0xf0, 0x61, 0x00


	//----- nvinfo : EIATTR_KPARAM_INFO
	.align		4
.L_1095:
        /*0028*/ 	.byte	0x04, 0x17
        /*002a*/ 	.short	(.L_1097 - .L_1096)
.L_1096:
        /*002c*/ 	.word	0x00000000
        /*0030*/ 	.short	0x0000
        /*0032*/ 	.short	0x0000
        /*0034*/ 	.byte	0x00, 0xf0, 0x11, 0x00


	//----- nvinfo : EIATTR_SPARSE_MMA_MASK
	.align		4
.L_1097:
        /*0038*/ 	.byte	0x03, 0x50
        /*003a*/ 	.short	0x0000


	//----- nvinfo : EIATTR_MAXREG_COUNT
	.align		4
        /*003c*/ 	.byte	0x03, 0x1b
        /*003e*/ 	.short	0x00ff


	//----- nvinfo : EIATTR_MERCURY_ISA_VERSION
	.align		4
        /*0040*/ 	.byte	0x03, 0x5f
        /*0042*/ 	.short	0x0101


	//----- nvinfo : EIATTR_VRC_CTA_INIT_COUNT
	.align		4
        /*0044*/ 	.byte	0x02, 0x4a
	.zero		1
	.zero		1


	//----- nvinfo : EIATTR_EXIT_INSTR_OFFSETS
	.align		4
        /*0048*/ 	.byte	0x04, 0x1c
        /*004a*/ 	.short	(.L_1099 - .L_1098)


	//   ....[0]....
.L_1098:
        /*004c*/ 	.word	0x00000010


	//----- nvinfo : EIATTR_MAX_THREADS
	.align		4
.L_1099:
        /*0050*/ 	.byte	0x04, 0x05
        /*0052*/ 	.short	(.L_1101 - .L_1100)
.L_1100:
        /*0054*/ 	.word	0x00000080
        /*0058*/ 	.word	0x00000001
        /*005c*/ 	.word	0x00000001


	//----- nvinfo : EIATTR_CBANK_PARAM_SIZE
	.align		4
.L_1101:
        /*0060*/ 	.byte	0x03, 0x19
        /*0062*/ 	.short	0x0030


	//----- nvinfo : EIATTR_PARAM_CBANK
	.align		4
        /*0064*/ 	.byte	0x04, 0x0a
        /*0066*/ 	.short	(.L_1103 - .L_1102)
	.align		4
.L_1102:
        /*0068*/ 	.word	index@(.nv.constant0._ZN2at6native29vectorized_elementwise_kernelILi8EZZZNS0_66_GLOBAL__N__a0cfb035_28_ActivationHardswishKernel_cu_9e10b42f_293016hardswish_kernelERNS_14TensorIteratorEENKUlvE_clEvENKUlvE2_clEvEUlN3c108BFloat16EE_St5arrayIPcLm2EEEEviT0_T1_)
        /*006c*/ 	.short	0x0380
        /*006e*/ 	.short	0x0030


	//----- nvinfo : EIATTR_SW_WAR
	.align		4
.L_1103:
        /*0070*/ 	.byte	0x04, 0x36
        /*0072*/ 	.short	(.L_1105 - .L_1104)
.L_1104:
        /*0074*/ 	.word	0x00000008
.L_1105:


//--------------------- .nv.info._ZN2at6native18elementwise_kernelILi128ELi4EZNS0_15gpu_kernel_implIZZZNS0_66_GLOBAL__N__a0cfb035_28_ActivationHardswishKernel_cu_9e10b42f_293016hardswish_kernelERNS_14TensorIteratorEENKUlvE_clEvENKUlvE1_clEvEUlN3c104HalfEE_EEvRNS_18TensorIteratorBaseERKT_EUliE_EEviT1_ --------------------------
	.section	.nv.info._ZN2at6native18elementwise_kernelILi128ELi4EZNS0_15gpu_kernel_implIZZZNS0_66_GLOBAL__N__a0cfb035_28_ActivationHardswishKernel_cu_9e10b42f_293016hardswish_kernelERNS_14TensorIteratorEENKUlvE_clEvENKUlvE1_clEvEUlN3c104HalfEE_EEvRNS_18TensorIteratorBaseERKT_EUliE_EEviT1_,"",@"SHT_CUDA_INFO"
	.sectionflags	@""
	.align	4


	//----- nvinfo : EIATTR_CUDA_API_VERSION
	.align		4
        /*0000*/ 	.byte	0x04, 0x37
        /*0002*/ 	.short	(.L_1107 - .L_1106)
.L_1106:
        /*0004*/ 	.word	0x00000082


	//----- nvinfo : EIATTR_KPARAM_INFO
	.align		4
.L_1107:
        /*0008*/ 	.byte	0x04, 0x17
        /*000a*/ 	.short	(.L_1109 - .L_1108)
.L_1108:
        /*000c*/ 	.word	0x00000000
        /*0010*/ 	.short	0x0001
        /*0012*/ 	.short	0x0008
        /*0014*/ 	.byte	0x00, 0xf0, 0xc1, 0x08


	//----- nvinfo : EIATTR_KPARAM_INFO
	.align		4
.L_1109:
        /*0018*/ 	.byte	0x04, 0x17
        /*001a*/ 	.short	(.L_1111 - .L_1110)
.L_1110:
        /*001c*/ 	.word	0x00000000
        /*0020*/ 	.short	0x0000
        /*0022*/ 	.short	0x0000
        /*0024*/ 	.byte	0x00, 0xf0, 0x11, 0x00


	//----- nvinfo : EIATTR_SPARSE_MMA_MASK
	.align		4
.L_1111:
        /*0028*/ 	.byte	0x03, 0x50
        /*002a*/ 	.short	0x0000


	//----- nvinfo : EIATTR_MAXREG_COUNT
	.align		4
        /*002c*/ 	.byte	0x03, 0x1b
        /*002e*/ 	.short	0x0080


	//----- nvinfo : EIATTR_EXTERNS
	.align		4
        /*0030*/ 	.byte	0x04, 0x0f
        /*0032*/ 	.short	(.L_1113 - .L_1112)


	//   ....[0]....
	.align		4
.L_1112:
        /*0034*/ 	.word	index@(__assertfail)


	//----- nvinfo : EIATTR_MERCURY_ISA_VERSION
	.align		4
.L_1113:
        /*0038*/ 	.byte	0x03, 0x5f
        /*003a*/ 	.short	0x0101


	//----- nvinfo : EIATTR_VRC_CTA_INIT_COUNT
	.align		4
        /*003c*/ 	.byte	0x02, 0x4a
	.zero		1
	.zero		1


	//----- nvinfo : EIATTR_SYSCALL_OFFSETS
	.align		4
        /*0040*/ 	.byte	0x04, 0x46
        /*0042*/ 	.short	(.L_1115 - .L_1114)


	//   ....[0]....
.L_1114:
        /*0044*/ 	.word	0x00002270


	//   ....[1]....
        /*0048*/ 	.word	0x00003200


	//   ....[2]....
        /*004c*/ 	.word	0x00005610


	//   ....[3]....
        /*0050*/ 	.word	0x000063d0


	//   ....[4]....
        /*0054*/ 	.word	0x000088f0


	//   ....[5]....
        /*0058*/ 	.word	0x000096b0


	//   ....[6]....
        /*005c*/ 	.word	0x0000bbe0


	//   ....[7]....
        /*0060*/ 	.word	0x0000c970


	//----- nvinfo : EIATTR_EXIT_INSTR_OFFSETS
	.align		4
.L_1115:
        /*0064*/ 	.byte	0x04, 0x1c
        /*0066*/ 	.short	(.L_1117 - .L_1116)


	//   ....[0]....
.L_1116:
        /*0068*/ 	.word	0x00009990


	//   ....[1]....
        /*006c*/ 	.word	0x0000be10


	//   ....[2]....
        /*0070*/ 	.word	0x0000be50


	//   ....[3]....
        /*0074*/ 	.word	0x0000bef0


	//   ....[4]....
        /*0078*/ 	.word	0x0000bf30


	//   ....[5]....
        /*007c*/ 	.word	0x0000bf70


	//   ....[6]....
        /*0080*/ 	.word	0x0000c000


	//   ....[7]....
        /*0084*/ 	.word	0x0000c020


	//   ....[8]....
        /*0088*/ 	.word	0x0000c0c0


	//   ....[9]....
        /*008c*/ 	.word	0x0000c110


	//   ....[10]....
        /*0090*/ 	.word	0x0000c160


	//   ....[11]....
        /*0094*/ 	.word	0x0000c240


	//   ....[12]....
        /*0098*/ 	.word	0x0000c3b0


	//   ....[13]....
        /*009c*/ 	.word	0x0000c520


	//   ....[14]....
        /*00a0*/ 	.word	0x0000c680


	//   ....[15]....
        /*00a4*/ 	.word	0x0000c6c0


	//   ....[16]....
        /*00a8*/ 	.word	0x0000c700


	//   ....[17]....
        /*00ac*/ 	.word	0x0000c7b0


	//   ....[18]....
        /*00b0*/ 	.word	0x0000c810


	//   ....[19]....
        /*00b4*/ 	.word	0x0000c980


	//   ....[20]....
        /*00b8*/ 	.word	0x0000ca90


	//   ....[21]....
        /*00bc*/ 	.word	0x0000cbd0


	//   ....[22]....
        /*00c0*/ 	.word	0x0000cc10


	//----- nvinfo : EIATTR_MAX_THREADS
	.align		4
.L_1117:
        /*00c4*/ 	.byte	0x04, 0x05
        /*00c6*/ 	.short	(.L_1119 - .L_1118)
.L_1118:
        /*00c8*/ 	.word	0x00000080
        /*00cc*/ 	.word	0x00000001
        /*00d0*/ 	.word	0x00000001


	//----- nvinfo : EIATTR_CRS_STACK_SIZE
	.align		4
.L_1119:
        /*00d4*/ 	.byte	0x04, 0x1e
        /*00d6*/ 	.short	(.L_1121 - .L_1120)
.L_1120:
        /*00d8*/ 	.word	0x00000000


	//----- nvinfo : EIATTR_CBANK_PARAM_SIZE
	.align		4
.L_1121:
        /*00dc*/ 	.byte	0x03, 0x19
        /*00de*/ 	.short	0x0238


	//----- nvinfo : EIATTR_PARAM_CBANK
	.align		4
        /*00e0*/ 	.byte	0x04, 0x0a
        /*00e2*/ 	.short	(.L_1123 - .L_1122)
	.align		4
.L_1122:
        /*00e4*/ 	.word	index@(.nv.constant0._ZN2at6native18elementwise_kernelILi128ELi4EZNS0_15gpu_kernel_implIZZZNS0_66_GLOBAL__N__a0cfb035_28_ActivationHardswishKernel_cu_9e10b42f_293016hardswish_kernelERNS_14TensorIteratorEENKUlvE_clEvENKUlvE1_clEvEUlN3c104HalfEE_EEvRNS_18TensorIteratorBaseERKT_EUliE_EEviT1_)
        /*00e8*/ 	.short	0x0380
        /*00ea*/ 	.short	0x0238


	//----- nvinfo : EIATTR_SW_WAR
	.align		4
.L_1123:
        /*00ec*/ 	.byte	0x04, 0x36
        /*00ee*/ 	.short	(.L_1125 - .L_1124)
.L_1124:
        /*00f0*/ 	.word	0x00000008
.L_1125:


//--------------------- .nv.info._ZN2at6native27unrolled_elementwise_kernelIZZZNS0_66_GLOBAL__N__a0cfb035_28_ActivationHardswishKernel_cu_9e10b42f_293016hardswish_kernelERNS_14TensorIteratorEENKUlvE_clEvENKUlvE1_clEvEUlN3c104HalfEE_St5arrayIPcLm2EELi4E23TrivialOffsetCalculatorILi1EjESE_NS0_6memory12LoadWithCastILi1EEENSF_13StoreWithCastILi1EEEEEviT_T0_T2_T3_T4_T5_ --------------------------
	.section	.nv.info._ZN2at6native27unrolled_elementwise_kernelIZZZNS0_66_GLOBAL__N__a0cfb035_28_ActivationHardswishKernel_cu_9e10b42f_293016hardswish_kernelERNS_14TensorIteratorEENKUlvE_clEvENKUlvE1_clEvEUlN3c104HalfEE_St5arrayIPcLm2EELi4E23TrivialOffsetCalculatorILi1EjESE_NS0_6memory12LoadWithCastILi1EEENSF_13StoreWithCastILi1EEEEEviT_T0_T2_T3_T4_T5_,"",@"SHT_CUDA_INFO"
	.sectionflags	@""
	.align	4


	//----- nvinfo : EIATTR_CUDA_API_VERSION
	.align		4
        /*0000*/ 	.byte	0x04, 0x37
        /*0002*/ 	.short	(.L_1127 - .L_1126)
.L_1126:
        /*0004*/ 	.word	0x00000082


	//----- nvinfo : EIATTR_KPARAM_INFO
	.align		4
.L_1127:
        /*0008*/ 	.byte	0x04, 0x17
        /*000a*/ 	.short	(.L_1129 - .L_1128)
.L_1128:
        /*000c*/ 	.word	0x00000000
        /*0010*/ 	.short	0x0006
        /*0012*/ 	.short	0x003c
        /*0014*/ 	.byte	0x00, 0xf0, 0x21, 0x00


	//----- nvinfo : EIATTR_KPARAM_INFO
	.align		4
.L_1129:
        /*0018*/ 	.byte	0x04, 0x17
        /*001a*/ 	.short	(.L_1131 - .L_1130)
.L_1130:
        /*001c*/ 	.word	0x00000000
        /*0020*/ 	.short	0x0005
        /*0022*/ 	.short	0x0034
        /*0024*/ 	.byte	0x00, 0xf0, 0x21, 0x00


	//----- nvinfo : EIATTR_KPARAM_INFO
	.align		4
.L_1131:
        /*0028*/ 	.byte	0x04, 0x17
        /*002a*/ 	.short	(.L_1133 - .L_1132)
.L_1132:
        /*002c*/ 	.word	0x00000000
        /*0030*/ 	.short	0x0004
        /*0032*/ 	.short	0x0031
        /*0034*/ 	.byte	0x00, 0xf0, 0x05, 0x00


	//----- nvinfo : EIATTR_KPARAM_INFO
	.align		4
.L_1133:
        /*0038*/ 	.byte	0x04, 0x17
        /*003a*/ 	.short	(.L_1135 - .L_1134)
.L_1134:
        /*003c*/ 	.word	0x00000000
        /*0040*/ 	.short	0x0003
        /*0042*/ 	.short	0x0030
        /*0044*/ 	.byte	0x00, 0xf0, 0x05, 0x00


	//----- nvinfo : EIATTR_KPARAM_INFO
	.align		4
.L_1135:
        /*0048*/ 	.byte	0x04, 0x17
        /*004a*/ 	.short	(.L_1137 - .L_1136)
.L_1136:
        /*004c*/ 	.word	0x00000000
        /*0050*/ 	.short	0x0002
        /*0052*/ 	.short	0x0020
        /*0054*/ 	.byte	0x00, 0xf0, 0x41, 0x00


	//----- nvinfo : EIATTR_KPARAM_INFO
	.align		4
.L_1137:
        /*0058*/ 	.byte	0x04, 0x17
        /*005a*/ 	.short	(.L_1139 - .L_1138)
.L_1138:
        /*005c*/ 	.word	0x00000000
        /*0060*/ 	.short	0x0001
        /*0062*/ 	.short	0x0008
        /*0064*/ 	.byte	0x00, 0xf0, 0x61, 0x00


	//----- nvinfo : EIATTR_KPARAM_INFO
	.align		4
.L_1139:
        /*0068*/ 	.byte	0x04, 0x17
        /*006a*/ 	.short	(.L_1141 - .L_1140)
.L_1140:
        /*006c*/ 	.word	0x00000000
        /*0070*/ 	.short	0x0000
        /*0072*/ 	.short	0x0000
        /*0074*/ 	.byte	0x00, 0xf0, 0x11, 0x00


	//----- nvinfo : EIATTR_SPARSE_MMA_MASK
	.align		4
.L_1141:
        /*0078*/ 	.byte	0x03, 0x50
        /*007a*/ 	.short	0x0000


	//----- nvinfo : EIATTR_MAXREG_COUNT
	.align		4
        /*007c*/ 	.byte	0x03, 0x1b
        /*007e*/ 	.short	0x00ff


	//----- nvinfo : EIATTR_EXTERNS
	.align		4
        /*0080*/ 	.byte	0x04, 0x0f
        /*0082*/ 	.short	(.L_1143 - .L_1142)


	//   ....[0]....
	.align		4
.L_1142:
        /*0084*/ 	.word	index@(__assertfail)


	//----- nvinfo : EIATTR_MERCURY_ISA_VERSION
	.align		4
.L_1143:
        /*0088*/ 	.byte	0x03, 0x5f
        /*008a*/ 	.short	0x0101


	//----- nvinfo : EIATTR_VRC_CTA_INIT_COUNT
	.align		4
        /*008c*/ 	.byte	0x02, 0x4a
	.zero		1
	.zero		1


	//----- nvinfo : EIATTR_SYSCALL_OFFSETS
	.align		4
        /*0090*/ 	.byte	0x04, 0x46
        /*0092*/ 	.short	(.L_1145 - .L_1144)


	//   ....[0]....
.L_1144:
        /*0094*/ 	.word	0x00001040


	//   ....[1]....
        /*0098*/ 	.word	0x00002260


	//   ....[2]....
        /*009c*/ 	.word	0x000033c0


	//   ....[3]....
        /*00a0*/ 	.word	0x00004440


	//   ....[4]....
        /*00a4*/ 	.word	0x00005800


	//   ....[5]....
        /*00a8*/ 	.word	0x000066c0


	//   ....[6]....
        /*00ac*/ 	.word	0x00007640


	//   ....[7]....
        /*00b0*/ 	.word	0x000085c0


	//----- nvinfo : EIATTR_EXIT_INSTR_OFFSETS
	.align		4
.L_1145:
        /*00b4*/ 	.byte	0x04, 0x1c
        /*00b6*/ 	.short	(.L_1147 - .L_1146)


	//   ....[0]....
.L_1146:
        /*00b8*/ 	.word	0x00007910


	//   ....[1]....
        /*00bc*/ 	.word	0x00007a60


	//   ....[2]....
        /*00c0*/ 	.word	0x00007aa0


	//   ....[3]....
        /*00c4*/ 	.word	0x00007b40


	//   ....[4]....
        /*00c8*/ 	.word	0x00007b80


	//   ....[5]....
        /*00cc*/ 	.word	0x00007bc0


	//   ....[6]....
        /*00d0*/ 	.word	0x00007c50


	//   ....[7]....
        /*00d4*/ 	.word	0x00007c70


	//   ....[8]....
        /*00d8*/ 	.word	0x00007d10


	//   ....[9]....
        /*00dc*/ 	.word	0x00007d60


	//   ....[10]....
        /*00e0*/ 	.word	0x00007db0


	//   ....[11]....
        /*00e4*/ 	.word	0x00007e90


	//   ....[12]....
        /*00e8*/ 	.word	0x00008000


	//   ....[13]....
        /*00ec*/ 	.word	0x00008170


	//   ....[14]....
        /*00f0*/ 	.word	0x000082d0


	//   ....[15]....
        /*00f4*/ 	.word	0x00008310


	//   ....[16]....
        /*00f8*/ 	.word	0x00008350


	//   ....[17]....
        /*00fc*/ 	.word	0x00008400


	//   ....[18]....
        /*0100*/ 	.word	0x00008460


	//   ....[19]....
        /*0104*/ 	.word	0x000085d0


	//   ....[20]....
        /*0108*/ 	.word	0x000086e0


	//   ....[21]....
        /*010c*/ 	.word	0x00008820


	//   ....[22]....
        /*0110*/ 	.word	0x00008860


	//----- nvinfo : EIATTR_MAX_THREADS
	.align		4
.L_1147:
        /*0114*/ 	.byte	0x04, 0x05
        /*0116*/ 	.short	(.L_1149 - .L_1148)
.L_1148:
        /*0118*/ 	.word	0x00000080
        /*011c*/ 	.word	0x00000001
        /*0120*/ 	.word	0x00000001


	//----- nvinfo : EIATTR_CRS_STACK_SIZE
	.align		4
.L_1149:
        /*0124*/ 	.byte	0x04, 0x1e
        /*0126*/ 	.short	(.L_1151 - .L_1150)
.L_1150:
        /*0128*/ 	.word	0x00000000


	//----- nvinfo : EIATTR_CBANK_PARAM_SIZE
	.align		4
.L_1151:
        /*012c*/ 	.byte	0x03, 0x19
        /*012e*/ 	.short	0x0044


	//----- nvinfo : EIATTR_PARAM_CBANK
	.align		4
        /*0130*/ 	.byte	0x04, 0x0a
        /*0132*/ 	.short	(.L_1153 - .L_1152)
	.align		4
.L_1152:
        /*0134*/ 	.word	index@(.nv.constant0._ZN2at6native27unrolled_elementwise_kernelIZZZNS0_66_GLOBAL__N__a0cfb035_28_ActivationHardswishKernel_cu_9e10b42f_293016hardswish_kernelERNS_14TensorIteratorEENKUlvE_clEvENKUlvE1_clEvEUlN3c104HalfEE_St5arrayIPcLm2EELi4E23TrivialOffsetCalculatorILi1EjESE_NS0_6memory12LoadWithCastILi1EEENSF_13StoreWithCastILi1EEEEEviT_T0_T2_T3_T4_T5_)
        /*0138*/ 	.short	0x0380
        /*013a*/ 	.short	0x0044


	//----- nvinfo : EIATTR_SW_WAR
	.align		4
.L_1153:
        /*013c*/ 	.byte	0x04, 0x36
        /*013e*/ 	.short	(.L_1155 - .L_1154)
.L_1154:
        /*0140*/ 	.word	0x00000008
.L_1155:


//--------------------- .nv.info._ZN2at6native18elementwise_kernelILi128ELi4EZNS0_22gpu_kernel_impl_nocastIZZZNS0_66_GLOBAL__N__a0cfb035_28_ActivationHardswishKernel_cu_9e10b42f_293016hardswish_kernelERNS_14TensorIteratorEENKUlvE_clEvENKUlvE1_clEvEUlN3c104HalfEE_EEvRNS_18TensorIteratorBaseERKT_EUliE_EEviT1_ --------------------------
	.section	.nv.info._ZN2at6native18elementwise_kernelILi128ELi4EZNS0_22gpu_kernel_impl_nocastIZZZNS0_66_GLOBAL__N__a0cfb035_28_ActivationHardswishKernel_cu_9e10b42f_293016hardswish_kernelERNS_14TensorIteratorEENKUlvE_clEvENKUlvE1_clEvEUlN3c104HalfEE_EEvRNS_18TensorIteratorBaseERKT_EUliE_EEviT1_,"",@"SHT_CUDA_INFO"
	.sectionflags	@""
	.align	4


	//----- nvinfo : EIATTR_CUDA_API_VERSION
	.align		4
        /*0000*/ 	.byte	0x04, 0x37
        /*0002*/ 	.short	(.L_1157 - .L_1156)
.L_1156:
        /*0004*/ 	.word	0x00000082


	//----- nvinfo : EIATTR_KPARAM_INFO
	.align		4
.L_1157:
        /*0008*/ 	.byte	0x04, 0x17
        /*000a*/ 	.short	(.L_1159 - .L_1158)
.L_1158:
        /*000c*/ 	.word	0x00000000
        /*0010*/ 	.short	0x0001
        /*0012*/ 	.short	0x0008
        /*0014*/ 	.byte	0x00, 0xf0, 0xa1, 0x08


	//----- nvinfo : EIATTR_KPARAM_INFO
	.align		4
.L_1159:
        /*0018*/ 	.byte	0x04, 0x17
        /*001a*/ 	.short	(.L_1161 - .L_1160)
.L_1160:
        /*001c*/ 	.word	0x00000000
        /*0020*/ 	.short	0x0000
        /*0022*/ 	.short	0x0000
        /*0024*/ 	.byte	0x00, 0xf0, 0x11, 0x00


	//----- nvinfo : EIATTR_SPARSE_MMA_MASK
	.align		4
.L_1161:
        /*0028*/ 	.byte	0x03, 0x50
        /*002a*/ 	.short	0x0000


	//----- nvinfo : EIATTR_MAXREG_COUNT
	.align		4
        /*002c*/ 	.byte	0x03, 0x1b
        /*002e*/ 	.short	0x0080


	//----- nvinfo : EIATTR_MERCURY_ISA_VERSION
	.align		4
        /*0030*/ 	.byte	0x03, 0x5f
        /*0032*/ 	.short	0x0101


	//----- nvinfo : EIATTR_VRC_CTA_INIT_COUNT
	.align		4
        /*0034*/ 	.byte	0x02, 0x4a
	.zero		1
	.zero		1


	//----- nvinfo : EIATTR_EXIT_INSTR_OFFSETS
	.align		4
        /*0038*/ 	.byte	0x04, 0x1c
        /*003a*/ 	.short	(.L_1163 - .L_1162)


	//   ....[0]....
.L_1162:
        /*003c*/ 	.word	0x00000480


	//   ....[1]....
        /*0040*/ 	.word	0x00000580


	//   ....[2]....
        /*0044*/ 	.word	0x00004220


	//   ....[3]....
        /*0048*/ 	.word	0x000055f0


	//----- nvinfo : EIATTR_MAX_THREADS
	.align		4
.L_1163:
        /*004c*/ 	.byte	0x04, 0x05
        /*004e*/ 	.short	(.L_1165 - .L_1164)
.L_1164:
        /*0050*/ 	.word	0x00000080
        /*0054*/ 	.word	0x00000001
        /*0058*/ 	.word	0x00000001


	//----- nvinfo : EIATTR_CRS_STACK_SIZE
	.align		4
.L_1165:
        /*005c*/ 	.byte	0x04, 0x1e
        /*005e*/ 	.short	(.L_1167 - .L_1166)
.L_1166:
        /*0060*/ 	.word	0x00000000


	//----- nvinfo : EIATTR_CBANK_PARAM_SIZE
	.align		4
.L_1167:
        /*0064*/ 	.byte	0x03, 0x19
        /*0066*/ 	.short	0x0230


	//----- nvinfo : EIATTR_PARAM_CBANK
	.align		4
        /*0068*/ 	.byte	0x04, 0x0a
        /*006a*/ 	.short	(.L_1169 - .L_1168)
	.align		4
.L_1168:
        /*006c*/ 	.word	index@(.nv.constant0._ZN2at6native18elementwise_kernelILi128ELi4EZNS0_22gpu_kernel_impl_nocastIZZZNS0_66_GLOBAL__N__a0cfb035_28_ActivationHardswishKernel_cu_9e10b42f_293016hardswish_kernelERNS_14TensorIteratorEENKUlvE_clEvENKUlvE1_clEvEUlN3c104HalfEE_EEvRNS_18TensorIteratorBaseERKT_EUliE_EEviT1_)
        /*0070*/ 	.short	0x0380
        /*0072*/ 	.short	0x0230


	//----- nvinfo : EIATTR_SW_WAR
	.align		4
.L_1169:
        /*0074*/ 	.byte	0x04, 0x36
        /*0076*/ 	.short	(.L_1171 - .L_1170)
.L_1170:
        /*0078*/ 	.word	0x00000008
.L_1171:


//--------------------- .nv.info._ZN2at6native27unrolled_elementwise_kernelIZZZNS0_66_GLOBAL__N__a0cfb035_28_ActivationHardswishKernel_cu_9e10b42f_293016hardswish_kernelERNS_14TensorIteratorEENKUlvE_clEvENKUlvE1_clEvEUlN3c104HalfEE_St5arrayIPcLm2EELi4E23TrivialOffsetCalculatorILi1EjESE_NS0_6memory15LoadWithoutCastENSF_16StoreWithoutCastEEEviT_T0_T2_T3_T4_T5_ --------------------------
	.section	.nv.info._ZN2at6native27unrolled_elementwise_kernelIZZZNS0_66_GLOBAL__N__a0cfb035_28_ActivationHardswishKernel_cu_9e10b42f_293016hardswish_kernelERNS_14TensorIteratorEENKUlvE_clEvENKUlvE1_clEvEUlN3c104HalfEE_St5arrayIPcLm2EELi4E23TrivialOffsetCalculatorILi1EjESE_NS0_6memory15LoadWithoutCastENSF_16StoreWithoutCastEEEviT_T0_T2_T3_T4_T5_,"",@"SHT_CUDA_INFO"
	.sectionflags	@""
	.align	4


	//----- nvinfo : EIATTR_CUDA_API_VERSION
	.align		4
        /*0000*/ 	.byte	0x04, 0x37
        /*0002*/ 	.short	(.L_1173 - .L_1172)
.L_1172:
        /*0004*/ 	.word	0x00000082


	//----- nvinfo : EIATTR_KPARAM_INFO
	.align		4
.L_1173:
        /*0008*/ 	.byte	0x04, 0x17
        /*000a*/ 	.short	(.L_1175 - .L_1174)
.L_1174:
        /*000c*/ 	.word	0x00000000
        /*0010*/ 	.short	0x0006
        /*0012*/ 	.short	0x0033
        /*0014*/ 	.byte	0x00, 0xf0, 0x05, 0x00


	//----- nvinfo : EIATTR_KPARAM_INFO
	.align		4
.L_1175:
        /*0018*/ 	.byte	0x04, 0x17
        /*001a*/ 	.short	(.L_1177 - .L_1176)
.L_1176:
        /*001c*/ 	.word	0x00000000
        /*0020*/ 	.short	0x0005
        /*0022*/ 	.short	0x0032
        /*0024*/ 	.byte	0x00, 0xf0, 0x05, 0x00


	//----- nvinfo : EIATTR_KPARAM_INFO
	.align		4
.L_1177:
        /*0028*/ 	.byte	0x04, 0x17
        /*002a*/ 	.short	(.L_1179 - .L_1178)
.L_1178:
        /*002c*/ 	.word	0x00000000
        /*0030*/ 	.short	0x0004
        /*0032*/ 	.short	0x0031
        /*0034*/ 	.byte	0x00, 0xf0, 0x05, 0x00


	//----- nvinfo : EIATTR_KPARAM_INFO
	.align		4
.L_1179:
        /*0038*/ 	.byte	0x04, 0x17
        /*003a*/ 	.short	(.L_1181 - .L_1180)
.L_1180:
        /*003c*/ 	.word	0x00000000
        /*0040*/ 	.short	0x0003
        /*0042*/ 	.short	0x0030
        /*0044*/ 	.byte	0x00, 0xf0, 0x05, 0x00


	//----- nvinfo : EIATTR_KPARAM_INFO
	.align		4
.L_1181:
        /*0048*/ 	.byte	0x04, 0x17
        /*004a*/ 	.short	(.L_1183 - .L_1182)
.L_1182:
        /*004c*/ 	.word	0x00000000
        /*0050*/ 	.short	0x0002
        /*0052*/ 	.short	0x0020
        /*0054*/ 	.byte	0x00, 0xf0, 0x41, 0x00


	//----- nvinfo : EIATTR_KPARAM_INFO
	.align		4
.L_1183:
        /*0058*/ 	.byte	0x04, 0x17
        /*005a*/ 	.short	(.L_1185 - .L_1184)
.L_1184:
        /*005c*/ 	.word	0x00000000
        /*0060*/ 	.short	0x0001
        /*0062*/ 	.short	0x0008
        /*0064*/ 	.byte	0x00, 0xf0, 0x61, 0x00


	//----- nvinfo : EIATTR_KPARAM_INFO
	.align		4
.L_1185:
        /*0068*/ 	.byte	0x04, 0x17
        /*006a*/ 	.short	(.L_1187 - .L_1186)
.L_1186:
        /*006c*/ 	.word	0x00000000
        /*0070*/ 	.short	0x0000
        /*0072*/ 	.short	0x0000
        /*0074*/ 	.byte	0x00, 0xf0, 0x11, 0x00


	//----- nvinfo : EIATTR_SPARSE_MMA_MASK
	.align		4
.L_1187:
        /*0078*/ 	.byte	0x03, 0x50
        /*007a*/ 	.short	0x0000


	//----- nvinfo : EIATTR_MAXREG_COUNT
	.align		4
        /*007c*/ 	.byte	0x03, 0x1b
        /*007e*/ 	.short	0x00ff


	//----- nvinfo : EIATTR_MERCURY_ISA_VERSION
	.align		4
        /*0080*/ 	.byte	0x03, 0x5f
        /*0082*/ 	.short	0x0101


	//----- nvinfo : EIATTR_VRC_CTA_INIT_COUNT
	.align		4
        /*0084*/ 	.byte	0x02, 0x4a
	.zero		1
	.zero		1


	//----- nvinfo : EIATTR_EXIT_INSTR_OFFSETS
	.align		4
        /*0088*/ 	.byte	0x04, 0x1c
        /*008a*/ 	.short	(.L_1189 - .L_1188)


	//   ....[0]....
.L_1188:
        /*008c*/ 	.word	0x00000750


	//   ....[1]....
        /*0090*/ 	.word	0x000007a0


	//----- nvinfo : EIATTR_MAX_THREADS
	.align		4
.L_1189:
        /*0094*/ 	.byte	0x04, 0x05
        /*0096*/ 	.short	(.L_1191 - .L_1190)
.L_1190:
        /*0098*/ 	.word	0x00000080
        /*009c*/ 	.word	0x00000001
        /*00a0*/ 	.word	0x00000001


	//----- nvinfo : EIATTR_CRS_STACK_SIZE
	.align		4
.L_1191:
        /*00a4*/ 	.byte	0x04, 0x1e
        /*00a6*/ 	.short	(.L_1193 - .L_1192)
.L_1192:
        /*00a8*/ 	.word	0x00000000


	//----- nvinfo : EIATTR_CBANK_PARAM_SIZE
	.align		4
.L_1193:
        /*00ac*/ 	.byte	0x03, 0x19
        /*00ae*/ 	.short	0x0034


	//----- nvinfo : EIATTR_PARAM_CBANK
	.align		4
        /*00b0*/ 	.byte	0x04, 0x0a
        /*00b2*/ 	.short	(.L_1195 - .L_1194)
	.align		4
.L_1194:
        /*00b4*/ 	.word	index@(.nv.constant0._ZN2at6native27unrolled_elementwise_kernelIZZZNS0_66_GLOBAL__N__a0cfb035_28_ActivationHardswishKernel_cu_9e10b42f_293016hardswish_kernelERNS_14TensorIteratorEENKUlvE_clEvENKUlvE1_clEvEUlN3c104HalfEE_St5arrayIPcLm2EELi4E23TrivialOffsetCalculatorILi1EjESE_NS0_6memory15LoadWithoutCastENSF_16StoreWithoutCastEEEviT_T0_T2_T3_T4_T5_)
        /*00b8*/ 	.short	0x0380
        /*00ba*/ 	.short	0x0034


	//----- nvinfo : EIATTR_SW_WAR
	.align		4
.L_1195:
        /*00bc*/ 	.byte	0x04, 0x36
        /*00be*/ 	.short	(.L_1197 - .L_1196)
.L_1196:
        /*00c0*/ 	.word	0x00000008
.L_1197:


//--------------------- .nv.info._ZN2at6native29vectorized_elementwise_kernelILi2EZZZNS0_66_GLOBAL__N__a0cfb035_28_ActivationHardswishKernel_cu_9e10b42f_293016hardswish_kernelERNS_14TensorIteratorEENKUlvE_clEvENKUlvE1_clEvEUlN3c104HalfEE_St5arrayIPcLm2EEEEviT0_T1_ --------------------------
	.section	.nv.info._ZN2at6native29vectorized_elementwise_kernelILi2EZZZNS0_66_GLOBAL__N__a0cfb035_28_ActivationHardswishKernel_cu_9e10b42f_293016hardswish_kernelERNS_14TensorIteratorEENKUlvE_clEvENKUlvE1_clEvEUlN3c104HalfEE_St5arrayIPcLm2EEEEviT0_T1_,"",@"SHT_CUDA_INFO"
	.sectionflags	@""
	.align	4


	//----- nvinfo : EIATTR_CUDA_API_VERSION
	.align		4
        /*0000*/ 	.byte	0x04, 0x37
        /*0002*/ 	.short	(.L_1199 - .L_1198)
.L_1198:
        /*0004*/ 	.word	0x00000082


	//----- nvinfo : EIATTR_KPARAM_INFO
	.align		4
.L_1199:
        /*0008*/ 	.byte	0x04, 0x17
        /*000a*/ 	.short	(.L_1201 - .L_1200)
.L_1200:
        /*000c*/ 	.word	0x00000000
        /*0010*/ 	.short	0x0002
        /*0012*/ 	.short	0x0020
        /*0014*/ 	.byte	0x00, 0xf0, 0x41, 0x00


	//----- nvinfo : EIATTR_KPARAM_INFO
	.align		4
.L_1201:
        /*0018*/ 	.byte	0x04, 0x17
        /*001a*/ 	.short	(.L_1203 - .L_1202)
.L_1202:
        /*001c*/ 	.word	0x00000000
        /*0020*/ 	.short	0x0001
        /*0022*/ 	.short	0x0008
        /*0024*/ 	.byte	0x00, 0xf0, 0x61, 0x00


	//----- nvinfo : EIATTR_KPARAM_INFO
	.align		4
.L_1203:
        /*0028*/ 	.byte	0x04, 0x17
        /*002a*/ 	.short	(.L_1205 - .L_1204)
.L_1204:
        /*002c*/ 	.word	0x00000000
        /*0030*/ 	.short	0x0000
        /*0032*/ 	.short	0x0000
        /*0034*/ 	.byte	0x00, 0xf0, 0x11, 0x00


	//----- nvinfo : EIATTR_SPARSE_MMA_MASK
	.align		4
.L_1205:
        /*0038*/ 	.byte	0x03, 0x50
        /*003a*/ 	.short	0x0000


	//----- nvinfo : EIATTR_MAXREG_COUNT
	.align		4
        /*003c*/ 	.byte	0x03, 0x1b
        /*003e*/ 	.short	0x00ff


	//----- nvinfo : EIATTR_MERCURY_ISA_VERSION
	.align		4
        /*0040*/ 	.byte	0x03, 0x5f
        /*0042*/ 	.short	0x0101


	//----- nvinfo : EIATTR_VRC_CTA_INIT_COUNT
	.align		4
        /*0044*/ 	.byte	0x02, 0x4a
	.zero		1
	.zero		1


	//----- nvinfo : EIATTR_EXIT_INSTR_OFFSETS
	.align		4
        /*0048*/ 	.byte	0x04, 0x1c
        /*004a*/ 	.short	(.L_1207 - .L_1206)


	//   ....[0]....
.L_1206:
        /*004c*/ 	.word	0x00000f50


	//   ....[1]....
        /*0050*/ 	.word	0x00000fa0


	//   ....[2]....
        /*0054*/ 	.word	0x00001500


	//----- nvinfo : EIATTR_MAX_THREADS
	.align		4
.L_1207:
        /*0058*/ 	.byte	0x04, 0x05
        /*005a*/ 	.short	(.L_1209 - .L_1208)
.L_1208:
        /*005c*/ 	.word	0x00000080
        /*0060*/ 	.word	0x00000001
        /*0064*/ 	.word	0x00000001


	//----- nvinfo : EIATTR_CRS_STACK_SIZE
	.align		4
.L_1209:
        /*0068*/ 	.byte	0x04, 0x1e
        /*006a*/ 	.short	(.L_1211 - .L_1210)
.L_1210:
        /*006c*/ 	.word	0x00000000


	//----- nvinfo : EIATTR_CBANK_PARAM_SIZE
	.align		4
.L_1211:
        /*0070*/ 	.byte	0x03, 0x19
        /*0072*/ 	.short	0x0030


	//----- nvinfo : EIATTR_PARAM_CBANK
	.align		4
        /*0074*/ 	.byte	0x04, 0x0a
        /*0076*/ 	.short	(.L_1213 - .L_1212)
	.align		4
.L_1212:
        /*0078*/ 	.word	index@(.nv.constant0._ZN2at6native29vectorized_elementwise_kernelILi2EZZZNS0_66_GLOBAL__N__a0cfb035_28_ActivationHardswishKernel_cu_9e10b42f_293016hardswish_kernelERNS_14TensorIteratorEENKUlvE_clEvENKUlvE1_clEvEUlN3c104HalfEE_St5arrayIPcLm2EEEEviT0_T1_)
        /*007c*/ 	.short	0x0380
        /*007e*/ 	.short	0x0030


	//----- nvinfo : EIATTR_SW_WAR
	.align		4
.L_1213:
        /*0080*/ 	.byte	0x04, 0x36
        /*0082*/ 	.short	(.L_1215 - .L_1214)
.L_1214:
        /*0084*/ 	.word	0x00000008
.L_1215:


//--------------------- .nv.info._ZN2at6native29vectorized_elementwise_kernelILi4EZZZNS0_66_GLOBAL__N__a0cfb035_28_ActivationHardswishKernel_cu_9e10b42f_293016hardswish_kernelERNS_14TensorIteratorEENKUlvE_clEvENKUlvE1_clEvEUlN3c104HalfEE_St5arrayIPcLm2EEEEviT0_T1_ --------------------------
	.section	.nv.info._ZN2at6native29vectorized_elementwise_kernelILi4EZZZNS0_66_GLOBAL__N__a0cfb035_28_ActivationHardswishKernel_cu_9e10b42f_293016hardswish_kernelERNS_14TensorIteratorEENKUlvE_clEvENKUlvE1_clEvEUlN3c104HalfEE_St5arrayIPcLm2EEEEviT0_T1_,"",@"SHT_CUDA_INFO"
	.sectionflags	@""
	.align	4


	//----- nvinfo : EIATTR_CUDA_API_VERSION
	.align		4
        /*0000*/ 	.byte	0x04, 0x37
        /*0002*/ 	.short	(.L_1217 - .L_1216)
.L_1216:
        /*0004*/ 	.word	0x00000082


	//----- nvinfo : EIATTR_KPARAM_INFO
	.align		4
.L_1217:
        /*0008*/ 	.byte	0x04, 0x17
        /*000a*/ 	.short	(.L_1219 - .L_1218)
.L_1218:
        /*000c*/ 	.word	0x00000000
        /*0010*/ 	.short	0x0002
        /*0012*/ 	.short	0x0020
        /*0014*/ 	.byte	0x00, 0xf0, 0x41, 0x00


	//----- nvinfo : EIATTR_KPARAM_INFO
	.align		4
.L_1219:
        /*0018*/ 	.byte	0x04, 0x17
        /*001a*/ 	.short	(.L_1221 - .L_1220)
.L_1220:
        /*001c*/ 	.word	0x00000000
        /*0020*/ 	.short	0x0001
        /*0022*/ 	.short	0x0008
        /*0024*/ 	.byte	0x00, 0xf0, 0x61, 0x00


	//----- nvinfo : EIATTR_KPARAM_INFO
	.align		4
.L_1221:
        /*0028*/ 	.byte	0x04, 0x17
        /*002a*/ 	.short	(.L_1223 - .L_1222)
.L_1222:
        /*002c*/ 	.word	0x00000000
        /*0030*/ 	.short	0x0000
        /*0032*/ 	.short	0x0000
        /*0034*/ 	.byte	0x00, 0xf0, 0x11, 0x00


	//----- nvinfo : EIATTR_SPARSE_MMA_MASK
	.align		4
.L_1223:
        /*0038*/ 	.byte	0x03, 0x50
        /*003a*/ 	.short	0x0000


	//----- nvinfo : EIATTR_MAXREG_COUNT
	.align		4
        /*003c*/ 	.byte	0x03, 0x1b
        /*003e*/ 	.short	0x00ff


	//----- nvinfo : EIATTR_MERCURY_ISA_VERSION
	.align		4
        /*0040*/ 	.byte	0x03, 0x5f
        /*0042*/ 	.short	0x0101


	//----- nvinfo : EIATTR_VRC_CTA_INIT_COUNT
	.align		4
        /*0044*/ 	.byte	0x02, 0x4a
	.zero		1
	.zero		1


	//----- nvinfo : EIATTR_EXIT_INSTR_OFFSETS
	.align		4
        /*0048*/ 	.byte	0x04, 0x1c
        /*004a*/ 	.short	(.L_1225 - .L_1224)


	//   ....[0]....
.L_1224:
        /*004c*/ 	.word	0x00000f50


	//   ....[1]....
        /*0050*/ 	.word	0x00000fa0


	//   ....[2]....
        /*0054*/ 	.word	0x000014c0


	//----- nvinfo : EIATTR_MAX_THREADS
	.align		4
.L_1225:
        /*0058*/ 	.byte	0x04, 0x05
        /*005a*/ 	.short	(.L_1227 - .L_1226)
.L_1226:
        /*005c*/ 	.word	0x00000080
        /*0060*/ 	.word	0x00000001
        /*0064*/ 	.word	0x00000001


	//----- nvinfo : EIATTR_CRS_STACK_SIZE
	.align		4
.L_1227:
        /*0068*/ 	.byte	0x04, 0x1e
        /*006a*/ 	.short	(.L_1229 - .L_1228)
.L_1228:
        /*006c*/ 	.word	0x00000000


	//----- nvinfo : EIATTR_CBANK_PARAM_SIZE
	.align		4
.L_1229:
        /*0070*/ 	.byte	0x03, 0x19
        /*0072*/ 	.short	0x0030


	//----- nvinfo : EIATTR_PARAM_CBANK
	.align		4
        /*0074*/ 	.byte	0x04, 0x0a
        /*0076*/ 	.short	(.L_1231 - .L_1230)
	.align		4
.L_1230:
        /*0078*/ 	.word	index@(.nv.constant0._ZN2at6native29vectorized_elementwise_kernelILi4EZZZNS0_66_GLOBAL__N__a0cfb035_28_ActivationHardswishKernel_cu_9e10b42f_293016hardswish_kernelERNS_14TensorIteratorEENKUlvE_clEvENKUlvE1_clEvEUlN3c104HalfEE_St5arrayIPcLm2EEEEviT0_T1_)
        /*007c*/ 	.short	0x0380
        /*007e*/ 	.short	0x0030


	//----- nvinfo : EIATTR_SW_WAR
	.align		4
.L_1231:
        /*0080*/ 	.byte	0x04, 0x36
        /*0082*/ 	.short	(.L_1233 - .L_1232)
.L_1232:
        /*0084*/ 	.word	0x00000008
.L_1233:


//--------------------- .nv.info._ZN2at6native29vectorized_elementwise_kernelILi8EZZZNS0_66_GLOBAL__N__a0cfb035_28_ActivationHardswishKernel_cu_9e10b42f_293016hardswish_kernelERNS_14TensorIteratorEENKUlvE_clEvENKUlvE1_clEvEUlN3c104HalfEE_St5arrayIPcLm2EEEEviT0_T1_ --------------------------
	.section	.nv.info._ZN2at6native29vectorized_elementwise_kernelILi8EZZZNS0_66_GLOBAL__N__a0cfb035_28_ActivationHardswishKernel_cu_9e10b42f_293016hardswish_kernelERNS_14TensorIteratorEENKUlvE_clEvENKUlvE1_clEvEUlN3c104HalfEE_St5arrayIPcLm2EEEEviT0_T1_,"",@"SHT_CUDA_INFO"
	.sectionflags	@""
	.align	4


	//----- nvinfo : EIATTR_CUDA_API_VERSION
	.align		4
        /*0000*/ 	.byte	0x04, 0x37
        /*0002*/ 	.short	(.L_1235 - .L_1234)
.L_1234:
        /*0004*/ 	.word	0x00000082


	//----- nvinfo : EIATTR_KPARAM_INFO
	.align		4
.L_1235:
        /*0008*/ 	.byte	0x04, 0x17
        /*000a*/ 	.short	(.L_1237 - .L_1236)
.L_1236:
        /*000c*/ 	.word	0x00000000
        /*0010*/ 	.short	0x0002
        /*0012*/ 	.short	0x0020
        /*0014*/ 	.byte	0x00, 0xf0, 0x41, 0x00


	//----- nvinfo : EIATTR_KPARAM_INFO
	.align		4
.L_1237:
        /*0018*/ 	.byte	0x04, 0x17
        /*001a*/ 	.short	(.L_1239 - .L_1238)
.L_1238:
        /*001c*/ 	.word	0x00000000
        /*0020*/ 	.short	0x0001
        /*0022*/ 	.short	0x0008
        /*0024*/ 	.byte	0x00, 0xf0, 0x61, 0x00


	//----- nvinfo : EIATTR_KPARAM_INFO
	.align		4
.L_1239:
        /*0028*/ 	.byte	0x04, 0x17
        /*002a*/ 	.short	(.L_1241 - .L_1240)
.L_1240:
        /*002c*/ 	.word	0x00000000
        /*0030*/ 	.short	0x0000
        /*0032*/ 	.short	0x0000
        /*0034*/ 	.byte	0x00, 0xf0, 0x11, 0x00


	//----- nvinfo : EIATTR_SPARSE_MMA_MASK
	.align		4
.L_1241:
        /*0038*/ 	.byte	0x03, 0x50
        /*003a*/ 	.short	0x0000


	//----- nvinfo : EIATTR_MAXREG_COUNT
	.align		4
        /*003c*/ 	.byte	0x03, 0x1b
        /*003e*/ 	.short	0x00ff


	//----- nvinfo : EIATTR_MERCURY_ISA_VERSION
	.align		4
        /*0040*/ 	.byte	0x03, 0x5f
        /*0042*/ 	.short	0x0101


	//----- nvinfo : EIATTR_VRC_CTA_INIT_COUNT
	.align		4
        /*0044*/ 	.byte	0x02, 0x4a
	.zero		1
	.zero		1


	//----- nvinfo : EIATTR_EXIT_INSTR_OFFSETS
	.align		4
        /*0048*/ 	.byte	0x04, 0x1c
        /*004a*/ 	.short	(.L_1243 - .L_1242)


	//   ....[0]....
.L_1242:
        /*004c*/ 	.word	0x00000010


	//----- nvinfo : EIATTR_MAX_THREADS
	.align		4
.L_1243:
        /*0050*/ 	.byte	0x04, 0x05
        /*0052*/ 	.short	(.L_1245 - .L_1244)
.L_1244:
        /*0054*/ 	.word	0x00000080
        /*0058*/ 	.word	0x00000001
        /*005c*/ 	.word	0x00000001


	//----- nvinfo : EIATTR_CBANK_PARAM_SIZE
	.align		4
.L_1245:
        /*0060*/ 	.byte	0x03, 0x19
        /*0062*/ 	.short	0x0030


	//----- nvinfo : EIATTR_PARAM_CBANK
	.align		4
        /*0064*/ 	.byte	0x04, 0x0a
        /*0066*/ 	.short	(.L_1247 - .L_1246)
	.align		4
.L_1246:
        /*0068*/ 	.word	index@(.nv.constant0._ZN2at6native29vectorized_elementwise_kernelILi8EZZZNS0_66_GLOBAL__N__a0cfb035_28_ActivationHardswishKernel_cu_9e10b42f_293016hardswish_kernelERNS_14TensorIteratorEENKUlvE_clEvENKUlvE1_clEvEUlN3c104HalfEE_St5arrayIPcLm2EEEEviT0_T1_)
        /*006c*/ 	.short	0x0380
        /*006e*/ 	.short	0x0030


	//----- nvinfo : EIATTR_SW_WAR
	.align		4
.L_1247:
        /*0070*/ 	.byte	0x04, 0x36
        /*0072*/ 	.short	(.L_1249 - .L_1248)
.L_1248:
        /*0074*/ 	.word	0x00000008
.L_1249:


//--------------------- .nv.info._ZN2at6native18elementwise_kernelILi128ELi4EZNS0_15gpu_kernel_implIZZZNS0_66_GLOBAL__N__a0cfb035_28_ActivationHardswishKernel_cu_9e10b42f_293016hardswish_kernelERNS_14TensorIteratorEENKUlvE_clEvENKUlvE0_clEvEUlfE_EEvRNS_18TensorIteratorBaseERKT_EUliE_EEviT1_ --------------------------
	.section	.nv.info._ZN2at6native18elementwise_kernelILi128ELi4EZNS0_15gpu_kernel_implIZZZNS0_66_GLOBAL__N__a0cfb035_28_ActivationHardswishKernel_cu_9e10b42f_293016hardswish_kernelERNS_14TensorIteratorEENKUlvE_clEvENKUlvE0_clEvEUlfE_EEvRNS_18TensorIteratorBaseERKT_EUliE_EEviT1_,"",@"SHT_CUDA_INFO"
	.sectionflags	@""
	.align	4


	//----- nvinfo : EIATTR_CUDA_API_VERSION
	.align		4
        /*0000*/ 	.byte	0x04, 0x37
        /*0002*/ 	.short	(.L_1251 - .L_1250)
.L_1250:
        /*0004*/ 	.word	0x00000082


	//----- nvinfo : EIATTR_KPARAM_INFO
	.align		4
.L_1251:
        /*0008*/ 	.byte	0x04, 0x17
        /*000a*/ 	.short	(.L_1253 - .L_1252)
.L_1252:
        /*000c*/ 	.word	0x00000000
        /*0010*/ 	.short	0x0001
        /*0012*/ 	.short	0x0008
        /*0014*/ 	.byte	0x00, 0xf0, 0xc1, 0x08


	//----- nvinfo : EIATTR_KPARAM_INFO
	.align		4
.L_1253:
        /*0018*/ 	.byte	0x04, 0x17
        /*001a*/ 	.short	(.L_1255 - .L_1254)
.L_1254:
        /*001c*/ 	.word	0x00000000
        /*0020*/ 	.short	0x0000
        /*0022*/ 	.short	0x0000
        /*0024*/ 	.byte	0x00, 0xf0, 0x11, 0x00


	//----- nvinfo : EIATTR_SPARSE_MMA_MASK
	.align		4
.L_1255:
        /*0028*/ 	.byte	0x03, 0x50
        /*002a*/ 	.short	0x0000


	//----- nvinfo : EIATTR_MAXREG_COUNT
	.align		4
        /*002c*/ 	.byte	0x03, 0x1b
        /*002e*/ 	.short	0x0080


	//----- nvinfo : EIATTR_EXTERNS
	.align		4
        /*0030*/ 	.byte	0x04, 0x0f
        /*0032*/ 	.short	(.L_1257 - .L_1256)


	//   ....[0]....
	.align		4
.L_1256:
        /*0034*/ 	.word	index@(__assertfail)


	//----- nvinfo : EIATTR_MERCURY_ISA_VERSION
	.align		4
.L_1257:
        /*0038*/ 	.byte	0x03, 0x5f
        /*003a*/ 	.short	0x0101


	//----- nvinfo : EIATTR_VRC_CTA_INIT_COUNT
	.align		4
        /*003c*/ 	.byte	0x02, 0x4a
	.zero		1
	.zero		1


	//----- nvinfo : EIATTR_SYSCALL_OFFSETS
	.align		4
        /*0040*/ 	.byte	0x04, 0x46
        /*0042*/ 	.short	(.L_1259 - .L_1258)


	//   ....[0]....
.L_1258:
        /*0044*/ 	.word	0x00002150


	//   ....[1]....
        /*0048*/ 	.word	0x00002f90


	//   ....[2]....
        /*004c*/ 	.word	0x00005220


	//   ....[3]....
        /*0050*/ 	.word	0x00005ec0


	//   ....[4]....
        /*0054*/ 	.word	0x00008260


	//   ....[5]....
        /*0058*/ 	.word	0x00008f00


	//   ....[6]....
        /*005c*/ 	.word	0x0000b2b0


	//   ....[7]....
        /*0060*/ 	.word	0x0000bf20


	//----- nvinfo : EIATTR_EXIT_INSTR_OFFSETS
	.align		4
.L_1259:
        /*0064*/ 	.byte	0x04, 0x1c
        /*0066*/ 	.short	(.L_1261 - .L_1260)


	//   ....[0]....
.L_1260:
        /*0068*/ 	.word	0x000091b0


	//   ....[1]....
        /*006c*/ 	.word	0x0000b4a0


	//   ....[2]....
        /*0070*/ 	.word	0x0000b4e0


	//   ....[3]....
        /*0074*/ 	.word	0x0000b570


	//   ....[4]....
        /*0078*/ 	.word	0x0000b5a0


	//   ....[5]....
        /*007c*/ 	.word	0x0000b5d0


	//   ....[6]....
        /*0080*/ 	.word	0x0000b650


	//   ....[7]....
        /*0084*/ 	.word	0x0000b680


	//   ....[8]....
        /*0088*/ 	.word	0x0000b710


	//   ....[9]....
        /*008c*/ 	.word	0x0000b750


	//   ....[10]....
        /*0090*/ 	.word	0x0000b790


	//   ....[11]....
        /*0094*/ 	.word	0x0000b860


	//   ....[12]....
        /*0098*/ 	.word	0x0000b9c0


	//   ....[13]....
        /*009c*/ 	.word	0x0000bb20


	//   ....[14]....
        /*00a0*/ 	.word	0x0000bc70


	//   ....[15]....
        /*00a4*/ 	.word	0x0000bca0


	//   ....[16]....
        /*00a8*/ 	.word	0x0000bcd0


	//   ....[17]....
        /*00ac*/ 	.word	0x0000bd70


	//   ....[18]....
        /*00b0*/ 	.word	0x0000bdc0


	//   ....[19]....
        /*00b4*/ 	.word	0x0000bf30


	//   ....[20]....
        /*00b8*/ 	.word	0x0000c030


	//   ....[21]....
        /*00bc*/ 	.word	0x0000c160


	//   ....[22]....
        /*00c0*/ 	.word	0x0000c190


	//----- nvinfo : EIATTR_MAX_THREADS
	.align		4
.L_1261:
        /*00c4*/ 	.byte	0x04, 0x05
        /*00c6*/ 	.short	(.L_1263 - .L_1262)
.L_1262:
        /*00c8*/ 	.word	0x00000080
        /*00cc*/ 	.word	0x00000001
        /*00d0*/ 	.word	0x00000001


	//----- nvinfo : EIATTR_CRS_STACK_SIZE
	.align		4
.L_1263:
        /*00d4*/ 	.byte	0x04, 0x1e
        /*00d6*/ 	.short	(.L_1265 - .L_1264)
.L_1264:
        /*00d8*/ 	.word	0x00000000


	//----- nvinfo : EIATTR_CBANK_PARAM_SIZE
	.align		4
.L_1265:
        /*00dc*/ 	.byte	0x03, 0x19
        /*00de*/ 	.short	0x0238


	//----- nvinfo : EIATTR_PARAM_CBANK
	.align		4
        /*00e0*/ 	.byte	0x04, 0x0a
        /*00e2*/ 	.short	(.L_1267 - .L_1266)
	.align		4
.L_1266:
        /*00e4*/ 	.word	index@(.nv.constant0._ZN2at6native18elementwise_kernelILi128ELi4EZNS0_15gpu_kernel_implIZZZNS0_66_GLOBAL__N__a0cfb035_28_ActivationHardswishKernel_cu_9e10b42f_293016hardswish_kernelERNS_14TensorIteratorEENKUlvE_clEvENKUlvE0_clEvEUlfE_EEvRNS_18TensorIteratorBaseERKT_EUliE_EEviT1_)
        /*00e8*/ 	.short	0x0380
        /*00ea*/ 	.short	0x0238


	//----- nvinfo : EIATTR_SW_WAR
	.align		4
.L_1267:
        /*00ec*/ 	.byte	0x04, 0x36
        /*00ee*/ 	.short	(.L_1269 - .L_1268)
.L_1268:
        /*00f0*/ 	.word	0x00000008
.L_1269:


//--------------------- .nv.info._ZN2at6native27unrolled_elementwise_kernelIZZZNS0_66_GLOBAL__N__a0cfb035_28_ActivationHardswishKernel_cu_9e10b42f_293016hardswish_kernelERNS_14TensorIteratorEENKUlvE_clEvENKUlvE0_clEvEUlfE_St5arrayIPcLm2EELi4E23TrivialOffsetCalculatorILi1EjESC_NS0_6memory12LoadWithCastILi1EEENSD_13StoreWithCastILi1EEEEEviT_T0_T2_T3_T4_T5_ --------------------------
	.section	.nv.info._ZN2at6native27unrolled_elementwise_kernelIZZZNS0_66_GLOBAL__N__a0cfb035_28_ActivationHardswishKernel_cu_9e10b42f_293016hardswish_kernelERNS_14TensorIteratorEENKUlvE_clEvENKUlvE0_clEvEUlfE_St5arrayIPcLm2EELi4E23TrivialOffsetCalculatorILi1EjESC_NS0_6memory12LoadWithCastILi1EEENSD_13StoreWithCastILi1EEEEEviT_T0_T2_T3_T4_T5_,"",@"SHT_CUDA_INFO"
	.sectionflags	@""
	.align	4


	//----- nvinfo : EIATTR_CUDA_API_VERSION
	.align		4
        /*0000*/ 	.byte	0x04, 0x37
        /*0002*/ 	.short	(.L_1271 - .L_1270)
.L_1270:
        /*0004*/ 	.word	0x00000082


	//----- nvinfo : EIATTR_KPARAM_INFO
	.align		4
.L_1271:
        /*0008*/ 	.byte	0x04, 0x17
        /*000a*/ 	.short	(.L_1273 - .L_1272)
.L_1272:
        /*000c*/ 	.word	0x00000000
        /*0010*/ 	.short	0x0006
        /*0012*/ 	.short	0x003c
        /*0014*/ 	.byte	0x00, 0xf0, 0x21, 0x00


	//----- nvinfo : EIATTR_KPARAM_INFO
	.align		4
.L_1273:
        /*0018*/ 	.byte	0x04, 0x17
        /*001a*/ 	.short	(.L_1275 - .L_1274)
.L_1274:
        /*001c*/ 	.word	0x00000000
        /*0020*/ 	.short	0x0005
        /*0022*/ 	.short	0x0034
        /*0024*/ 	.byte	0x00, 0xf0, 0x21, 0x00


	//----- nvinfo : EIATTR_KPARAM_INFO
	.align		4
.L_1275:
        /*0028*/ 	.byte	0x04, 0x17
        /*002a*/ 	.short	(.L_1277 - .L_1276)
.L_1276:
        /*002c*/ 	.word	0x00000000
        /*0030*/ 	.short	0x0004
        /*0032*/ 	.short	0x0031
        /*0034*/ 	.byte	0x00, 0xf0, 0x05, 0x00


	//----- nvinfo : EIATTR_KPARAM_INFO
	.align		4
.L_1277:
        /*0038*/ 	.byte	0x04, 0x17
        /*003a*/ 	.short	(.L_1279 - .L_1278)
.L_1278:
        /*003c*/ 	.word	0x00000000
        /*0040*/ 	.short	0x0003
        /*0042*/ 	.short	0x0030
        /*0044*/ 	.byte	0x00, 0xf0, 0x05, 0x00


	//----- nvinfo : EIATTR_KPARAM_INFO
	.align		4
.L_1279:
        /*0048*/ 	.byte	0x04, 0x17
        /*004a*/ 	.short	(.L_1281 - .L_1280)
.L_1280:
        /*004c*/ 	.word	0x00000000
        /*0050*/ 	.short	0x0002
        /*0052*/ 	.short	0x0020
        /*0054*/ 	.byte	0x00, 0xf0, 0x41, 0x00


	//----- nvinfo : EIATTR_KPARAM_INFO
	.align		4
.L_1281:
        /*0058*/ 	.byte	0x04, 0x17
        /*005a*/ 	.short	(.L_1283 - .L_1282)
.L_1282:
        /*005c*/ 	.word	0x00000000
        /*0060*/ 	.short	0x0001
        /*0062*/ 	.short	0x0008
        /*0064*/ 	.byte	0x00, 0xf0, 0x61, 0x00


	//----- nvinfo : EIATTR_KPARAM_INFO
	.align		4
.L_1283:
        /*0068*/ 	.byte	0x04, 0x17
        /*006a*/ 	.short	(.L_1285 - .L_1284)
.L_1284:
        /*006c*/ 	.word	0x00000000
        /*0070*/ 	.short	0x0000
        /*0072*/ 	.short	0x0000
        /*0074*/ 	.byte	0x00, 0xf0, 0x11, 0x00


	//----- nvinfo : EIATTR_SPARSE_MMA_MASK
	.align		4
.L_1285:
        /*0078*/ 	.byte	0x03, 0x50
        /*007a*/ 	.short	0x0000


	//----- nvinfo : EIATTR_MAXREG_COUNT
	.align		4
        /*007c*/ 	.byte	0x03, 0x1b
        /*007e*/ 	.short	0x00ff


	//----- nvinfo : EIATTR_EXTERNS
	.align		4
        /*0080*/ 	.byte	0x04, 0x0f
        /*0082*/ 	.short	(.L_1287 - .L_1286)


	//   ....[0]....
	.align		4
.L_1286:
        /*0084*/ 	.word	index@(__assertfail)


	//----- nvinfo : EIATTR_MERCURY_ISA_VERSION
	.align		4
.L_1287:
        /*0088*/ 	.byte	0x03, 0x5f
        /*008a*/ 	.short	0x0101


	//----- nvinfo : EIATTR_VRC_CTA_INIT_COUNT
	.align		4
        /*008c*/ 	.byte	0x02, 0x4a
	.zero		1
	.zero		1


	//----- nvinfo : EIATTR_SYSCALL_OFFSETS
	.align		4
        /*0090*/ 	.byte	0x04, 0x46
        /*0092*/ 	.short	(.L_1289 - .L_1288)


	//   ....[0]....
.L_1288:
        /*0094*/ 	.word	0x00000e60


	//   ....[1]....
        /*0098*/ 	.word	0x00001df0


	//   ....[2]....
        /*009c*/ 	.word	0x00002cf0


	//   ....[3]....
        /*00a0*/ 	.word	0x00003bd0


	//   ....[4]....
        /*00a4*/ 	.word	0x00004df0


	//   ....[5]....
        /*00a8*/ 	.word	0x00005b90


	//   ....[6]....
        /*00ac*/ 	.word	0x000069f0


	//   ....[7]....
        /*00b0*/ 	.word	0x00007850


	//----- nvinfo : EIATTR_EXIT_INSTR_OFFSETS
	.align		4
.L_1289:
        /*00b4*/ 	.byte	0x04, 0x1c
        /*00b6*/ 	.short	(.L_1291 - .L_1290)


	//   ....[0]....
.L_1290:
        /*00b8*/ 	.word	0x00006c90


	//   ....[1]....
        /*00bc*/ 	.word	0x00006dd0


	//   ....[2]....
        /*00c0*/ 	.word	0x00006e10


	//   ....[3]....
        /*00c4*/ 	.word	0x00006ea0


	//   ....[4]....
        /*00c8*/ 	.word	0x00006ed0


	//   ....[5]....
        /*00cc*/ 	.word	0x00006f00


	//   ....[6]....
        /*00d0*/ 	.word	0x00006f80


	//   ....[7]....
        /*00d4*/ 	.word	0x00006fb0


	//   ....[8]....
        /*00d8*/ 	.word	0x00007040


	//   ....[9]....
        /*00dc*/ 	.word	0x00007080


	//   ....[10]....
        /*00e0*/ 	.word	0x000070c0


	//   ....[11]....
        /*00e4*/ 	.word	0x00007190


	//   ....[12]....
        /*00e8*/ 	.word	0x000072f0


	//   ....[13]....
        /*00ec*/ 	.word	0x00007450


	//   ....[14]....
        /*00f0*/ 	.word	0x000075a0


	//   ....[15]....
        /*00f4*/ 	.word	0x000075d0


	//   ....[16]....
        /*00f8*/ 	.word	0x00007600


	//   ....[17]....
        /*00fc*/ 	.word	0x000076a0


	//   ....[18]....
        /*0100*/ 	.word	0x000076f0


	//   ....[19]....
        /*0104*/ 	.word	0x00007860


	//   ....[20]....
        /*0108*/ 	.word	0x00007960


	//   ....[21]....
        /*010c*/ 	.word	0x00007a90


	//   ....[22]....
        /*0110*/ 	.word	0x00007ac0


	//----- nvinfo : EIATTR_MAX_THREADS
	.align		4
.L_1291:
        /*0114*/ 	.byte	0x04, 0x05
        /*0116*/ 	.short	(.L_1293 - .L_1292)
.L_1292:
        /*0118*/ 	.word	0x00000080
        /*011c*/ 	.word	0x00000001
        /*0120*/ 	.word	0x00000001


	//----- nvinfo : EIATTR_CRS_STACK_SIZE
	.align		4
.L_1293:
        /*0124*/ 	.byte	0x04, 0x1e
        /*0126*/ 	.short	(.L_1295 - .L_1294)
.L_1294:
        /*0128*/ 	.word	0x00000000


	//----- nvinfo : EIATTR_CBANK_PARAM_SIZE
	.align		4
.L_1295:
        /*012c*/ 	.byte	0x03, 0x19
        /*012e*/ 	.short	0x0044


	//----- nvinfo : EIATTR_PARAM_CBANK
	.align		4
        /*0130*/ 	.byte	0x04, 0x0a
        /*0132*/ 	.short	(.L_1297 - .L_1296)
	.align		4
.L_1296:
        /*0134*/ 	.word	index@(.nv.constant0._ZN2at6native27unrolled_elementwise_kernelIZZZNS0_66_GLOBAL__N__a0cfb035_28_ActivationHardswishKernel_cu_9e10b42f_293016hardswish_kernelERNS_14TensorIteratorEENKUlvE_clEvENKUlvE0_clEvEUlfE_St5arrayIPcLm2EELi4E23TrivialOffsetCalculatorILi1EjESC_NS0_6memory12LoadWithCastILi1EEENSD_13StoreWithCastILi1EEEEEviT_T0_T2_T3_T4_T5_)
        /*0138*/ 	.short	0x0380
        /*013a*/ 	.short	0x0044


	//----- nvinfo : EIATTR_SW_WAR
	.align		4
.L_1297:
        /*013c*/ 	.byte	0x04, 0x36
        /*013e*/ 	.short	(.L_1299 - .L_1298)
.L_1298:
        /*0140*/ 	.word	0x00000008
.L_1299:


//--------------------- .nv.info._ZN2at6native18elementwise_kernelILi128ELi2EZNS0_22gpu_kernel_impl_nocastIZZZNS0_66_GLOBAL__N__a0cfb035_28_ActivationHardswishKernel_cu_9e10b42f_293016hardswish_kernelERNS_14TensorIteratorEENKUlvE_clEvENKUlvE0_clEvEUlfE_EEvRNS_18TensorIteratorBaseERKT_EUliE_EEviT1_ --------------------------
	.section	.nv.info._ZN2at6native18elementwise_kernelILi128ELi2EZNS0_22gpu_kernel_impl_nocastIZZZNS0_66_GLOBAL__N__a0cfb035_28_ActivationHardswishKernel_cu_9e10b42f_293016hardswish_kernelERNS_14TensorIteratorEENKUlvE_clEvENKUlvE0_clEvEUlfE_EEvRNS_18TensorIteratorBaseERKT_EUliE_EEviT1_,"",@"SHT_CUDA_INFO"
	.sectionflags	@""
	.align	4


	//----- nvinfo : EIATTR_CUDA_API_VERSION
	.align		4
        /*0000*/ 	.byte	0x04, 0x37
        /*0002*/ 	.short	(.L_1301 - .L_1300)
.L_1300:
        /*0004*/ 	.word	0x00000082


	//----- nvinfo : EIATTR_KPARAM_INFO
	.align		4
.L_1301:
        /*0008*/ 	.byte	0x04, 0x17
        /*000a*/ 	.short	(.L_1303 - .L_1302)
.L_1302:
        /*000c*/ 	.word	0x00000000
        /*0010*/ 	.short	0x0001
        /*0012*/ 	.short	0x0008
        /*0014*/ 	.byte	0x00, 0xf0, 0xa1, 0x08


	//----- nvinfo : EIATTR_KPARAM_INFO
	.align		4
.L_1303:
        /*0018*/ 	.byte	0x04, 0x17
        /*001a*/ 	.short	(.L_1305 - .L_1304)
.L_1304:
        /*001c*/ 	.word	0x00000000
        /*0020*/ 	.short	0x0000
        /*0022*/ 	.short	0x0000
        /*0024*/ 	.byte	0x00, 0xf0, 0x11, 0x00


	//----- nvinfo : EIATTR_SPARSE_MMA_MASK
	.align		4
.L_1305:
        /*0028*/ 	.byte	0x03, 0x50
        /*002a*/ 	.short	0x0000


	//----- nvinfo : EIATTR_MAXREG_COUNT
	.align		4
        /*002c*/ 	.byte	0x03, 0x1b
        /*002e*/ 	.short	0x0080


	//----- nvinfo : EIATTR_MERCURY_ISA_VERSION
	.align		4
        /*0030*/ 	.byte	0x03, 0x5f
        /*0032*/ 	.short	0x0101


	//----- nvinfo : EIATTR_VRC_CTA_INIT_COUNT
	.align		4
        /*0034*/ 	.byte	0x02, 0x4a
	.zero		1
	.zero		1


	//----- nvinfo : EIATTR_EXIT_INSTR_OFFSETS
	.align		4
        /*0038*/ 	.byte	0x04, 0x1c
        /*003a*/ 	.short	(.L_1307 - .L_1306)


	//   ....[0]....
.L_1306:
        /*003c*/ 	.word	0x000001d0


	//   ....[1]....
        /*0040*/ 	.word	0x000002b0


	//   ....[2]....
        /*0044*/ 	.word	0x00001700


	//   ....[3]....
        /*0048*/ 	.word	0x00002ab0


	//----- nvinfo : EIATTR_MAX_THREADS
	.align		4
.L_1307:
        /*004c*/ 	.byte	0x04, 0x05
        /*004e*/ 	.short	(.L_1309 - .L_1308)
.L_1308:
        /*0050*/ 	.word	0x00000080
        /*0054*/ 	.word	0x00000001
        /*0058*/ 	.word	0x00000001


	//----- nvinfo : EIATTR_CRS_STACK_SIZE
	.align		4
.L_1309:
        /*005c*/ 	.byte	0x04, 0x1e
        /*005e*/ 	.short	(.L_1311 - .L_1310)
.L_1310:
        /*0060*/ 	.word	0x00000000


	//----- nvinfo : EIATTR_CBANK_PARAM_SIZE
	.align		4
.L_1311:
        /*0064*/ 	.byte	0x03, 0x19
        /*0066*/ 	.short	0x0230


	//----- nvinfo : EIATTR_PARAM_CBANK
	.align		4
        /*0068*/ 	.byte	0x04, 0x0a
        /*006a*/ 	.short	(.L_1313 - .L_1312)
	.align		4
.L_1312:
        /*006c*/ 	.word	index@(.nv.constant0._ZN2at6native18elementwise_kernelILi128ELi2EZNS0_22gpu_kernel_impl_nocastIZZZNS0_66_GLOBAL__N__a0cfb035_28_ActivationHardswishKernel_cu_9e10b42f_293016hardswish_kernelERNS_14TensorIteratorEENKUlvE_clEvENKUlvE0_clEvEUlfE_EEvRNS_18TensorIteratorBaseERKT_EUliE_EEviT1_)
        /*0070*/ 	.short	0x0380
        /*0072*/ 	.short	0x0230


	//----- nvinfo : EIATTR_SW_WAR
	.align		4
.L_1313:
        /*0074*/ 	.byte	0x04, 0x36
        /*0076*/ 	.short	(.L_1315 - .L_1314)
.L_1314:
        /*0078*/ 	.word	0x00000008
.L_1315:


//--------------------- .nv.info._ZN2at6native27unrolled_elementwise_kernelIZZZNS0_66_GLOBAL__N__a0cfb035_28_ActivationHardswishKernel_cu_9e10b42f_293016hardswish_kernelERNS_14TensorIteratorEENKUlvE_clEvENKUlvE0_clEvEUlfE_St5arrayIPcLm2EELi4E23TrivialOffsetCalculatorILi1EjESC_NS0_6memory15LoadWithoutCastENSD_16StoreWithoutCastEEEviT_T0_T2_T3_T4_T5_ --------------------------
	.section	.nv.info._ZN2at6native27unrolled_elementwise_kernelIZZZNS0_66_GLOBAL__N__a0cfb035_28_ActivationHardswishKernel_cu_9e10b42f_293016hardswish_kernelERNS_14TensorIteratorEENKUlvE_clEvENKUlvE0_clEvEUlfE_St5arrayIPcLm2EELi4E23TrivialOffsetCalculatorILi1EjESC_NS0_6memory15LoadWithoutCastENSD_16StoreWithoutCastEEEviT_T0_T2_T3_T4_T5_,"",@"SHT_CUDA_INFO"
	.sectionflags	@""
	.align	4


	//----- nvinfo : EIATTR_CUDA_API_VERSION
	.align		4
        /*0000*/ 	.byte	0x04, 0x37
        /*0002*/ 	.short	(.L_1317 - .L_1316)
.L_1316:
        /*0004*/ 	.word	0x00000082


	//----- nvinfo : EIATTR_KPARAM_INFO
	.align		4
.L_1317:
        /*0008*/ 	.byte	0x04, 0x17
        /*000a*/ 	.short	(.L_1319 - .L_1318)
.L_1318:
        /*000c*/ 	.word	0x00000000
        /*0010*/ 	.short	0x0006
        /*0012*/ 	.short	0x0033
        /*0014*/ 	.byte	0x00, 0xf0, 0x05, 0x00


	//----- nvinfo : EIATTR_KPARAM_INFO
	.align		4
.L_1319:
        /*0018*/ 	.byte	0x04, 0x17
        /*001a*/ 	.short	(.L_1321 - .L_1320)
.L_1320:
        /*001c*/ 	.word	0x00000000
        /*0020*/ 	.short	0x0005
        /*0022*/ 	.short	0x0032
        /*0024*/ 	.byte	0x00, 0xf0, 0x05, 0x00


	//----- nvinfo : EIATTR_KPARAM_INFO
	.align		4
.L_1321:
        /*0028*/ 	.byte	0x04, 0x17
        /*002a*/ 	.short	(.L_1323 - .L_1322)
.L_1322:
        /*002c*/ 	.word	0x00000000
        /*0030*/ 	.short	0x0004
        /*0032*/ 	.short	0x0031
        /*0034*/ 	.byte	0x00, 0xf0, 0x05, 0x00


	//----- nvinfo : EIATTR_KPARAM_INFO
	.align		4
.L_1323:
        /*0038*/ 	.byte	0x04, 0x17
        /*003a*/ 	.short	(.L_1325 - .L_1324)
.L_1324:
        /*003c*/ 	.word	0x00000000
        /*0040*/ 	.short	0x0003
        /*0042*/ 	.short	0x0030
        /*0044*/ 	.byte	0x00, 0xf0, 0x05, 0x00


	//----- nvinfo : EIATTR_KPARAM_INFO
	.align		4
.L_1325:
        /*0048*/ 	.byte	0x04, 0x17
        /*004a*/ 	.short	(.L_1327 - .L_1326)
.L_1326:
        /*004c*/ 	.word	0x00000000
        /*0050*/ 	.short	0x0002
        /*0052*/ 	.short	0x0020
        /*0054*/ 	.byte	0x00, 0xf0, 0x41, 0x00


	//----- nvinfo : EIATTR_KPARAM_INFO
	.align		4
.L_1327:
        /*0058*/ 	.byte	0x04, 0x17
        /*005a*/ 	.short	(.L_1329 - .L_1328)
.L_1328:
        /*005c*/ 	.word	0x00000000
        /*0060*/ 	.short	0x0001
        /*0062*/ 	.short	0x0008
        /*0064*/ 	.byte	0x00, 0xf0, 0x61, 0x00


	//----- nvinfo : EIATTR_KPARAM_INFO
	.align		4
.L_1329:
        /*0068*/ 	.byte	0x04, 0x17
        /*006a*/ 	.short	(.L_1331 - .L_1330)
.L_1330:
        /*006c*/ 	.word	0x00000000
        /*0070*/ 	.short	0x0000
        /*0072*/ 	.short	0x0000
        /*0074*/ 	.byte	0x00, 0xf0, 0x11, 0x00


	//----- nvinfo : EIATTR_SPARSE_MMA_MASK
	.align		4
.L_1331:
        /*0078*/ 	.byte	0x03, 0x50
        /*007a*/ 	.short	0x0000


	//----- nvinfo : EIATTR_MAXREG_COUNT
	.align		4
        /*007c*/ 	.byte	0x03, 0x1b
        /*007e*/ 	.short	0x00ff


	//----- nvinfo : EIATTR_MERCURY_ISA_VERSION
	.align		4
        /*0080*/ 	.byte	0x03, 0x5f
        /*0082*/ 	.short	0x0101


	//----- nvinfo : EIATTR_VRC_CTA_INIT_COUNT
	.align		4
        /*0084*/ 	.byte	0x02, 0x4a
	.zero		1
	.zero		1


	//----- nvinfo : EIATTR_EXIT_INSTR_OFFSETS
	.align		4
        /*0088*/ 	.byte	0x04, 0x1c
        /*008a*/ 	.short	(.L_1333 - .L_1332)


	//   ....[0]....
.L_1332:
        /*008c*/ 	.word	0x000006c0


	//   ....[1]....
        /*0090*/ 	.word	0x00000710


	//----- nvinfo : EIATTR_MAX_THREADS
	.align		4
.L_1333:
        /*0094*/ 	.byte	0x04, 0x05
        /*0096*/ 	.short	(.L_1335 - .L_1334)
.L_1334:
        /*0098*/ 	.word	0x00000080
        /*009c*/ 	.word	0x00000001
        /*00a0*/ 	.word	0x00000001


	//----- nvinfo : EIATTR_CRS_STACK_SIZE
	.align		4
.L_1335:
        /*00a4*/ 	.byte	0x04, 0x1e
        /*00a6*/ 	.short	(.L_1337 - .L_1336)
.L_1336:
        /*00a8*/ 	.word	0x00000000


	//----- nvinfo : EIATTR_CBANK_PARAM_SIZE
	.align		4
.L_1337:
        /*00ac*/ 	.byte	0x03, 0x19
        /*00ae*/ 	.short	0x0034


	//----- nvinfo : EIATTR_PARAM_CBANK
	.align		4
        /*00b0*/ 	.byte	0x04, 0x0a
        /*00b2*/ 	.short	(.L_1339 - .L_1338)
	.align		4
.L_1338:
        /*00b4*/ 	.word	index@(.nv.constant0._ZN2at6native27unrolled_elementwise_kernelIZZZNS0_66_GLOBAL__N__a0cfb035_28_ActivationHardswishKernel_cu_9e10b42f_293016hardswish_kernelERNS_14TensorIteratorEENKUlvE_clEvENKUlvE0_clEvEUlfE_St5arrayIPcLm2EELi4E23TrivialOffsetCalculatorILi1EjESC_NS0_6memory15LoadWithoutCastENSD_16StoreWithoutCastEEEviT_T0_T2_T3_T4_T5_)
        /*00b8*/ 	.short	0x0380
        /*00ba*/ 	.short	0x0034


	//----- nvinfo : EIATTR_SW_WAR
	.align		4
.L_1339:
        /*00bc*/ 	.byte	0x04, 0x36
        /*00be*/ 	.short	(.L_1341 - .L_1340)
.L_1340:
        /*00c0*/ 	.word	0x00000008
.L_1341:


//--------------------- .nv.info._ZN2at6native29vectorized_elementwise_kernelILi2EZZZNS0_66_GLOBAL__N__a0cfb035_28_ActivationHardswishKernel_cu_9e10b42f_293016hardswish_kernelERNS_14TensorIteratorEENKUlvE_clEvENKUlvE0_clEvEUlfE_St5arrayIPcLm2EEEEviT0_T1_ --------------------------
	.section	.nv.info._ZN2at6native29vectorized_elementwise_kernelILi2EZZZNS0_66_GLOBAL__N__a0cfb035_28_ActivationHardswishKernel_cu_9e10b42f_293016hardswish_kernelERNS_14TensorIteratorEENKUlvE_clEvENKUlvE0_clEvEUlfE_St5arrayIPcLm2EEEEviT0_T1_,"",@"SHT_CUDA_INFO"
	.sectionflags	@""
	.align	4


	//----- nvinfo : EIATTR_CUDA_API_VERSION
	.align		4
        /*0000*/ 	.byte	0x04, 0x37
        /*0002*/ 	.short	(.L_1343 - .L_1342)
.L_1342:
        /*0004*/ 	.word	0x00000082


	//----- nvinfo : EIATTR_KPARAM_INFO
	.align		4
.L_1343:
        /*0008*/ 	.byte	0x04, 0x17
        /*000a*/ 	.short	(.L_1345 - .L_1344)
.L_1344:
        /*000c*/ 	.word	0x00000000
        /*0010*/ 	.short	0x0002
        /*0012*/ 	.short	0x0020
        /*0014*/ 	.byte	0x00, 0xf0, 0x41, 0x00


	//----- nvinfo : EIATTR_KPARAM_INFO
	.align		4
.L_1345:
        /*0018*/ 	.byte	0x04, 0x17
        /*001a*/ 	.short	(.L_1347 - .L_1346)
.L_1346:
        /*001c*/ 	.word	0x00000000
        /*0020*/ 	.short	0x0001
        /*0022*/ 	.short	0x0008
        /*0024*/ 	.byte	0x00, 0xf0, 0x61, 0x00


	//----- nvinfo : EIATTR_KPARAM_INFO
	.align		4
.L_1347:
        /*0028*/ 	.byte	0x04, 0x17
        /*002a*/ 	.short	(.L_1349 - .L_1348)
.L_1348:
        /*002c*/ 	.word	0x00000000
        /*0030*/ 	.short	0x0000
        /*0032*/ 	.short	0x0000
        /*0034*/ 	.byte	0x00, 0xf0, 0x11, 0x00


	//----- nvinfo : EIATTR_SPARSE_MMA_MASK
	.align		4
.L_1349:
        /*0038*/ 	.byte	0x03, 0x50
        /*003a*/ 	.short	0x0000


	//----- nvinfo : EIATTR_MAXREG_COUNT
	.align		4
        /*003c*/ 	.byte	0x03, 0x1b
        /*003e*/ 	.short	0x00ff


	//----- nvinfo : EIATTR_MERCURY_ISA_VERSION
	.align		4
        /*0040*/ 	.byte	0x03, 0x5f
        /*0042*/ 	.short	0x0101


	//----- nvinfo : EIATTR_VRC_CTA_INIT_COUNT
	.align		4
        /*0044*/ 	.byte	0x02, 0x4a
	.zero		1
	.zero		1


	//----- nvinfo : EIATTR_EXIT_INSTR_OFFSETS
	.align		4
        /*0048*/ 	.byte	0x04, 0x1c
        /*004a*/ 	.short	(.L_1351 - .L_1350)


	//   ....[0]....
.L_1350:
        /*004c*/ 	.word	0x00000e40


	//   ....[1]....
        /*0050*/ 	.word	0x00000e90


	//   ....[2]....
        /*0054*/ 	.word	0x00001330


	//----- nvinfo : EIATTR_MAX_THREADS
	.align		4
.L_1351:
        /*0058*/ 	.byte	0x04, 0x05
        /*005a*/ 	.short	(.L_1353 - .L_1352)
.L_1352:
        /*005c*/ 	.word	0x00000080
        /*0060*/ 	.word	0x00000001
        /*0064*/ 	.word	0x00000001


	//----- nvinfo : EIATTR_CRS_STACK_SIZE
	.align		4
.L_1353:
        /*0068*/ 	.byte	0x04, 0x1e
        /*006a*/ 	.short	(.L_1355 - .L_1354)
.L_1354:
        /*006c*/ 	.word	0x00000000


	//----- nvinfo : EIATTR_CBANK_PARAM_SIZE
	.align		4
.L_1355:
        /*0070*/ 	.byte	0x03, 0x19
        /*0072*/ 	.short	0x0030


	//----- nvinfo : EIATTR_PARAM_CBANK
	.align		4
        /*0074*/ 	.byte	0x04, 0x0a
        /*0076*/ 	.short	(.L_1357 - .L_1356)
	.align		4
.L_1356:
        /*0078*/ 	.word	index@(.nv.constant0._ZN2at6native29vectorized_elementwise_kernelILi2EZZZNS0_66_GLOBAL__N__a0cfb035_28_ActivationHardswishKernel_cu_9e10b42f_293016hardswish_kernelERNS_14TensorIteratorEENKUlvE_clEvENKUlvE0_clEvEUlfE_St5arrayIPcLm2EEEEviT0_T1_)
        /*007c*/ 	.short	0x0380
        /*007e*/ 	.short	0x0030


	//----- nvinfo : EIATTR_SW_WAR
	.align		4
.L_1357:
        /*0080*/ 	.byte	0x04, 0x36
        /*0082*/ 	.short	(.L_1359 - .L_1358)
.L_1358:
        /*0084*/ 	.word	0x00000008
.L_1359:


//--------------------- .nv.info._ZN2at6native29vectorized_elementwise_kernelILi4EZZZNS0_66_GLOBAL__N__a0cfb035_28_ActivationHardswishKernel_cu_9e10b42f_293016hardswish_kernelERNS_14TensorIteratorEENKUlvE_clEvENKUlvE0_clEvEUlfE_St5arrayIPcLm2EEEEviT0_T1_ --------------------------
	.section	.nv.info._ZN2at6native29vectorized_elementwise_kernelILi4EZZZNS0_66_GLOBAL__N__a0cfb035_28_ActivationHardswishKernel_cu_9e10b42f_293016hardswish_kernelERNS_14TensorIteratorEENKUlvE_clEvENKUlvE0_clEvEUlfE_St5arrayIPcLm2EEEEviT0_T1_,"",@"SHT_CUDA_INFO"
	.sectionflags	@""
	.align	4


	//----- nvinfo : EIATTR_CUDA_API_VERSION
	.align		4
        /*0000*/ 	.byte	0x04, 0x37
        /*0002*/ 	.short	(.L_1361 - .L_1360)
.L_1360:
        /*0004*/ 	.word	0x00000082


	//----- nvinfo : EIATTR_KPARAM_INFO
	.align		4
.L_1361:
        /*0008*/ 	.byte	0x04, 0x17
        /*000a*/ 	.short	(.L_1363 - .L_1362)
.L_1362:
        /*000c*/ 	.word	0x00000000
        /*0010*/ 	.short	0x0002
        /*0012*/ 	.short	0x0020
        /*0014*/ 	.byte	0x00, 0xf0, 0x41, 0x00


	//----- nvinfo : EIATTR_KPARAM_INFO
	.align		4
.L_1363:
        /*0018*/ 	.byte	0x04, 0x17
        /*001a*/ 	.short	(.L_1365 - .L_1364)
.L_1364:
        /*001c*/ 	.word	0x00000000
        /*0020*/ 	.short	0x0001
        /*0022*/ 	.short	0x0008
        /*0024*/ 	.byte	0x00, 0xf0, 0x61, 0x00


	//----- nvinfo : EIATTR_KPARAM_INFO
	.align		4
.L_1365:
        /*0028*/ 	.byte	0x04, 0x17
        /*002a*/ 	.short	(.L_1367 - .L_1366)
.L_1366:
        /*002c*/ 	.word	0x00000000
        /*0030*/ 	.short	0x0000
        /*0032*/ 	.short	0x0000
        /*0034*/ 	.byte	0x00, 0xf0, 0x11, 0x00


	//----- nvinfo : EIATTR_SPARSE_MMA_MASK
	.align		4
.L_1367:
        /*0038*/ 	.byte	0x03, 0x50
        /*003a*/ 	.short	0x0000


	//----- nvinfo : EIATTR_MAXREG_COUNT
	.align		4
        /*003c*/ 	.byte	0x03, 0x1b
        /*003e*/ 	.short	0x00ff


	//----- nvinfo : EIATTR_MERCURY_ISA_VERSION
	.align		4
        /*0040*/ 	.byte	0x03, 0x5f
        /*0042*/ 	.short	0x0101


	//----- nvinfo : EIATTR_VRC_CTA_INIT_COUNT
	.align		4
        /*0044*/ 	.byte	0x02, 0x4a
	.zero		1
	.zero		1


	//----- nvinfo : EIATTR_EXIT_INSTR_OFFSETS
	.align		4
        /*0048*/ 	.byte	0x04, 0x1c
        /*004a*/ 	.short	(.L_1369 - .L_1368)


	//   ....[0]....
.L_1368:
        /*004c*/ 	.word	0x00000e30


	//   ....[1]....
        /*0050*/ 	.word	0x00000e80


	//   ....[2]....
        /*0054*/ 	.word	0x000012e0


	//----- nvinfo : EIATTR_MAX_THREADS
	.align		4
.L_1369:
        /*0058*/ 	.byte	0x04, 0x05
        /*005a*/ 	.short	(.L_1371 - .L_1370)
.L_1370:
        /*005c*/ 	.word	0x00000080
        /*0060*/ 	.word	0x00000001
        /*0064*/ 	.word	0x00000001


	//----- nvinfo : EIATTR_CRS_STACK_SIZE
	.align		4
.L_1371:
        /*0068*/ 	.byte	0x04, 0x1e
        /*006a*/ 	.short	(.L_1373 - .L_1372)
.L_1372:
        /*006c*/ 	.word	0x00000000


	//----- nvinfo : EIATTR_CBANK_PARAM_SIZE
	.align		4
.L_1373:
        /*0070*/ 	.byte	0x03, 0x19
        /*0072*/ 	.short	0x0030


	//----- nvinfo : EIATTR_PARAM_CBANK
	.align		4
        /*0074*/ 	.byte	0x04, 0x0a
        /*0076*/ 	.short	(.L_1375 - .L_1374)
	.align		4
.L_1374:
        /*0078*/ 	.word	index@(.nv.constant0._ZN2at6native29vectorized_elementwise_kernelILi4EZZZNS0_66_GLOBAL__N__a0cfb035_28_ActivationHardswishKernel_cu_9e10b42f_293016hardswish_kernelERNS_14TensorIteratorEENKUlvE_clEvENKUlvE0_clEvEUlfE_St5arrayIPcLm2EEEEviT0_T1_)
        /*007c*/ 	.short	0x0380
        /*007e*/ 	.short	0x0030


	//----- nvinfo : EIATTR_SW_WAR
	.align		4
.L_1375:
        /*0080*/ 	.byte	0x04, 0x36
        /*0082*/ 	.short	(.L_1377 - .L_1376)
.L_1376:
        /*0084*/ 	.word	0x00000008
.L_1377:


//--------------------- .nv.info._ZN2at6native29vectorized_elementwise_kernelILi8EZZZNS0_66_GLOBAL__N__a0cfb035_28_ActivationHardswishKernel_cu_9e10b42f_293016hardswish_kernelERNS_14TensorIteratorEENKUlvE_clEvENKUlvE0_clEvEUlfE_St5arrayIPcLm2EEEEviT0_T1_ --------------------------
	.section	.nv.info._ZN2at6native29vectorized_elementwise_kernelILi8EZZZNS0_66_GLOBAL__N__a0cfb035_28_ActivationHardswishKernel_cu_9e10b42f_293016hardswish_kernelERNS_14TensorIteratorEENKUlvE_clEvENKUlvE0_clEvEUlfE_St5arrayIPcLm2EEEEviT0_T1_,"",@"SHT_CUDA_INFO"
	.sectionflags	@""
	.align	4


	//----- nvinfo : EIATTR_CUDA_API_VERSION
	.align		4
        /*0000*/ 	.byte	0x04, 0x37
        /*0002*/ 	.short	(.L_1379 - .L_1378)
.L_1378:
        /*0004*/ 	.word	0x00000082


	//----- nvinfo : EIATTR_KPARAM_INFO
	.align		4
.L_1379:
        /*0008*/ 	.byte	0x04, 0x17
        /*000a*/ 	.short	(.L_1381 - .L_1380)
.L_1380:
        /*000c*/ 	.word	0x00000000
        /*0010*/ 	.short	0x0002
        /*0012*/ 	.short	0x0020
        /*0014*/ 	.byte	0x00, 0xf0, 0x41, 0x00


	//----- nvinfo : EIATTR_KPARAM_INFO
	.align		4
.L_1381:
        /*0018*/ 	.byte	0x04, 0x17
        /*001a*/ 	.short	(.L_1383 - .L_1382)
.L_1382:
        /*001c*/ 	.word	0x00000000
        /*0020*/ 	.short	0x0001
        /*0022*/ 	.short	0x0008
        /*0024*/ 	.byte	0x00, 0xf0, 0x61, 0x00


	//----- nvinfo : EIATTR_KPARAM_INFO
	.align		4
.L_1383:
        /*0028*/ 	.byte	0x04, 0x17
        /*002a*/ 	.short	(.L_1385 - .L_1384)
.L_1384:
        /*002c*/ 	.word	0x00000000
        /*0030*/ 	.short	0x0000
        /*0032*/ 	.short	0x0000
        /*0034*/ 	.byte	0x00, 0xf0, 0x11, 0x00


	//----- nvinfo : EIATTR_SPARSE_MMA_MASK
	.align		4
.L_1385:
        /*0038*/ 	.byte	0x03, 0x50
        /*003a*/ 	.short	0x0000


	//----- nvinfo : EIATTR_MAXREG_COUNT
	.align		4
        /*003c*/ 	.byte	0x03, 0x1b
        /*003e*/ 	.short	0x00ff


	//----- nvinfo : EIATTR_MERCURY_ISA_VERSION
	.align		4
        /*0040*/ 	.byte	0x03, 0x5f
        /*0042*/ 	.short	0x0101


	//----- nvinfo : EIATTR_VRC_CTA_INIT_COUNT
	.align		4
        /*0044*/ 	.byte	0x02, 0x4a
	.zero		1
	.zero		1


	//----- nvinfo : EIATTR_EXIT_INSTR_OFFSETS
	.align		4
        /*0048*/ 	.byte	0x04, 0x1c
        /*004a*/ 	.short	(.L_1387 - .L_1386)


	//   ....[0]....
.L_1386:
        /*004c*/ 	.word	0x00000010


	//----- nvinfo : EIATTR_MAX_THREADS
	.align		4
.L_1387:
        /*0050*/ 	.byte	0x04, 0x05
        /*0052*/ 	.short	(.L_1389 - .L_1388)
.L_1388:
        /*0054*/ 	.word	0x00000080
        /*0058*/ 	.word	0x00000001
        /*005c*/ 	.word	0x00000001


	//----- nvinfo : EIATTR_CBANK_PARAM_SIZE
	.align		4
.L_1389:
        /*0060*/ 	.byte	0x03, 0x19
        /*0062*/ 	.short	0x0030


	//----- nvinfo : EIATTR_PARAM_CBANK
	.align		4
        /*0064*/ 	.byte	0x04, 0x0a
        /*0066*/ 	.short	(.L_1391 - .L_1390)
	.align		4
.L_1390:
        /*0068*/ 	.word	index@(.nv.constant0._ZN2at6native29vectorized_elementwise_kernelILi8EZZZNS0_66_GLOBAL__N__a0cfb035_28_ActivationHardswishKernel_cu_9e10b42f_293016hardswish_kernelERNS_14TensorIteratorEENKUlvE_clEvENKUlvE0_clEvEUlfE_St5arrayIPcLm2EEEEviT0_T1_)
        /*006c*/ 	.short	0x0380
        /*006e*/ 	.short	0x0030


	//----- nvinfo : EIATTR_SW_WAR
	.align		4
.L_1391:
        /*0070*/ 	.byte	0x04, 0x36
        /*0072*/ 	.short	(.L_1393 - .L_1392)
.L_1392:
        /*0074*/ 	.word	0x00000008
.L_1393:


//--------------------- .nv.info._ZN2at6native18elementwise_kernelILi128ELi4EZNS0_15gpu_kernel_implIZZZNS0_66_GLOBAL__N__a0cfb035_28_ActivationHardswishKernel_cu_9e10b42f_293016hardswish_kernelERNS_14TensorIteratorEENKUlvE_clEvENKUlvE_clEvEUldE_EEvRNS_18TensorIteratorBaseERKT_EUliE_EEviT1_ --------------------------
	.section	.nv.info._ZN2at6native18elementwise_kernelILi128ELi4EZNS0_15gpu_kernel_implIZZZNS0_66_GLOBAL__N__a0cfb035_28_ActivationHardswishKernel_cu_9e10b42f_293016hardswish_kernelERNS_14TensorIteratorEENKUlvE_clEvENKUlvE_clEvEUldE_EEvRNS_18TensorIteratorBaseERKT_EUliE_EEviT1_,"",@"SHT_CUDA_INFO"
	.sectionflags	@""
	.align	4


	//----- nvinfo : EIATTR_CUDA_API_VERSION
	.align		4
        /*0000*/ 	.byte	0x04, 0x37
        /*0002*/ 	.short	(.L_1395 - .L_1394)
.L_1394:
        /*0004*/ 	.word	0x00000082


	//----- nvinfo : EIATTR_KPARAM_INFO
	.align		4
.L_1395:
        /*0008*/ 	.byte	0x04, 0x17
        /*000a*/ 	.short	(.L_1397 - .L_1396)
.L_1396:
        /*000c*/ 	.word	0x00000000
        /*0010*/ 	.short	0x0001
        /*0012*/ 	.short	0x0008
        /*0014*/ 	.byte	0x00, 0xf0, 0x01, 0x09


	//----- nvinfo : EIATTR_KPARAM_INFO
	.align		4
.L_1397:
        /*0018*/ 	.byte	0x04, 0x17
        /*001a*/ 	.short	(.L_1399 - .L_1398)
.L_1398:
        /*001c*/ 	.word	0x00000000
        /*0020*/ 	.short	0x0000
        /*0022*/ 	.short	0x0000
        /*0024*/ 	.byte	0x00, 0xf0, 0x11, 0x00


	//----- nvinfo : EIATTR_SPARSE_MMA_MASK
	.align		4
.L_1399:
        /*0028*/ 	.byte	0x03, 0x50
        /*002a*/ 	.short	0x0000


	//----- nvinfo : EIATTR_MAXREG_COUNT
	.align		4
        /*002c*/ 	.byte	0x03, 0x1b
        /*002e*/ 	.short	0x0080


	//----- nvinfo : EIATTR_EXTERNS
	.align		4
        /*0030*/ 	.byte	0x04, 0x0f
        /*0032*/ 	.short	(.L_1401 - .L_1400)


	//   ....[0]....
	.align		4
.L_1400:
        /*0034*/ 	.word	index@(__assertfail)


	//----- nvinfo : EIATTR_MERCURY_ISA_VERSION
	.align		4
.L_1401:
        /*0038*/ 	.byte	0x03, 0x5f
        /*003a*/ 	.short	0x0101


	//----- nvinfo : EIATTR_VRC_CTA_INIT_COUNT
	.align		4
        /*003c*/ 	.byte	0x02, 0x4a
	.zero		1
	.zero		1


	//----- nvinfo : EIATTR_SYSCALL_OFFSETS
	.align		4
        /*0040*/ 	.byte	0x04, 0x46
        /*0042*/ 	.short	(.L_1403 - .L_1402)


	//   ....[0]....
.L_1402:
        /*0044*/ 	.word	0x00002180


	//   ....[1]....
        /*0048*/ 	.word	0x000035f0


	//   ....[2]....
        /*004c*/ 	.word	0x00005980


	//   ....[3]....
        /*0050*/ 	.word	0x00006af0


	//   ....[4]....
        /*0054*/ 	.word	0x000090b0


	//   ....[5]....
        /*0058*/ 	.word	0x0000a220


	//   ....[6]....
        /*005c*/ 	.word	0x0000c7f0


	//   ....[7]....
        /*0060*/ 	.word	0x0000d940


	//----- nvinfo : EIATTR_EXIT_INSTR_OFFSETS
	.align		4
.L_1403:
        /*0064*/ 	.byte	0x04, 0x1c
        /*0066*/ 	.short	(.L_1405 - .L_1404)


	//   ....[0]....
.L_1404:
        /*0068*/ 	.word	0x0000a680


	//   ....[1]....
        /*006c*/ 	.word	0x0000cb10


	//   ....[2]....
        /*0070*/ 	.word	0x0000cb50


	//   ....[3]....
        /*0074*/ 	.word	0x0000cbe0


	//   ....[4]....
        /*0078*/ 	.word	0x0000cc10


	//   ....[5]....
        /*007c*/ 	.word	0x0000cc40


	//   ....[6]....
        /*0080*/ 	.word	0x0000cd50


	//   ....[7]....
        /*0084*/ 	.word	0x0000ce10


	//   ....[8]....
        /*0088*/ 	.word	0x0000cf30


	//   ....[9]....
        /*008c*/ 	.word	0x0000d000


	//   ....[10]....
        /*0090*/ 	.word	0x0000d020


	//   ....[11]....
        /*0094*/ 	.word	0x0000d0f0


	//   ....[12]....
        /*0098*/ 	.word	0x0000d2e0


	//   ....[13]....
        /*009c*/ 	.word	0x0000d4d0


	//   ....[14]....
        /*00a0*/ 	.word	0x0000d6b0


	//   ....[15]....
        /*00a4*/ 	.word	0x0000d6e0


	//   ....[16]....
        /*00a8*/ 	.word	0x0000d710


	//   ....[17]....
        /*00ac*/ 	.word	0x0000d7b0


	//   ....[18]....
        /*00b0*/ 	.word	0x0000d7e0


	//   ....[19]....
        /*00b4*/ 	.word	0x0000d950


	//   ....[20]....
        /*00b8*/ 	.word	0x0000dae0


	//   ....[21]....
        /*00bc*/ 	.word	0x0000dca0


	//   ....[22]....
        /*00c0*/ 	.word	0x0000dd60


	//----- nvinfo : EIATTR_MAX_THREADS
	.align		4
.L_1405:
        /*00c4*/ 	.byte	0x04, 0x05
        /*00c6*/ 	.short	(.L_1407 - .L_1406)
.L_1406:
        /*00c8*/ 	.word	0x00000080
        /*00cc*/ 	.word	0x00000001
        /*00d0*/ 	.word	0x00000001


	//----- nvinfo : EIATTR_CRS_STACK_SIZE
	.align		4
.L_1407:
        /*00d4*/ 	.byte	0x04, 0x1e
        /*00d6*/ 	.short	(.L_1409 - .L_1408)
.L_1408:
        /*00d8*/ 	.word	0x00000000


	//----- nvinfo : EIATTR_CBANK_PARAM_SIZE
	.align		4
.L_1409:
        /*00dc*/ 	.byte	0x03, 0x19
        /*00de*/ 	.short	0x0248


	//----- nvinfo : EIATTR_PARAM_CBANK
	.align		4
        /*00e0*/ 	.byte	0x04, 0x0a
        /*00e2*/ 	.short	(.L_1411 - .L_1410)
	.align		4
.L_1410:
        /*00e4*/ 	.word	index@(.nv.constant0._ZN2at6native18elementwise_kernelILi128ELi4EZNS0_15gpu_kernel_implIZZZNS0_66_GLOBAL__N__a0cfb035_28_ActivationHardswishKernel_cu_9e10b42f_293016hardswish_kernelERNS_14TensorIteratorEENKUlvE_clEvENKUlvE_clEvEUldE_EEvRNS_18TensorIteratorBaseERKT_EUliE_EEviT1_)
        /*00e8*/ 	.short	0x0380
        /*00ea*/ 	.short	0x0248


	//----- nvinfo : EIATTR_SW_WAR
	.align		4
.L_1411:
        /*00ec*/ 	.byte	0x04, 0x36
        /*00ee*/ 	.short	(.L_1413 - .L_1412)
.L_1412:
        /*00f0*/ 	.word	0x00000008
.L_1413:


//--------------------- .nv.info._ZN2at6native27unrolled_elementwise_kernelIZZZNS0_66_GLOBAL__N__a0cfb035_28_ActivationHardswishKernel_cu_9e10b42f_293016hardswish_kernelERNS_14TensorIteratorEENKUlvE_clEvENKUlvE_clEvEUldE_St5arrayIPcLm2EELi4E23TrivialOffsetCalculatorILi1EjESC_NS0_6memory12LoadWithCastILi1EEENSD_13StoreWithCastILi1EEEEEviT_T0_T2_T3_T4_T5_ --------------------------
	.section	.nv.info._ZN2at6native27unrolled_elementwise_kernelIZZZNS0_66_GLOBAL__N__a0cfb035_28_ActivationHardswishKernel_cu_9e10b42f_293016hardswish_kernelERNS_14TensorIteratorEENKUlvE_clEvENKUlvE_clEvEUldE_St5arrayIPcLm2EELi4E23TrivialOffsetCalculatorILi1EjESC_NS0_6memory12LoadWithCastILi1EEENSD_13StoreWithCastILi1EEEEEviT_T0_T2_T3_T4_T5_,"",@"SHT_CUDA_INFO"
	.sectionflags	@""
	.align	4


	//----- nvinfo : EIATTR_CUDA_API_VERSION
	.align		4
        /*0000*/ 	.byte	0x04, 0x37
        /*0002*/ 	.short	(.L_1415 - .L_1414)
.L_1414:
        /*0004*/ 	.word	0x00000082


	//----- nvinfo : EIATTR_KPARAM_INFO
	.align		4
.L_1415:
        /*0008*/ 	.byte	0x04, 0x17
        /*000a*/ 	.short	(.L_1417 - .L_1416)
.L_1416:
        /*000c*/ 	.word	0x00000000
        /*0010*/ 	.short	0x0006
        /*0012*/ 	.short	0x004c
        /*0014*/ 	.byte	0x00, 0xf0, 0x21, 0x00


	//----- nvinfo : EIATTR_KPARAM_INFO
	.align		4
.L_1417:
        /*0018*/ 	.byte	0x04, 0x17
        /*001a*/ 	.short	(.L_1419 - .L_1418)
.L_1418:
        /*001c*/ 	.word	0x00000000
        /*0020*/ 	.short	0x0005
        /*0022*/ 	.short	0x0044
        /*0024*/ 	.byte	0x00, 0xf0, 0x21, 0x00


	//----- nvinfo : EIATTR_KPARAM_INFO
	.align		4
.L_1419:
        /*0028*/ 	.byte	0x04, 0x17
        /*002a*/ 	.short	(.L_1421 - .L_1420)
.L_1420:
        /*002c*/ 	.word	0x00000000
        /*0030*/ 	.short	0x0004
        /*0032*/ 	.short	0x0041
        /*0034*/ 	.byte	0x00, 0xf0, 0x05, 0x00


	//----- nvinfo : EIATTR_KPARAM_INFO
	.align		4
.L_1421:
        /*0038*/ 	.byte	0x04, 0x17
        /*003a*/ 	.short	(.L_1423 - .L_1422)
.L_1422:
        /*003c*/ 	.word	0x00000000
        /*0040*/ 	.short	0x0003
        /*0042*/ 	.short	0x0040
        /*0044*/ 	.byte	0x00, 0xf0, 0x05, 0x00


	//----- nvinfo : EIATTR_KPARAM_INFO
	.align		4
.L_1423:
        /*0048*/ 	.byte	0x04, 0x17
        /*004a*/ 	.short	(.L_1425 - .L_1424)
.L_1424:
        /*004c*/ 	.word	0x00000000
        /*0050*/ 	.short	0x0002
        /*0052*/ 	.short	0x0030
        /*0054*/ 	.byte	0x00, 0xf0, 0x41, 0x00


	//----- nvinfo : EIATTR_KPARAM_INFO
	.align		4
.L_1425:
        /*0058*/ 	.byte	0x04, 0x17
        /*005a*/ 	.short	(.L_1427 - .L_1426)
.L_1426:
        /*005c*/ 	.word	0x00000000
        /*0060*/ 	.short	0x0001
        /*0062*/ 	.short	0x0008
        /*0064*/ 	.byte	0x00, 0xf0, 0xa1, 0x00


	//----- nvinfo : EIATTR_KPARAM_INFO
	.align		4
.L_1427:
        /*0068*/ 	.byte	0x04, 0x17
        /*006a*/ 	.short	(.L_1429 - .L_1428)
.L_1428:
        /*006c*/ 	.word	0x00000000
        /*0070*/ 	.short	0x0000
        /*0072*/ 	.short	0x0000
        /*0074*/ 	.byte	0x00, 0xf0, 0x11, 0x00


	//----- nvinfo : EIATTR_SPARSE_MMA_MASK
	.align		4
.L_1429:
        /*0078*/ 	.byte	0x03, 0x50
        /*007a*/ 	.short	0x0000


	//----- nvinfo : EIATTR_MAXREG_COUNT
	.align		4
        /*007c*/ 	.byte	0x03, 0x1b
        /*007e*/ 	.short	0x00ff


	//----- nvinfo : EIATTR_EXTERNS
	.align		4
        /*0080*/ 	.byte	0x04, 0x0f
        /*0082*/ 	.short	(.L_1431 - .L_1430)


	//   ....[0]....
	.align		4
.L_1430:
        /*0084*/ 	.word	index@(__assertfail)


	//----- nvinfo : EIATTR_MERCURY_ISA_VERSION
	.align		4
.L_1431:
        /*0088*/ 	.byte	0x03, 0x5f
        /*008a*/ 	.short	0x0101


	//----- nvinfo : EIATTR_VRC_CTA_INIT_COUNT
	.align		4
        /*008c*/ 	.byte	0x02, 0x4a
	.zero		1
	.zero		1


	//----- nvinfo : EIATTR_SYSCALL_OFFSETS
	.align		4
        /*0090*/ 	.byte	0x04, 0x46
        /*0092*/ 	.short	(.L_1433 - .L_1432)


	//   ....[0]....
.L_1432:
        /*0094*/ 	.word	0x00000e80


	//   ....[1]....
        /*0098*/ 	.word	0x00001ec0


	//   ....[2]....
        /*009c*/ 	.word	0x00002e40


	//   ....[3]....
        /*00a0*/ 	.word	0x00003d80


	//   ....[4]....
        /*00a4*/ 	.word	0x00005910


	//   ....[5]....
        /*00a8*/ 	.word	0x00006af0


	//   ....[6]....
        /*00ac*/ 	.word	0x00007eb0


	//   ....[7]....
        /*00b0*/ 	.word	0x00009270


	//----- nvinfo : EIATTR_EXIT_INSTR_OFFSETS
	.align		4
.L_1433:
        /*00b4*/ 	.byte	0x04, 0x1c
        /*00b6*/ 	.short	(.L_1435 - .L_1434)


	//   ....[0]....
.L_1434:
        /*00b8*/ 	.word	0x00008300


	//   ....[1]....
        /*00bc*/ 	.word	0x00008440


	//   ....[2]....
        /*00c0*/ 	.word	0x00008480


	//   ....[3]....
        /*00c4*/ 	.word	0x00008510


	//   ....[4]....
        /*00c8*/ 	.word	0x00008540


	//   ....[5]....
        /*00cc*/ 	.word	0x00008570


	//   ....[6]....
        /*00d0*/ 	.word	0x00008680


	//   ....[7]....
        /*00d4*/ 	.word	0x00008740


	//   ....[8]....
        /*00d8*/ 	.word	0x00008860


	//   ....[9]....
        /*00dc*/ 	.word	0x00008930


	//   ....[10]....
        /*00e0*/ 	.word	0x00008950


	//   ....[11]....
        /*00e4*/ 	.word	0x00008a20


	//   ....[12]....
        /*00e8*/ 	.word	0x00008c10


	//   ....[13]....
        /*00ec*/ 	.word	0x00008e00


	//   ....[14]....
        /*00f0*/ 	.word	0x00008fe0


	//   ....[15]....
        /*00f4*/ 	.word	0x00009010


	//   ....[16]....
        /*00f8*/ 	.word	0x00009040


	//   ....[17]....
        /*00fc*/ 	.word	0x000090e0


	//   ....[18]....
        /*0100*/ 	.word	0x00009110


	//   ....[19]....
        /*0104*/ 	.word	0x00009280


	//   ....[20]....
        /*0108*/ 	.word	0x00009410


	//   ....[21]....
        /*010c*/ 	.word	0x000095d0


	//   ....[22]....
        /*0110*/ 	.word	0x00009690


	//----- nvinfo : EIATTR_MAX_THREADS
	.align		4
.L_1435:
        /*0114*/ 	.byte	0x04, 0x05
        /*0116*/ 	.short	(.L_1437 - .L_1436)
.L_1436:
        /*0118*/ 	.word	0x00000080
        /*011c*/ 	.word	0x00000001
        /*0120*/ 	.word	0x00000001


	//----- nvinfo : EIATTR_CRS_STACK_SIZE
	.align		4
.L_1437:
        /*0124*/ 	.byte	0x04, 0x1e
        /*0126*/ 	.short	(.L_1439 - .L_1438)
.L_1438:
        /*0128*/ 	.word	0x00000000


	//----- nvinfo : EIATTR_CBANK_PARAM_SIZE
	.align		4
.L_1439:
        /*012c*/ 	.byte	0x03, 0x19
        /*012e*/ 	.short	0x0054


	//----- nvinfo : EIATTR_PARAM_CBANK
	.align		4
        /*0130*/ 	.byte	0x04, 0x0a
        /*0132*/ 	.short	(.L_1441 - .L_1440)
	.align		4
.L_1440:
        /*0134*/ 	.word	index@(.nv.constant0._ZN2at6native27unrolled_elementwise_kernelIZZZNS0_66_GLOBAL__N__a0cfb035_28_ActivationHardswishKernel_cu_9e10b42f_293016hardswish_kernelERNS_14TensorIteratorEENKUlvE_clEvENKUlvE_clEvEUldE_St5arrayIPcLm2EELi4E23TrivialOffsetCalculatorILi1EjESC_NS0_6memory12LoadWithCastILi1EEENSD_13StoreWithCastILi1EEEEEviT_T0_T2_T3_T4_T5_)
        /*0138*/ 	.short	0x0380
        /*013a*/ 	.short	0x0054


	//----- nvinfo : EIATTR_SW_WAR
	.align		4
.L_1441:
        /*013c*/ 	.byte	0x04, 0x36
        /*013e*/ 	.short	(.L_1443 - .L_1442)
.L_1442:
        /*0140*/ 	.word	0x00000008
.L_1443:


//--------------------- .nv.info._ZN2at6native18elementwise_kernelILi128ELi2EZNS0_22gpu_kernel_impl_nocastIZZZNS0_66_GLOBAL__N__a0cfb035_28_ActivationHardswishKernel_cu_9e10b42f_293016hardswish_kernelERNS_14TensorIteratorEENKUlvE_clEvENKUlvE_clEvEUldE_EEvRNS_18TensorIteratorBaseERKT_EUliE_EEviT1_ --------------------------
	.section	.nv.info._ZN2at6native18elementwise_kernelILi128ELi2EZNS0_22gpu_kernel_impl_nocastIZZZNS0_66_GLOBAL__N__a0cfb035_28_ActivationHardswishKernel_cu_9e10b42f_293016hardswish_kernelERNS_14TensorIteratorEENKUlvE_clEvENKUlvE_clEvEUldE_EEvRNS_18TensorIteratorBaseERKT_EUliE_EEviT1_,"",@"SHT_CUDA_INFO"
	.sectionflags	@""
	.align	4


	//----- nvinfo : EIATTR_CUDA_API_VERSION
	.align		4
        /*0000*/ 	.byte	0x04, 0x37
        /*0002*/ 	.short	(.L_1445 - .L_1444)
.L_1444:
        /*0004*/ 	.word	0x00000082


	//----- nvinfo : EIATTR_KPARAM_INFO
	.align		4
.L_1445:
        /*0008*/ 	.byte	0x04, 0x17
        /*000a*/ 	.short	(.L_1447 - .L_1446)
.L_1446:
        /*000c*/ 	.word	0x00000000
        /*0010*/ 	.short	0x0001
        /*0012*/ 	.short	0x0008
        /*0014*/ 	.byte	0x00, 0xf0, 0xe1, 0x08


	//----- nvinfo : EIATTR_KPARAM_INFO
	.align		4
.L_1447:
        /*0018*/ 	.byte	0x04, 0x17
        /*001a*/ 	.short	(.L_1449 - .L_1448)
.L_1448:
        /*001c*/ 	.word	0x00000000
        /*0020*/ 	.short	0x0000
        /*0022*/ 	.short	0x0000
        /*0024*/ 	.byte	0x00, 0xf0, 0x11, 0x00


	//----- nvinfo : EIATTR_SPARSE_MMA_MASK
	.align		4
.L_1449:
        /*0028*/ 	.byte	0x03, 0x50
        /*002a*/ 	.short	0x0000


	//----- nvinfo : EIATTR_MAXREG_COUNT
	.align		4
        /*002c*/ 	.byte	0x03, 0x1b
        /*002e*/ 	.short	0x0080


	//----- nvinfo : EIATTR_MERCURY_ISA_VERSION
	.align		4
        /*0030*/ 	.byte	0x03, 0x5f
        /*0032*/ 	.short	0x0101


	//----- nvinfo : EIATTR_VRC_CTA_INIT_COUNT
	.align		4
        /*0034*/ 	.byte	0x02, 0x4a
	.zero		1
	.zero		1


	//----- nvinfo : EIATTR_EXIT_INSTR_OFFSETS
	.align		4
        /*0038*/ 	.byte	0x04, 0x1c
        /*003a*/ 	.short	(.L_1451 - .L_1450)


	//   ....[0]....
.L_1450:
        /*003c*/ 	.word	0x00000300


	//   ....[1]....
        /*0040*/ 	.word	0x00000510


	//   ....[2]....
        /*0044*/ 	.word	0x00001a90


	//   ....[3]....
        /*0048*/ 	.word	0x00002f70


	//----- nvinfo : EIATTR_MAX_THREADS
	.align		4
.L_1451:
        /*004c*/ 	.byte	0x04, 0x05
        /*004e*/ 	.short	(.L_1453 - .L_1452)
.L_1452:
        /*0050*/ 	.word	0x00000080
        /*0054*/ 	.word	0x00000001
        /*0058*/ 	.word	0x00000001


	//----- nvinfo : EIATTR_CRS_STACK_SIZE
	.align		4
.L_1453:
        /*005c*/ 	.byte	0x04, 0x1e
        /*005e*/ 	.short	(.L_1455 - .L_1454)
.L_1454:
        /*0060*/ 	.word	0x00000000


	//----- nvinfo : EIATTR_CBANK_PARAM_SIZE
	.align		4
.L_1455:
        /*0064*/ 	.byte	0x03, 0x19
        /*0066*/ 	.short	0x0240


	//----- nvinfo : EIATTR_PARAM_CBANK
	.align		4
        /*0068*/ 	.byte	0x04, 0x0a
        /*006a*/ 	.short	(.L_1457 - .L_1456)
	.align		4
.L_1456:
        /*006c*/ 	.word	index@(.nv.constant0._ZN2at6native18elementwise_kernelILi128ELi2EZNS0_22gpu_kernel_impl_nocastIZZZNS0_66_GLOBAL__N__a0cfb035_28_ActivationHardswishKernel_cu_9e10b42f_293016hardswish_kernelERNS_14TensorIteratorEENKUlvE_clEvENKUlvE_clEvEUldE_EEvRNS_18TensorIteratorBaseERKT_EUliE_EEviT1_)
        /*0070*/ 	.short	0x0380
        /*0072*/ 	.short	0x0240


	//----- nvinfo : EIATTR_SW_WAR
	.align		4
.L_1457:
        /*0074*/ 	.byte	0x04, 0x36
        /*0076*/ 	.short	(.L_1459 - .L_1458)
.L_1458:
        /*0078*/ 	.word	0x00000008
.L_1459:


//--------------------- .nv.info._ZN2at6native27unrolled_elementwise_kernelIZZZNS0_66_GLOBAL__N__a0cfb035_28_ActivationHardswishKernel_cu_9e10b42f_293016hardswish_kernelERNS_14TensorIteratorEENKUlvE_clEvENKUlvE_clEvEUldE_St5arrayIPcLm2EELi4E23TrivialOffsetCalculatorILi1EjESC_NS0_6memory15LoadWithoutCastENSD_16StoreWithoutCastEEEviT_T0_T2_T3_T4_T5_ --------------------------
	.section	.nv.info._ZN2at6native27unrolled_elementwise_kernelIZZZNS0_66_GLOBAL__N__a0cfb035_28_ActivationHardswishKernel_cu_9e10b42f_293016hardswish_kernelERNS_14TensorIteratorEENKUlvE_clEvENKUlvE_clEvEUldE_St5arrayIPcLm2EELi4E23TrivialOffsetCalculatorILi1EjESC_NS0_6memory15LoadWithoutCastENSD_16StoreWithoutCastEEEviT_T0_T2_T3_T4_T5_,"",@"SHT_CUDA_INFO"
	.sectionflags	@""
	.align	4


	//----- nvinfo : EIATTR_CUDA_API_VERSION
	.align		4
        /*0000*/ 	.byte	0x04, 0x37
        /*0002*/ 	.short	(.L_1461 - .L_1460)
.L_1460:
        /*0004*/ 	.word	0x00000082


	//----- nvinfo : EIATTR_KPARAM_INFO
	.align		4
.L_1461:
        /*0008*/ 	.byte	0x04, 0x17
        /*000a*/ 	.short	(.L_1463 - .L_1462)
.L_1462:
        /*000c*/ 	.word	0x00000000
        /*0010*/ 	.short	0x0006
        /*0012*/ 	.short	0x0043
        /*0014*/ 	.byte	0x00, 0xf0, 0x05, 0x00


	//----- nvinfo : EIATTR_KPARAM_INFO
	.align		4
.L_1463:
        /*0018*/ 	.byte	0x04, 0x17
        /*001a*/ 	.short	(.L_1465 - .L_1464)
.L_1464:
        /*001c*/ 	.word	0x00000000
        /*0020*/ 	.short	0x0005
        /*0022*/ 	.short	0x0042
        /*0024*/ 	.byte	0x00, 0xf0, 0x05, 0x00


	//----- nvinfo : EIATTR_KPARAM_INFO
	.align		4
.L_1465:
        /*0028*/ 	.byte	0x04, 0x17
        /*002a*/ 	.short	(.L_1467 - .L_1466)
.L_1466:
        /*002c*/ 	.word	0x00000000
        /*0030*/ 	.short	0x0004
        /*0032*/ 	.short	0x0041
        /*0034*/ 	.byte	0x00, 0xf0, 0x05, 0x00


	//----- nvinfo : EIATTR_KPARAM_INFO
	.align		4
.L_1467:
        /*0038*/ 	.byte	0x04, 0x17
        /*003a*/ 	.short	(.L_1469 - .L_1468)
.L_1468:
        /*003c*/ 	.word	0x00000000
        /*0040*/ 	.short	0x0003
        /*0042*/ 	.short	0x0040
        /*0044*/ 	.byte	0x00, 0xf0, 0x05, 0x00


	//----- nvinfo : EIATTR_KPARAM_INFO
	.align		4
.L_1469:
        /*0048*/ 	.byte	0x04, 0x17
        /*004a*/ 	.short	(.L_1471 - .L_1470)
.L_1470:
        /*004c*/ 	.word	0x00000000
        /*0050*/ 	.short	0x0002
        /*0052*/ 	.short	0x0030
        /*0054*/ 	.byte	0x00, 0xf0, 0x41, 0x00


	//----- nvinfo : EIATTR_KPARAM_INFO
	.align		4
.L_1471:
        /*0058*/ 	.byte	0x04, 0x17
        /*005a*/ 	.short	(.L_1473 - .L_1472)
.L_1472:
        /*005c*/ 	.word	0x00000000
        /*0060*/ 	.short	0x0001
        /*0062*/ 	.short	0x0008
        /*0064*/ 	.byte	0x00, 0xf0, 0xa1, 0x00


	//----- nvinfo : EIATTR_KPARAM_INFO
	.align		4
.L_1473:
        /*0068*/ 	.byte	0x04, 0x17
        /*006a*/ 	.short	(.L_1475 - .L_1474)
.L_1474:
        /*006c*/ 	.word	0x00000000
        /*0070*/ 	.short	0x0000
        /*0072*/ 	.short	0x0000
        /*0074*/ 	.byte	0x00, 0xf0, 0x11, 0x00


	//----- nvinfo : EIATTR_SPARSE_MMA_MASK
	.align		4
.L_1475:
        /*0078*/ 	.byte	0x03, 0x50
        /*007a*/ 	.short	0x0000


	//----- nvinfo : EIATTR_MAXREG_COUNT
	.align		4
        /*007c*/ 	.byte	0x03, 0x1b
        /*007e*/ 	.short	0x00ff


	//----- nvinfo : EIATTR_MERCURY_ISA_VERSION
	.align		4
        /*0080*/ 	.byte	0x03, 0x5f
        /*0082*/ 	.short	0x0101


	//----- nvinfo : EIATTR_VRC_CTA_INIT_COUNT
	.align		4
        /*0084*/ 	.byte	0x02, 0x4a
	.zero		1
	.zero		1


	//----- nvinfo : EIATTR_EXIT_INSTR_OFFSETS
	.align		4
        /*0088*/ 	.byte	0x04, 0x1c
        /*008a*/ 	.short	(.L_1477 - .L_1476)


	//   ....[0]....
.L_1476:
        /*008c*/ 	.word	0x00000b90


	//   ....[1]....
        /*0090*/ 	.word	0x00000be0


	//----- nvinfo : EIATTR_MAX_THREADS
	.align		4
.L_1477:
        /*0094*/ 	.byte	0x04, 0x05
        /*0096*/ 	.short	(.L_1479 - .L_1478)
.L_1478:
        /*0098*/ 	.word	0x00000080
        /*009c*/ 	.word	0x00000001
        /*00a0*/ 	.word	0x00000001


	//----- nvinfo : EIATTR_CRS_STACK_SIZE
	.align		4
.L_1479:
        /*00a4*/ 	.byte	0x04, 0x1e
        /*00a6*/ 	.short	(.L_1481 - .L_1480)
.L_1480:
        /*00a8*/ 	.word	0x00000000


	//----- nvinfo : EIATTR_CBANK_PARAM_SIZE
	.align		4
.L_1481:
        /*00ac*/ 	.byte	0x03, 0x19
        /*00ae*/ 	.short	0x0044


	//----- nvinfo : EIATTR_PARAM_CBANK
	.align		4
        /*00b0*/ 	.byte	0x04, 0x0a
        /*00b2*/ 	.short	(.L_1483 - .L_1482)
	.align		4
.L_1482:
        /*00b4*/ 	.word	index@(.nv.constant0._ZN2at6native27unrolled_elementwise_kernelIZZZNS0_66_GLOBAL__N__a0cfb035_28_ActivationHardswishKernel_cu_9e10b42f_293016hardswish_kernelERNS_14TensorIteratorEENKUlvE_clEvENKUlvE_clEvEUldE_St5arrayIPcLm2EELi4E23TrivialOffsetCalculatorILi1EjESC_NS0_6memory15LoadWithoutCastENSD_16StoreWithoutCastEEEviT_T0_T2_T3_T4_T5_)
        /*00b8*/ 	.short	0x0380
        /*00ba*/ 	.short	0x0044


	//----- nvinfo : EIATTR_SW_WAR
	.align		4
.L_1483:
        /*00bc*/ 	.byte	0x04, 0x36
        /*00be*/ 	.short	(.L_1485 - .L_1484)
.L_1484:
        /*00c0*/ 	.word	0x00000008
.L_1485:


//--------------------- .nv.info._ZN2at6native29vectorized_elementwise_kernelILi2EZZZNS0_66_GLOBAL__N__a0cfb035_28_ActivationHardswishKernel_cu_9e10b42f_293016hardswish_kernelERNS_14TensorIteratorEENKUlvE_clEvENKUlvE_clEvEUldE_St5arrayIPcLm2EEEEviT0_T1_ --------------------------
	.section	.nv.info._ZN2at6native29vectorized_elementwise_kernelILi2EZZZNS0_66_GLOBAL__N__a0cfb035_28_ActivationHardswishKernel_cu_9e10b42f_293016hardswish_kernelERNS_14TensorIteratorEENKUlvE_clEvENKUlvE_clEvEUldE_St5arrayIPcLm2EEEEviT0_T1_,"",@"SHT_CUDA_INFO"
	.sectionflags	@""
	.align	4


	//----- nvinfo : EIATTR_CUDA_API_VERSION
	.align		4
        /*0000*/ 	.byte	0x04, 0x37
        /*0002*/ 	.short	(.L_1487 - .L_1486)
.L_1486:
        /*0004*/ 	.word	0x00000082


	//----- nvinfo : EIATTR_KPARAM_INFO
	.align		4
.L_1487:
        /*0008*/ 	.byte	0x04, 0x17
        /*000a*/ 	.short	(.L_1489 - .L_1488)
.L_1488:
        /*000c*/ 	.word	0x00000000
        /*0010*/ 	.short	0x0002
        /*0012*/ 	.short	0x0030
        /*0014*/ 	.byte	0x00, 0xf0, 0x41, 0x00


	//----- nvinfo : EIATTR_KPARAM_INFO
	.align		4
.L_1489:
        /*0018*/ 	.byte	0x04, 0x17
        /*001a*/ 	.short	(.L_1491 - .L_1490)
.L_1490:
        /*001c*/ 	.word	0x00000000
        /*0020*/ 	.short	0x0001
        /*0022*/ 	.short	0x0008
        /*0024*/ 	.byte	0x00, 0xf0, 0xa1, 0x00


	//----- nvinfo : EIATTR_KPARAM_INFO
	.align		4
.L_1491:
        /*0028*/ 	.byte	0x04, 0x17
        /*002a*/ 	.short	(.L_1493 - .L_1492)
.L_1492:
        /*002c*/ 	.word	0x00000000
        /*0030*/ 	.short	0x0000
        /*0032*/ 	.short	0x0000
        /*0034*/ 	.byte	0x00, 0xf0, 0x11, 0x00


	//----- nvinfo : EIATTR_SPARSE_MMA_MASK
	.align		4
.L_1493:
        /*0038*/ 	.byte	0x03, 0x50
        /*003a*/ 	.short	0x0000


	//----- nvinfo : EIATTR_MAXREG_COUNT
	.align		4
        /*003c*/ 	.byte	0x03, 0x1b
        /*003e*/ 	.short	0x00ff


	//----- nvinfo : EIATTR_MERCURY_ISA_VERSION
	.align		4
        /*0040*/ 	.byte	0x03, 0x5f
        /*0042*/ 	.short	0x0101


	//----- nvinfo : EIATTR_VRC_CTA_INIT_COUNT
	.align		4
        /*0044*/ 	.byte	0x02, 0x4a
	.zero		1
	.zero		1


	//----- nvinfo : EIATTR_EXIT_INSTR_OFFSETS
	.align		4
        /*0048*/ 	.byte	0x04, 0x1c
        /*004a*/ 	.short	(.L_1495 - .L_1494)


	//   ....[0]....
.L_1494:
        /*004c*/ 	.word	0x000017d0


	//   ....[1]....
        /*0050*/ 	.word	0x00001820


	//   ....[2]....
        /*0054*/ 	.word	0x000026b0


	//----- nvinfo : EIATTR_MAX_THREADS
	.align		4
.L_1495:
        /*0058*/ 	.byte	0x04, 0x05
        /*005a*/ 	.short	(.L_1497 - .L_1496)
.L_1496:
        /*005c*/ 	.word	0x00000080
        /*0060*/ 	.word	0x00000001
        /*0064*/ 	.word	0x00000001


	//----- nvinfo : EIATTR_CRS_STACK_SIZE
	.align		4
.L_1497:
        /*0068*/ 	.byte	0x04, 0x1e
        /*006a*/ 	.short	(.L_1499 - .L_1498)
.L_1498:
        /*006c*/ 	.word	0x00000000


	//----- nvinfo : EIATTR_CBANK_PARAM_SIZE
	.align		4
.L_1499:
        /*0070*/ 	.byte	0x03, 0x19
        /*0072*/ 	.short	0x0040


	//----- nvinfo : EIATTR_PARAM_CBANK
	.align		4
        /*0074*/ 	.byte	0x04, 0x0a
        /*0076*/ 	.short	(.L_1501 - .L_1500)
	.align		4
.L_1500:
        /*0078*/ 	.word	index@(.nv.constant0._ZN2at6native29vectorized_elementwise_kernelILi2EZZZNS0_66_GLOBAL__N__a0cfb035_28_ActivationHardswishKernel_cu_9e10b42f_293016hardswish_kernelERNS_14TensorIteratorEENKUlvE_clEvENKUlvE_clEvEUldE_St5arrayIPcLm2EEEEviT0_T1_)
        /*007c*/ 	.short	0x0380
        /*007e*/ 	.short	0x0040


	//----- nvinfo : EIATTR_SW_WAR
	.align		4
.L_1501:
        /*0080*/ 	.byte	0x04, 0x36
        /*0082*/ 	.short	(.L_1503 - .L_1502)
.L_1502:
        /*0084*/ 	.word	0x00000008
.L_1503:


//--------------------- .nv.info._ZN2at6native29vectorized_elementwise_kernelILi4EZZZNS0_66_GLOBAL__N__a0cfb035_28_ActivationHardswishKernel_cu_9e10b42f_293016hardswish_kernelERNS_14TensorIteratorEENKUlvE_clEvENKUlvE_clEvEUldE_St5arrayIPcLm2EEEEviT0_T1_ --------------------------
	.section	.nv.info._ZN2at6native29vectorized_elementwise_kernelILi4EZZZNS0_66_GLOBAL__N__a0cfb035_28_ActivationHardswishKernel_cu_9e10b42f_293016hardswish_kernelERNS_14TensorIteratorEENKUlvE_clEvENKUlvE_clEvEUldE_St5arrayIPcLm2EEEEviT0_T1_,"",@"SHT_CUDA_INFO"
	.sectionflags	@""
	.align	4


	//----- nvinfo : EIATTR_CUDA_API_VERSION
	.align		4
        /*0000*/ 	.byte	0x04, 0x37
        /*0002*/ 	.short	(.L_1505 - .L_1504)
.L_1504:
        /*0004*/ 	.word	0x00000082


	//----- nvinfo : EIATTR_KPARAM_INFO
	.align		4
.L_1505:
        /*0008*/ 	.byte	0x04, 0x17
        /*000a*/ 	.short	(.L_1507 - .L_1506)
.L_1506:
        /*000c*/ 	.word	0x00000000
        /*0010*/ 	.short	0x0002
        /*0012*/ 	.short	0x0030
        /*0014*/ 	.byte	0x00, 0xf0, 0x41, 0x00


	//----- nvinfo : EIATTR_KPARAM_INFO
	.align		4
.L_1507:
        /*0018*/ 	.byte	0x04, 0x17
        /*001a*/ 	.short	(.L_1509 - .L_1508)
.L_1508:
        /*001c*/ 	.word	0x00000000
        /*0020*/ 	.short	0x0001
        /*0022*/ 	.short	0x0008
        /*0024*/ 	.byte	0x00, 0xf0, 0xa1, 0x00


	//----- nvinfo : EIATTR_KPARAM_INFO
	.align		4
.L_1509:
        /*0028*/ 	.byte	0x04, 0x17
        /*002a*/ 	.short	(.L_1511 - .L_1510)
.L_1510:
        /*002c*/ 	.word	0x00000000
        /*0030*/ 	.short	0x0000
        /*0032*/ 	.short	0x0000
        /*0034*/ 	.byte	0x00, 0xf0, 0x11, 0x00


	//----- nvinfo : EIATTR_SPARSE_MMA_MASK
	.align		4
.L_1511:
        /*0038*/ 	.byte	0x03, 0x50
        /*003a*/ 	.short	0x0000


	//----- nvinfo : EIATTR_MAXREG_COUNT
	.align		4
        /*003c*/ 	.byte	0x03, 0x1b
        /*003e*/ 	.short	0x00ff


	//----- nvinfo : EIATTR_MERCURY_ISA_VERSION
	.align		4
        /*0040*/ 	.byte	0x03, 0x5f
        /*0042*/ 	.short	0x0101


	//----- nvinfo : EIATTR_VRC_CTA_INIT_COUNT
	.align		4
        /*0044*/ 	.byte	0x02, 0x4a
	.zero		1
	.zero		1


	//----- nvinfo : EIATTR_EXIT_INSTR_OFFSETS
	.align		4
        /*0048*/ 	.byte	0x04, 0x1c
        /*004a*/ 	.short	(.L_1513 - .L_1512)


	//   ....[0]....
.L_1512:
        /*004c*/ 	.word	0x000017d0


	//   ....[1]....
        /*0050*/ 	.word	0x00001820


	//   ....[2]....
        /*0054*/ 	.word	0x00002670


	//----- nvinfo : EIATTR_MAX_THREADS
	.align		4
.L_1513:
        /*0058*/ 	.byte	0x04, 0x05
        /*005a*/ 	.short	(.L_1515 - .L_1514)
.L_1514:
        /*005c*/ 	.word	0x00000080
        /*0060*/ 	.word	0x00000001
        /*0064*/ 	.word	0x00000001


	//----- nvinfo : EIATTR_CRS_STACK_SIZE
	.align		4
.L_1515:
        /*0068*/ 	.byte	0x04, 0x1e
        /*006a*/ 	.short	(.L_1517 - .L_1516)
.L_1516:
        /*006c*/ 	.word	0x00000000


	//----- nvinfo : EIATTR_CBANK_PARAM_SIZE
	.align		4
.L_1517:
        /*0070*/ 	.byte	0x03, 0x19
        /*0072*/ 	.short	0x0040


	//----- nvinfo : EIATTR_PARAM_CBANK
	.align		4
        /*0074*/ 	.byte	0x04, 0x0a
        /*0076*/ 	.short	(.L_1519 - .L_1518)
	.align		4
.L_1518:
        /*0078*/ 	.word	index@(.nv.constant0._ZN2at6native29vectorized_elementwise_kernelILi4EZZZNS0_66_GLOBAL__N__a0cfb035_28_ActivationHardswishKernel_cu_9e10b42f_293016hardswish_kernelERNS_14TensorIteratorEENKUlvE_clEvENKUlvE_clEvEUldE_St5arrayIPcLm2EEEEviT0_T1_)
        /*007c*/ 	.short	0x0380
        /*007e*/ 	.short	0x0040


	//----- nvinfo : EIATTR_SW_WAR
	.align		4
.L_1519:
        /*0080*/ 	.byte	0x04, 0x36
        /*0082*/ 	.short	(.L_1521 - .L_1520)
.L_1520:
        /*0084*/ 	.word	0x00000008
.L_1521:


//--------------------- .nv.info._ZN2at6native29vectorized_elementwise_kernelILi8EZZZNS0_66_GLOBAL__N__a0cfb035_28_ActivationHardswishKernel_cu_9e10b42f_293016hardswish_kernelERNS_14TensorIteratorEENKUlvE_clEvENKUlvE_clEvEUldE_St5arrayIPcLm2EEEEviT0_T1_ --------------------------
	.section	.nv.info._ZN2at6native29vectorized_elementwise_kernelILi8EZZZNS0_66_GLOBAL__N__a0cfb035_28_ActivationHardswishKernel_cu_9e10b42f_293016hardswish_kernelERNS_14TensorIteratorEENKUlvE_clEvENKUlvE_clEvEUldE_St5arrayIPcLm2EEEEviT0_T1_,"",@"SHT_CUDA_INFO"
	.sectionflags	@""
	.align	4


	//----- nvinfo : EIATTR_CUDA_API_VERSION
	.align		4
        /*0000*/ 	.byte	0x04, 0x37
        /*0002*/ 	.short	(.L_1523 - .L_1522)
.L_1522:
        /*0004*/ 	.word	0x00000082


	//----- nvinfo : EIATTR_KPARAM_INFO
	.align		4
.L_1523:
        /*0008*/ 	.byte	0x04, 0x17
        /*000a*/ 	.short	(.L_1525 - .L_1524)
.L_1524:
        /*000c*/ 	.word	0x00000000
        /*0010*/ 	.short	0x0002
        /*0012*/ 	.short	0x0030
        /*0014*/ 	.byte	0x00, 0xf0, 0x41, 0x00


	//----- nvinfo : EIATTR_KPARAM_INFO
	.align		4
.L_1525:
        /*0018*/ 	.byte	0x04, 0x17
        /*001a*/ 	.short	(.L_1527 - .L_1526)
.L_1526:
        /*001c*/ 	.word	0x00000000
        /*0020*/ 	.short	0x0001
        /*0022*/ 	.short	0x0008
        /*0024*/ 	.byte	0x00, 0xf0, 0xa1, 0x00


	//----- nvinfo : EIATTR_KPARAM_INFO
	.align		4
.L_1527:
        /*0028*/ 	.byte	0x04, 0x17
        /*002a*/ 	.short	(.L_1529 - .L_1528)
.L_1528:
        /*002c*/ 	.word	0x00000000
        /*0030*/ 	.short	0x0000
        /*0032*/ 	.short	0x0000
        /*0034*/ 	.byte	0x00, 0xf0, 0x11, 0x00


	//----- nvinfo : EIATTR_SPARSE_MMA_MASK
	.align		4
.L_1529:
        /*0038*/ 	.byte	0x03, 0x50
        /*003a*/ 	.short	0x0000


	//----- nvinfo : EIATTR_MAXREG_COUNT
	.align		4
        /*003c*/ 	.byte	0x03, 0x1b
        /*003e*/ 	.short	0x00ff


	//----- nvinfo : EIATTR_MERCURY_ISA_VERSION
	.align		4
        /*0040*/ 	.byte	0x03, 0x5f
        /*0042*/ 	.short	0x0101


	//----- nvinfo : EIATTR_VRC_CTA_INIT_COUNT
	.align		4
        /*0044*/ 	.byte	0x02, 0x4a
	.zero		1
	.zero		1


	//----- nvinfo : EIATTR_EXIT_INSTR_OFFSETS
	.align		4
        /*0048*/ 	.byte	0x04, 0x1c
        /*004a*/ 	.short	(.L_1531 - .L_1530)


	//   ....[0]....
.L_1530:
        /*004c*/ 	.word	0x00000010


	//----- nvinfo : EIATTR_MAX_THREADS
	.align		4
.L_1531:
        /*0050*/ 	.byte	0x04, 0x05
        /*0052*/ 	.short	(.L_1533 - .L_1532)
.L_1532:
        /*0054*/ 	.word	0x00000080
        /*0058*/ 	.word	0x00000001
        /*005c*/ 	.word	0x00000001


	//----- nvinfo : EIATTR_CBANK_PARAM_SIZE
	.align		4
.L_1533:
        /*0060*/ 	.byte	0x03, 0x19
        /*0062*/ 	.short	0x0040


	//----- nvinfo : EIATTR_PARAM_CBANK
	.align		4
        /*0064*/ 	.byte	0x04, 0x0a
        /*0066*/ 	.short	(.L_1535 - .L_1534)
	.align		4
.L_1534:
        /*0068*/ 	.word	index@(.nv.constant0._ZN2at6native29vectorized_elementwise_kernelILi8EZZZNS0_66_GLOBAL__N__a0cfb035_28_ActivationHardswishKernel_cu_9e10b42f_293016hardswish_kernelERNS_14TensorIteratorEENKUlvE_clEvENKUlvE_clEvEUldE_St5arrayIPcLm2EEEEviT0_T1_)
        /*006c*/ 	.short	0x0380
        /*006e*/ 	.short	0x0040


	//----- nvinfo : EIATTR_SW_WAR
	.align		4
.L_1535:
        /*0070*/ 	.byte	0x04, 0x36
        /*0072*/ 	.short	(.L_1537 - .L_1536)
.L_1536:
        /*0074*/ 	.word	0x00000008
.L_1537:


//--------------------- .nv.callgraph             --------------------------
	.section	.nv.callgraph,"",@"SHT_CUDA_CALLGRAPH"
	.align	4
	.sectionentsize	8
	.align		4
        /*0000*/ 	.word	0x00000000
	.align		4
        /*0004*/ 	.word	0xffffffff
	.align		4
        /*0008*/ 	.word	index@(_ZN2at6native18elementwise_kernelILi128ELi4EZNS0_15gpu_kernel_implIZZZNS0_66_GLOBAL__N__a0cfb035_28_ActivationHardswishKernel_cu_9e10b42f_293025hardswish_backward_kernelERNS_14TensorIteratorEENKUlvE_clEvENKUlvE2_clEvEUlN3c108BFloat16ES9_E_EEvRNS_18TensorIteratorBaseERKT_EUliE_EEviT1_)
	.align		4
        /*000c*/ 	.word	index@(__assertfail)
	.align		4
        /*0010*/ 	.word	index@(_ZN2at6native27unrolled_elementwise_kernelIZZZNS0_66_GLOBAL__N__a0cfb035_28_ActivationHardswishKernel_cu_9e10b42f_293025hardswish_backward_kernelERNS_14TensorIteratorEENKUlvE_clEvENKUlvE2_clEvEUlN3c108BFloat16ES8_E_St5arrayIPcLm3EELi4E23TrivialOffsetCalculatorILi2EjESD_ILi1EjENS0_6memory12LoadWithCastILi2EEENSG_13StoreWithCastILi1EEEEEviT_T0_T2_T3_T4_T5_)
	.align		4
        /*0014*/ 	.word	index@(__assertfail)
	.align		4
        /*0018*/ 	.word	index@(_ZN2at6native18elementwise_kernelILi128ELi4EZNS0_15gpu_kernel_implIZZZNS0_66_GLOBAL__N__a0cfb035_28_ActivationHardswishKernel_cu_9e10b42f_293025hardswish_backward_kernelERNS_14TensorIteratorEENKUlvE_clEvENKUlvE1_clEvEUlN3c104HalfES9_E_EEvRNS_18TensorIteratorBaseERKT_EUliE_EEviT1_)
	.align		4
        /*001c*/ 	.word	index@(__assertfail)
	.align		4
        /*0020*/ 	.word	index@(_ZN2at6native27unrolled_elementwise_kernelIZZZNS0_66_GLOBAL__N__a0cfb035_28_ActivationHardswishKernel_cu_9e10b42f_293025hardswish_backward_kernelERNS_14TensorIteratorEENKUlvE_clEvENKUlvE1_clEvEUlN3c104HalfES8_E_St5arrayIPcLm3EELi4E23TrivialOffsetCalculatorILi2EjESD_ILi1EjENS0_6memory12LoadWithCastILi2EEENSG_13StoreWithCastILi1EEEEEviT_T0_T2_T3_T4_T5_)
	.align		4
        /*0024*/ 	.word	index@(__assertfail)
	.align		4
        /*0028*/ 	.word	index@(_ZN2at6native18elementwise_kernelILi128ELi4EZNS0_15gpu_kernel_implIZZZNS0_66_GLOBAL__N__a0cfb035_28_ActivationHardswishKernel_cu_9e10b42f_293025hardswish_backward_kernelERNS_14TensorIteratorEENKUlvE_clEvENKUlvE0_clEvEUlffE_EEvRNS_18TensorIteratorBaseERKT_EUliE_EEviT1_)
	.align		4
        /*002c*/ 	.word	index@(__assertfail)
	.align		4
        /*0030*/ 	.word	index@(_ZN2at6native27unrolled_elementwise_kernelIZZZNS0_66_GLOBAL__N__a0cfb035_28_ActivationHardswishKernel_cu_9e10b42f_293025hardswish_backward_kernelERNS_14TensorIteratorEENKUlvE_clEvENKUlvE0_clEvEUlffE_St5arrayIPcLm3EELi4E23TrivialOffsetCalculatorILi2EjESB_ILi1EjENS0_6memory12LoadWithCastILi2EEENSE_13StoreWithCastILi1EEEEEviT_T0_T2_T3_T4_T5_)
	.align		4
        /*0034*/ 	.word	index@(__assertfail)
	.align		4
        /*0038*/ 	.word	index@(_ZN2at6native18elementwise_kernelILi128ELi4EZNS0_15gpu_kernel_implIZZZNS0_66_GLOBAL__N__a0cfb035_28_ActivationHardswishKernel_cu_9e10b42f_293025hardswish_backward_kernelERNS_14TensorIteratorEENKUlvE_clEvENKUlvE_clEvEUlddE_EEvRNS_18TensorIteratorBaseERKT_EUliE_EEviT1_)
	.align		4
        /*003c*/ 	.word	index@(__assertfail)
	.align		4
        /*0040*/ 	.word	index@(_ZN2at6native27unrolled_elementwise_kernelIZZZNS0_66_GLOBAL__N__a0cfb035_28_ActivationHardswishKernel_cu_9e10b42f_293025hardswish_backward_kernelERNS_14TensorIteratorEENKUlvE_clEvENKUlvE_clEvEUlddE_St5arrayIPcLm3EELi4E23TrivialOffsetCalculatorILi2EjESB_ILi1EjENS0_6memory12LoadWithCastILi2EEENSE_13StoreWithCastILi1EEEEEviT_T0_T2_T3_T4_T5_)
	.align		4
        /*0044*/ 	.word	index@(__assertfail)
	.align		4
        /*0048*/ 	.word	index@(_ZN2at6native18elementwise_kernelILi128ELi4EZNS0_15gpu_kernel_implIZZZNS0_66_GLOBAL__N__a0cfb035_28_ActivationHardswishKernel_cu_9e10b42f_293016hardswish_kernelERNS_14TensorIteratorEENKUlvE_clEvENKUlvE2_clEvEUlN3c108BFloat16EE_EEvRNS_18TensorIteratorBaseERKT_EUliE_EEviT1_)
	.align		4
        /*004c*/ 	.word	index@(__assertfail)
	.align		4
        /*0050*/ 	.word	index@(_ZN2at6native27unrolled_elementwise_kernelIZZZNS0_66_GLOBAL__N__a0cfb035_28_ActivationHardswishKernel_cu_9e10b42f_293016hardswish_kernelERNS_14TensorIteratorEENKUlvE_clEvENKUlvE2_clEvEUlN3c108BFloat16EE_St5arrayIPcLm2EELi4E23TrivialOffsetCalculatorILi1EjESE_NS0_6memory12LoadWithCastILi1EEENSF_13StoreWithCastILi1EEEEEviT_T0_T2_T3_T4_T5_)
	.align		4
        /*0054*/ 	.word	index@(__assertfail)
	.align		4
        /*0058*/ 	.word	index@(_ZN2at6native18elementwise_kernelILi128ELi4EZNS0_15gpu_kernel_implIZZZNS0_66_GLOBAL__N__a0cfb035_28_ActivationHardswishKernel_cu_9e10b42f_293016hardswish_kernelERNS_14TensorIteratorEENKUlvE_clEvENKUlvE1_clEvEUlN3c104HalfEE_EEvRNS_18TensorIteratorBaseERKT_EUliE_EEviT1_)
	.align		4
        /*005c*/ 	.word	index@(__assertfail)
	.align		4
        /*0060*/ 	.word	index@(_ZN2at6native27unrolled_elementwise_kernelIZZZNS0_66_GLOBAL__N__a0cfb035_28_ActivationHardswishKernel_cu_9e10b42f_293016hardswish_kernelERNS_14TensorIteratorEENKUlvE_clEvENKUlvE1_clEvEUlN3c104HalfEE_St5arrayIPcLm2EELi4E23TrivialOffsetCalculatorILi1EjESE_NS0_6memory12LoadWithCastILi1EEENSF_13StoreWithCastILi1EEEEEviT_T0_T2_T3_T4_T5_)
	.align		4
        /*0064*/ 	.word	index@(__assertfail)
	.align		4
        /*0068*/ 	.word	index@(_ZN2at6native18elementwise_kernelILi128ELi4EZNS0_15gpu_kernel_implIZZZNS0_66_GLOBAL__N__a0cfb035_28_ActivationHardswishKernel_cu_9e10b42f_293016hardswish_kernelERNS_14TensorIteratorEENKUlvE_clEvENKUlvE0_clEvEUlfE_EEvRNS_18TensorIteratorBaseERKT_EUliE_EEviT1_)
	.align		4
        /*006c*/ 	.word	index@(__assertfail)
	.align		4
        /*0070*/ 	.word	index@(_ZN2at6native27unrolled_elementwise_kernelIZZZNS0_66_GLOBAL__N__a0cfb035_28_ActivationHardswishKernel_cu_9e10b42f_293016hardswish_kernelERNS_14TensorIteratorEENKUlvE_clEvENKUlvE0_clEvEUlfE_St5arrayIPcLm2EELi4E23TrivialOffsetCalculatorILi1EjESC_NS0_6memory12LoadWithCastILi1EEENSD_13StoreWithCastILi1EEEEEviT_T0_T2_T3_T4_T5_)
	.align		4
        /*0074*/ 	.word	index@(__assertfail)
	.align		4
        /*0078*/ 	.word	index@(_ZN2at6native18elementwise_kernelILi128ELi4EZNS0_15gpu_kernel_implIZZZNS0_66_GLOBAL__N__a0cfb035_28_ActivationHardswishKernel_cu_9e10b42f_293016hardswish_kernelERNS_14TensorIteratorEENKUlvE_clEvENKUlvE_clEvEUldE_EEvRNS_18TensorIteratorBaseERKT_EUliE_EEviT1_)
	.align		4
        /*007c*/ 	.word	index@(__assertfail)
	.align		4
        /*0080*/ 	.word	index@(_ZN2at6native27unrolled_elementwise_kernelIZZZNS0_66_GLOBAL__N__a0cfb035_28_ActivationHardswishKernel_cu_9e10b42f_293016hardswish_kernelERNS_14TensorIteratorEENKUlvE_clEvENKUlvE_clEvEUldE_St5arrayIPcLm2EELi4E23TrivialOffsetCalculatorILi1EjESC_NS0_6memory12LoadWithCastILi1EEENSD_13StoreWithCastILi1EEEEEviT_T0_T2_T3_T4_T5_)
	.align		4
        /*0084*/ 	.word	index@(__assertfail)
	.align		4
        /*0088*/ 	.word	0x00000000
	.align		4
        /*008c*/ 	.word	0xfffffffe
	.align		4
        /*0090*/ 	.word	0x00000000
	.align		4
        /*0094*/ 	.word	0xfffffffd
	.align		4
        /*0098*/ 	.word	0x00000000
	.align		4
        /*009c*/ 	.word	0xfffffffc


//--------------------- .nv.constant4             --------------------------
	.section	.nv.constant4,"a",@progbits
	.align	8
	.align		8
.nv.constant4:
        /*0000*/ 	.dword	__assertfail
	.align		8
        /*0008*/ 	.dword	__unnamed_1
	.align		8
        /*0010*/ 	.dword	__unnamed_2
	.align		8
        /*0018*/ 	.dword	__unnamed_3
	.align		8
        /*0020*/ 	.dword	__unnamed_4
	.align		8
        /*0028*/ 	.dword	__unnamed_5
	.align		8
        /*0030*/ 	.dword	__unnamed_6
	.align		8
        /*0038*/ 	.dword	__unnamed_7
	.align		8
        /*0040*/ 	.dword	__unnamed_8
	.align		8
        /*0048*/ 	.dword	_ZN64_INTERNAL_a0cfb035_28_ActivationHardswishKernel_cu_9e10b42f_29304cuda3std3__466_GLOBAL__N__a0cfb035_28_ActivationHardswishKernel_cu_9e10b42f_29306ignoreE
	.align		8
        /*0050*/ 	.dword	_ZN64_INTERNAL_a0cfb035_28_ActivationHardswishKernel_cu_9e10b42f_29304cuda3std3__45__cpo5beginE
	.align		8
        /*0058*/ 	.dword	_ZN64_INTERNAL_a0cfb035_28_ActivationHardswishKernel_cu_9e10b42f_29304cuda3std3__45__cpo3endE
	.align		8
        /*0060*/ 	.dword	_ZN64_INTERNAL_a0cfb035_28_ActivationHardswishKernel_cu_9e10b42f_29304cuda3std3__45__cpo6cbeginE
	.align		8
        /*0068*/ 	.dword	_ZN64_INTERNAL_a0cfb035_28_ActivationHardswishKernel_cu_9e10b42f_29304cuda3std3__45__cpo4cendE
	.align		8
        /*0070*/ 	.dword	_ZN64_INTERNAL_a0cfb035_28_ActivationHardswishKernel_cu_9e10b42f_29304cuda3std3__45__cpo6rbeginE
	.align		8
        /*0078*/ 	.dword	_ZN64_INTERNAL_a0cfb035_28_ActivationHardswishKernel_cu_9e10b42f_29304cuda3std3__45__cpo4rendE
	.align		8
        /*0080*/ 	.dword	_ZN64_INTERNAL_a0cfb035_28_ActivationHardswishKernel_cu_9e10b42f_29304cuda3std3__45__cpo7crbeginE
	.align		8
        /*0088*/ 	.dword	_ZN64_INTERNAL_a0cfb035_28_ActivationHardswishKernel_cu_9e10b42f_29304cuda3std3__45__cpo5crendE
	.align		8
        /*0090*/ 	.dword	_ZN64_INTERNAL_a0cfb035_28_ActivationHardswishKernel_cu_9e10b42f_29304cuda3std3__419piecewise_constructE
	.align		8
        /*0098*/ 	.dword	_ZN64_INTERNAL_a0cfb035_28_ActivationHardswishKernel_cu_9e10b42f_29304cuda3std3__48in_placeE
	.align		8
        /*00a0*/ 	.dword	_ZN64_INTERNAL_a0cfb035_28_ActivationHardswishKernel_cu_9e10b42f_29304cuda3std3__420unreachable_sentinelE
	.align		8
        /*00a8*/ 	.dword	_ZN64_INTERNAL_a0cfb035_28_ActivationHardswishKernel_cu_9e10b42f_29304cuda3std6ranges3__45__cpo4swapE
	.align		8
        /*00b0*/ 	.dword	_ZN64_INTERNAL_a0cfb035_28_ActivationHardswishKernel_cu_9e10b42f_29304cuda3std6ranges3__45__cpo9iter_moveE
	.align		8
        /*00b8*/ 	.dword	_ZN64_INTERNAL_a0cfb035_28_ActivationHardswishKernel_cu_9e10b42f_29304cuda3std6ranges3__45__cpo5beginE
	.align		8
        /*00c0*/ 	.dword	_ZN64_INTERNAL_a0cfb035_28_ActivationHardswishKernel_cu_9e10b42f_29304cuda3std6ranges3__45__cpo3endE
	.align		8
        /*00c8*/ 	.dword	_ZN64_INTERNAL_a0cfb035_28_ActivationHardswishKernel_cu_9e10b42f_29304cuda3std6ranges3__45__cpo6cbeginE
	.align		8
        /*00d0*/ 	.dword	_ZN64_INTERNAL_a0cfb035_28_ActivationHardswishKernel_cu_9e10b42f_29304cuda3std6ranges3__45__cpo4cendE
	.align		8
        /*00d8*/ 	.dword	_ZN64_INTERNAL_a0cfb035_28_ActivationHardswishKernel_cu_9e10b42f_29304cuda3std6ranges3__45__cpo7advanceE
	.align		8
        /*00e0*/ 	.dword	_ZN64_INTERNAL_a0cfb035_28_ActivationHardswishKernel_cu_9e10b42f_29304cuda3std6ranges3__45__cpo9iter_swapE
	.align		8
        /*00e8*/ 	.dword	_ZN64_INTERNAL_a0cfb035_28_ActivationHardswishKernel_cu_9e10b42f_29304cuda3std6ranges3__45__cpo4nextE
	.align		8
        /*00f0*/ 	.dword	_ZN64_INTERNAL_a0cfb035_28_ActivationHardswishKernel_cu_9e10b42f_29304cuda3std6ranges3__45__cpo4prevE
	.align		8
        /*00f8*/ 	.dword	_ZN64_INTERNAL_a0cfb035_28_ActivationHardswishKernel_cu_9e10b42f_29304cuda3std6ranges3__45__cpo4dataE
	.align		8
        /*0100*/ 	.dword	_ZN64_INTERNAL_a0cfb035_28_ActivationHardswishKernel_cu_9e10b42f_29304cuda3std6ranges3__45__cpo5cdataE
	.align		8
        /*0108*/ 	.dword	_ZN64_INTERNAL_a0cfb035_28_ActivationHardswishKernel_cu_9e10b42f_29304cuda3std6ranges3__45__cpo4sizeE
	.align		8
        /*0110*/ 	.dword	_ZN64_INTERNAL_a0cfb035_28_ActivationHardswishKernel_cu_9e10b42f_29304cuda3std6ranges3__45__cpo5ssizeE
	.align		8
        /*0118*/ 	.dword	_ZN64_INTERNAL_a0cfb035_28_ActivationHardswishKernel_cu_9e10b42f_29304cuda3std6ranges3__45__cpo8distanceE
	.align		8
        /*0120*/ 	.dword	_ZN64_INTERNAL_a0cfb035_28_ActivationHardswishKernel_cu_9e10b42f_29306thrust24THRUST_300001_SM_1030_NS6system6detail10sequential3seqE
	.align		8
        /*0128*/ 	.dword	$str$6
	.align		8
        /*0130*/ 	.dword	$str$7


//--------------------- .text._ZN2at6native18elementwise_kernelILi128ELi4EZNS0_15gpu_kernel_implIZZZNS0_66_GLOBAL__N__a0cfb035_28_ActivationHardswishKernel_cu_9e10b42f_293025hardswish_backward_kernelERNS_14TensorIteratorEENKUlvE_clEvENKUlvE2_clEvEUlN3c108BFloat16ES9_E_EEvRNS_18TensorIteratorBaseERKT_EUliE_EEviT1_ --------------------------
	.section	.text._ZN2at6native18elementwise_kernelILi128ELi4EZNS0_15gpu_kernel_implIZZZNS0_66_GLOBAL__N__a0cfb035_28_ActivationHardswishKernel_cu_9e10b42f_293025hardswish_backward_kernelERNS_14TensorIteratorEENKUlvE_clEvENKUlvE2_clEvEUlN3c108BFloat16ES9_E_EEvRNS_18TensorIteratorBaseERKT_EUliE_EEviT1_,"ax",@progbits
	.align	128
        .global         _ZN2at6native18elementwise_kernelILi128ELi4EZNS0_15gpu_kernel_implIZZZNS0_66_GLOBAL__N__a0cfb035_28_ActivationHardswishKernel_cu_9e10b42f_293025hardswish_backward_kernelERNS_14TensorIteratorEENKUlvE_clEvENKUlvE2_clEvEUlN3c108BFloat16ES9_E_EEvRNS_18TensorIteratorBaseERKT_EUliE_EEviT1_
        .type           _ZN2at6native18elementwise_kernelILi128ELi4EZNS0_15gpu_kernel_implIZZZNS0_66_GLOBAL__N__a0cfb035_28_ActivationHardswishKernel_cu_9e10b42f_293025hardswish_backward_kernelERNS_14TensorIteratorEENKUlvE_clEvENKUlvE2_clEvEUlN3c108BFloat16ES9_E_EEvRNS_18TensorIteratorBaseERKT_EUliE_EEviT1_,@function
        .size           _ZN2at6native18elementwise_kernelILi128ELi4EZNS0_15gpu_kernel_implIZZZNS0_66_GLOBAL__N__a0cfb035_28_ActivationHardswishKernel_cu_9e10b42f_293025hardswish_backward_kernelERNS_14TensorIteratorEENKUlvE_clEvENKUlvE2_clEvEUlN3c108BFloat16ES9_E_EEvRNS_18TensorIteratorBaseERKT_EUliE_EEviT1_,(.L_x_6341 - _ZN2at6native18elementwise_kernelILi128ELi4EZNS0_15gpu_kernel_implIZZZNS0_66_GLOBAL__N__a0cfb035_28_ActivationHardswishKernel_cu_9e10b42f_293025hardswish_backward_kernelERNS_14TensorIteratorEENKUlvE_clEvENKUlvE2_clEvEUlN3c108BFloat16ES9_E_EEvRNS_18TensorIteratorBaseERKT_EUliE_EEviT1_)
        .other          _ZN2at6native18elementwise_kernelILi128ELi4EZNS0_15gpu_kernel_implIZZZNS0_66_GLOBAL__N__a0cfb035_28_ActivationHardswishKernel_cu_9e10b42f_293025hardswish_backward_kernelERNS_14TensorIteratorEENKUlvE_clEvENKUlvE2_clEvEUlN3c108BFloat16ES9_E_EEvRNS_18TensorIteratorBaseERKT_EUliE_EEviT1_,@"STO_CUDA_ENTRY STV_DEFAULT"
_ZN2at6native18elementwise_kernelILi128ELi4EZNS0_15gpu_kernel_implIZZZNS0_66_GLOBAL__N__a0cfb035_28_ActivationHardswishKernel_cu_9e10b42f_293025hardswish_backward_kernelERNS_14TensorIteratorEENKUlvE_clEvENKUlvE2_clEvEUlN3c108BFloat16ES9_E_EEvRNS_18TensorIteratorBaseERKT_EUliE_EEviT1_:
.text._ZN2at6native18elementwise_kernelILi128ELi4EZNS0_15gpu_kernel_implIZZZNS0_66_GLOBAL__N__a0cfb035_28_ActivationHardswishKernel_cu_9e10b42f_293025hardswish_backward_kernelERNS_14TensorIteratorEENKUlvE_clEvENKUlvE2_clEvEUlN3c108BFloat16ES9_E_EEvRNS_18TensorIteratorBaseERKT_EUliE_EEviT1_:
[----:B------:R-:W0:Y:S01]  /*0000*/  LDC R1, c[0x0][0x37c] ;  /* 0x0000df00ff017b82 */ /* 0x000e220000000800 */
[----:B------:R-:W1:Y:S07]  /*0010*/  S2R R17, SR_TID.X ;  /* 0x0000000000117919 */ /* 0x000e6e0000002100 */
[----:B------:R-:W2:Y:S01]  /*0020*/  S2UR UR4, SR_CTAID.X ;  /* 0x00000000000479c3 */ /* 0x000ea20000002500 */
[----:B------:R-:W3:Y:S01]  /*0030*/  LDCU UR41, c[0x0][0x388] ;  /* 0x00007100ff2977ac */ /* 0x000ee20008000800 */
[----:B------:R-:W-:Y:S01]  /*0040*/  BSSY.RECONVERGENT B6, `(.L_x_0) ;  /* 0x0000481000067945 */ /* 0x000fe20003800200 */
[----:B------:R-:W4:Y:S01]  /*0050*/  LDCU UR5, c[0x0][0x380] ;  /* 0x00007000ff0577ac */ /* 0x000f220008000800 */
[----:B------:R-:W5:Y:S01]  /*0060*/  LDCU UR40, c[0x0][0x618] ;  /* 0x0000c300ff2877ac */ /* 0x000f620008000800 */
[----:B------:R-:W0:Y:S01]  /*0070*/  LDCU.64 UR36, c[0x0][0x358] ;  /* 0x00006b00ff2477ac */ /* 0x000e220008000a00 */
[----:B---3--:R-:W-:-:S04]  /*0080*/  UIADD3 UR39, UPT, UPT, UR41, -0x1, URZ ;  /* 0xffffffff29277890 */ /* 0x008fc8000fffe0ff */
[----:B------:R-:W-:Y:S02]  /*0090*/  UISETP.LT.U32.AND UP0, UPT, UR39, 0x18, UPT ;  /* 0x000000182700788c */ /* 0x000fe4000bf01070 */
[----:B--2---:R-:W-:Y:S02]  /*00a0*/  USHF.L.U32 UR4, UR4, 0x9, URZ ;  /* 0x0000000904047899 */ /* 0x004fe400080006ff */
[----:B------:R-:W-:Y:S02]  /*00b0*/  USEL UR38, UR39, 0x18, UP0 ;  /* 0x0000001827267887 */ /* 0x000fe40008000000 */
[----:B-----5:R-:W-:Y:S02]  /*00c0*/  UPRMT UR43, UR40, 0x7770, URZ ;  /* 0x00007770282b7896 */ /* 0x020fe400080000ff */
[----:B-1----:R-:W-:Y:S01]  /*00d0*/  LOP3.LUT R17, R17, UR4, RZ, 0xfc, !PT ;  /* 0x0000000411117c12 */ /* 0x002fe2000f8efcff */
[----:B------:R-:W-:Y:S02]  /*00e0*/  UPRMT UR42, UR40, 0x7771, URZ ;  /* 0x00007771282a7896 */ /* 0x000fe400080000ff */
[----:B------:R-:W-:Y:S01]  /*00f0*/  UPRMT UR44, UR40, 0x7772, URZ ;  /* 0x00007772282c7896 */ /* 0x000fe200080000ff */
[----:B----4-:R-:W-:Y:S01]  /*0100*/  ISETP.GE.AND P0, PT, R17, UR5, PT ;  /* 0x0000000511007c0c */ /* 0x010fe2000bf06270 */
[----:B------:R-:W-:-:S12]  /*0110*/  UIADD3 UR38, UPT, UPT, UR38, 0x1, URZ ;  /* 0x0000000126267890 */ /* 0x000fd8000fffe0ff */
[----:B0-----:R-:W-:Y:S05]  /*0120*/  @P0 BRA `(.L_x_1) ;  /* 0x0000004400c80947 */ /* 0x001fea0003800000 */
[----:B------:R-:W-:Y:S01]  /*0130*/  UISETP.NE.AND UP0, UPT, UR41, URZ, UPT ;  /* 0x000000ff2900728c */ /* 0x000fe2000bf05270 */
[----:B------:R-:W-:Y:S02]  /*0140*/  IMAD.MOV.U32 R18, RZ, RZ, RZ ;  /* 0x000000ffff127224 */ /* 0x000fe400078e00ff */
[----:B------:R-:W-:Y:S02]  /*0150*/  IMAD.MOV.U32 R0, RZ, RZ, RZ ;  /* 0x000000ffff007224 */ /* 0x000fe400078e00ff */
[----:B------:R-:W-:-:S04]  /*0160*/  IMAD.MOV.U32 R16, RZ, RZ, RZ ;  /* 0x000000ffff107224 */ /* 0x000fc800078e00ff */
[----:B------:R-:W-:Y:S05]  /*0170*/  BRA.U !UP0, `(.L_x_2) ;  /* 0x0000001508707547 */ /* 0x000fea000b800000 */
[----:B------:R-:W0:Y:S01]  /*0180*/  LDCU.64 UR4, c[0x0][0x390] ;  /* 0x00007200ff0477ac */ /* 0x000e220008000a00 */
[----:B------:R-:W-:Y:S01]  /*0190*/  IMAD.MOV.U32 R16, RZ, RZ, RZ ;  /* 0x000000ffff107224 */ /* 0x000fe200078e00ff */
[----:B------:R-:W1:Y:S01]  /*01a0*/  LDCU UR6, c[0x0][0x38c] ;  /* 0x00007180ff0677ac */ /* 0x000e620008000800 */
[----:B------:R-:W2:Y:S01]  /*01b0*/  LDCU.64 UR8, c[0x0][0x4b8] ;  /* 0x00009700ff0877ac */ /* 0x000ea20008000a00 */
[----:B------:R-:W-:Y:S01]  /*01c0*/  UISETP.NE.AND UP0, UPT, UR39, URZ, UPT ;  /* 0x000000ff2700728c */ /* 0x000fe2000bf05270 */
[----:B0-----:R-:W-:Y:S01]  /*01d0*/  IMAD.HI.U32 R2, R17, UR4, R16 ;  /* 0x0000000411027c27 */ /* 0x001fe2000f8e0010 */
[----:B------:R-:W0:Y:S04]  /*01e0*/  LDCU UR4, c[0x0][0x4c0] ;  /* 0x00009800ff0477ac */ /* 0x000e280008000800 */
[----:B------:R-:W-:-:S05]  /*01f0*/  SHF.R.U32.HI R3, RZ, UR5, R2 ;  /* 0x00000005ff037c19 */ /* 0x000fca0008011602 */
[----:B------:R-:W-:-:S04]  /*0200*/  IMAD.MOV R18, RZ, RZ, -R3 ;  /* 0x000000ffff127224 */ /* 0x000fc800078e0a03 */
[----:B-1----:R-:W-:-:S04]  /*0210*/  IMAD R18, R18, UR6, R17 ;  /* 0x0000000612127c24 */ /* 0x002fc8000f8e0211 */
[C---:B--2---:R-:W-:Y:S02]  /*0220*/  IMAD R16, R18.reuse, UR8, RZ ;  /* 0x0000000812107c24 */ /* 0x044fe4000f8e02ff */
[C---:B------:R-:W-:Y:S02]  /*0230*/  IMAD R0, R18.reuse, UR9, RZ ;  /* 0x0000000912007c24 */ /* 0x040fe4000f8e02ff */
[----:B0-----:R-:W-:Y:S01]  /*0240*/  IMAD R18, R18, UR4, RZ ;  /* 0x0000000412127c24 */ /* 0x001fe2000f8e02ff */
[----:B------:R-:W-:Y:S06]  /*0250*/  BRA.U !UP0, `(.L_x_2) ;  /* 0x0000001508387547 */ /* 0x000fec000b800000 */
[----:B------:R-:W0:Y:S01]  /*0260*/  LDCU.64 UR6, c[0x0][0x398] ;  /* 0x00007300ff0677ac */ /* 0x000e220008000a00 */
[----:B------:R-:W-:Y:S01]  /*0270*/  IMAD.MOV.U32 R2, RZ, RZ, RZ ;  /* 0x000000ffff027224 */ /* 0x000fe200078e00ff */
[----:B------:R-:W1:Y:S01]  /*0280*/  LDCU UR4, c[0x0][0x3a0] ;  /* 0x00007400ff0477ac */ /* 0x000e620008000800 */
[----:B------:R-:W2:Y:S01]  /*0290*/  LDCU UR5, c[0x0][0x4c4] ;  /* 0x00009880ff0577ac */ /* 0x000ea20008000800 */
[----:B------:R-:W3:Y:S01]  /*02a0*/  LDCU.64 UR8, c[0x0][0x4c8] ;  /* 0x00009900ff0877ac */ /* 0x000ee20008000a00 */
[----:B------:R-:W-:Y:S01]  /*02b0*/  UISETP.NE.AND UP0, UPT, UR38, 0x2, UPT ;  /* 0x000000022600788c */ /* 0x000fe2000bf05270 */
[----:B0-----:R-:W-:-:S05]  /*02c0*/  IMAD.HI.U32 R4, R3, UR7, R2 ;  /* 0x0000000703047c27 */ /* 0x001fca000f8e0002 */
[----:B-1----:R-:W-:-:S04]  /*02d0*/  SHF.R.U32.HI R5, RZ, UR4, R4 ;  /* 0x00000004ff057c19 */ /* 0x002fc80008011604 */
[----:B------:R-:W-:-:S05]  /*02e0*/  IADD3 R2, PT, PT, -R5, RZ, RZ ;  /* 0x000000ff05027210 */ /* 0x000fca0007ffe1ff */
[----:B------:R-:W-:-:S04]  /*02f0*/  IMAD R3, R2, UR6, R3 ;  /* 0x0000000602037c24 */ /* 0x000fc8000f8e0203 */
[C---:B--2---:R-:W-:Y:S02]  /*0300*/  IMAD R16, R3.reuse, UR5, R16 ;  /* 0x0000000503107c24 */ /* 0x044fe4000f8e0210 */
[C---:B---3--:R-:W-:Y:S02]  /*0310*/  IMAD R0, R3.reuse, UR8, R0 ;  /* 0x0000000803007c24 */ /* 0x048fe4000f8e0200 */
[----:B------:R-:W-:Y:S01]  /*0320*/  IMAD R18, R3, UR9, R18 ;  /* 0x0000000903127c24 */ /* 0x000fe2000f8e0212 */
[----:B------:R-:W-:Y:S06]  /*0330*/  BRA.U !UP0, `(.L_x_2) ;  /* 0x0000001508007547 */ /* 0x000fec000b800000 */
[----:B------:R-:W0:Y:S01]  /*0340*/  LDCU.64 UR4, c[0x0][0x3a8] ;  /* 0x00007500ff0477ac */ /* 0x000e220008000a00 */
[----:B------:R-:W-:Y:S01]  /*0350*/  IMAD.MOV.U32 R4, RZ, RZ, RZ ;  /* 0x000000ffff047224 */ /* 0x000fe200078e00ff */
[----:B------:R-:W1:Y:S01]  /*0360*/  LDCU UR6, c[0x0][0x3a4] ;  /* 0x00007480ff0677ac */ /* 0x000e620008000800 */
[----:B------:R-:W2:Y:S01]  /*0370*/  LDCU.64 UR8, c[0x0][0x4d0] ;  /* 0x00009a00ff0877ac */ /* 0x000ea20008000a00 */
[----:B------:R-:W-:Y:S01]  /*0380*/  UISETP.NE.AND UP0, UPT, UR38, 0x3, UPT ;  /* 0x000000032600788c */ /* 0x000fe2000bf05270 */
[----:B0-----:R-:W-:Y:S01]  /*0390*/  IMAD.HI.U32 R2, R5, UR4, R4 ;  /* 0x0000000405027c27 */ /* 0x001fe2000f8e0004 */
[----:B------:R-:W0:Y:S04]  /*03a0*/  LDCU UR4, c[0x0][0x4d8] ;  /* 0x00009b00ff0477ac */ /* 0x000e280008000800 */
[----:B------:R-:W-:-:S05]  /*03b0*/  SHF.R.U32.HI R3, RZ, UR5, R2 ;  /* 0x00000005ff037c19 */ /* 0x000fca0008011602 */
[----:B------:R-:W-:-:S04]  /*03c0*/  IMAD.MOV R4, RZ, RZ, -R3 ;  /* 0x000000ffff047224 */ /* 0x000fc800078e0a03 */
[----:B-1----:R-:W-:-:S04]  /*03d0*/  IMAD R5, R4, UR6, R5 ;  /* 0x0000000604057c24 */ /* 0x002fc8000f8e0205 */
[C---:B--2---:R-:W-:Y:S02]  /*03e0*/  IMAD R16, R5.reuse, UR8, R16 ;  /* 0x0000000805107c24 */ /* 0x044fe4000f8e0210 */
[C---:B------:R-:W-:Y:S02]  /*03f0*/  IMAD R0, R5.reuse, UR9, R0 ;  /* 0x0000000905007c24 */ /* 0x040fe4000f8e0200 */
[----:B0-----:R-:W-:Y:S01]  /*0400*/  IMAD R18, R5, UR4, R18 ;  /* 0x0000000405127c24 */ /* 0x001fe2000f8e0212 */
        /* <DEDUP_REMOVED lines=8> */
[----:B-1----:R-:W-:-:S05]  /*0490*/  SHF.R.U32.HI R5, RZ, UR4, R4 ;  /* 0x00000004ff057c19 */ /* 0x002fca0008011604 */
[----:B------:R-:W-:-:S04]  /*04a0*/  IMAD.MOV R2, RZ, RZ, -R5 ;  /* 0x000000ffff027224 */ /* 0x000fc800078e0a05 */
        /* <DEDUP_REMOVED lines=20> */
[----:B------:R-:W-:Y:S01]  /*05f0*/  HFMA2 R2, -RZ, RZ, 0, 0 ;  /* 0x00000000ff027431 */ /* 0x000fe200000001ff */
        /* <DEDUP_REMOVED lines=47> */
[----:B------:R-:W-:-:S04]  /*08f0*/  SHF.R.U32.HI R3, RZ, UR5, R2 ;  /* 0x00000005ff037c19 */ /* 0x000fc80008011602 */
[----:B------:R-:W-:-:S05]  /*0900*/  IADD3 R4, PT, PT, -R3, RZ, RZ ;  /* 0x000000ff03047210 */ /* 0x000fca0007ffe1ff */
        /* <DEDUP_REMOVED lines=48> */
[----:B------:R-:W-:Y:S01]  /*0c10*/  MOV R4, RZ ;  /* 0x000000ff00047202 */ /* 0x000fe20000000f00 */
[----:B------:R-:W1:Y:S01]  /*0c20*/  LDCU UR6, c[0x0][0x41c] ;  /* 0x00008380ff0677ac */ /* 0x000e620008000800 */
[----:B------:R-:W2:Y:S01]  /*0c30*/  LDCU.64 UR8, c[0x0][0x548] ;  /* 0x0000a900ff0877ac */ /* 0x000ea20008000a00 */
[----:B------:R-:W-:Y:S02]  /*0c40*/  UISETP.NE.AND UP0, UPT, UR38, 0xd, UPT ;  /* 0x0000000d2600788c */ /* 0x000fe4000bf05270 */
        /* <DEDUP_REMOVED lines=166> */
[----:B------:R-:W2:Y:S02]  /*16b0*/  LDCU.64 UR8, c[0x0][0x5d8] ;  /* 0x0000bb00ff0877ac */ /* 0x000ea40008000a00 */
[----:B0-----:R-:W-:Y:S01]  /*16c0*/  IMAD.HI.U32 R2, R5, UR4, R4 ;  /* 0x0000000405027c27 */ /* 0x001fe2000f8e0004 */
[----:B------:R-:W0:Y:S04]  /*16d0*/  LDCU UR4, c[0x0][0x5e0] ;  /* 0x0000bc00ff0477ac */ /* 0x000e280008000800 */
[----:B------:R-:W-:-:S05]  /*16e0*/  SHF.R.U32.HI R2, RZ, UR5, R2 ;  /* 0x00000005ff027c19 */ /* 0x000fca0008011602 */
[----:B------:R-:W-:-:S04]  /*16f0*/  IMAD.MOV R3, RZ, RZ, -R2 ;  /* 0x000000ffff037224 */ /* 0x000fc800078e0a02 */
[----:B-1----:R-:W-:-:S04]  /*1700*/  IMAD R5, R3, UR6, R5 ;  /* 0x0000000603057c24 */ /* 0x002fc8000f8e0205 */
[C---:B--2---:R-:W-:Y:S02]  /*1710*/  IMAD R16, R5.reuse, UR8, R16 ;  /* 0x0000000805107c24 */ /* 0x044fe4000f8e0210 */
[C---:B------:R-:W-:Y:S02]  /*1720*/  IMAD R0, R5.reuse, UR9, R0 ;  /* 0x0000000905007c24 */ /* 0x040fe4000f8e0200 */
[----:B0-----:R-:W-:-:S07]  /*1730*/  IMAD R18, R5, UR4, R18 ;  /* 0x0000000405127c24 */ /* 0x001fce000f8e0212 */
.L_x_2:
[----:B------:R-:W0:Y:S01]  /*1740*/  LDCU.64 UR6, c[0x0][0x5f0] ;  /* 0x0000be00ff0677ac */ /* 0x000e220008000a00 */
[----:B------:R-:W-:-:S04]  /*1750*/  UPRMT UR4, UR40, 0x7771, URZ ;  /* 0x0000777128047896 */ /* 0x000fc800080000ff */
[----:B------:R-:W-:Y:S01]  /*1760*/  UISETP.GT.AND UP0, UPT, UR4, 0x9, UPT ;  /* 0x000000090400788c */ /* 0x000fe2000bf04270 */
[----:B0-----:R-:W-:-:S05]  /*1770*/  IADD3 R2, P0, PT, R0, UR6, RZ ;  /* 0x0000000600027c10 */ /* 0x001fca000ff1e0ff */
[----:B------:R-:W-:-:S03]  /*1780*/  IMAD.X R3, RZ, RZ, UR7, P0 ;  /* 0x00000007ff037e24 */ /* 0x000fc600080e06ff */
[----:B------:R-:W-:Y:S05]  /*1790*/  BRA.U UP0, `(.L_x_3) ;  /* 0x0000000500407547 */ /* 0x000fea000b800000 */
[----:B------:R-:W-:-:S09]  /*17a0*/  UISETP.GT.AND UP0, UPT, UR4, 0x4, UPT ;  /* 0x000000040400788c */ /* 0x000fd2000bf04270 */
[----:B------:R-:W-:Y:S05]  /*17b0*/  BRA.U UP0, `(.L_x_4) ;  /* 0x0000000100947547 */ /* 0x000fea000b800000 */
[----:B------:R-:W-:-:S09]  /*17c0*/  UISETP.GT.AND UP0, UPT, UR4, 0x1, UPT ;  /* 0x000000010400788c */ /* 0x000fd2000bf04270 */
[----:B------:R-:W-:Y:S05]  /*17d0*/  BRA.U UP0, `(.L_x_5) ;  /* 0x0000000100387547 */ /* 0x000fea000b800000 */
[----:B------:R-:W-:-:S09]  /*17e0*/  UISETP.NE.AND UP0, UPT, UR42, URZ, UPT ;  /* 0x000000ff2a00728c */ /* 0x000fd2000bf05270 */
[----:B------:R-:W-:Y:S05]  /*17f0*/  BRA.U !UP0, `(.L_x_6) ;  /* 0x00000001081c7547 */ /* 0x000fea000b800000 */
[----:B------:R-:W-:-:S09]  /*1800*/  UISETP.NE.AND UP0, UPT, UR4, 0x1, UPT ;  /* 0x000000010400788c */ /* 0x000fd2000bf05270 */
[----:B------:R-:W-:Y:S05]  /*1810*/  BRA.U UP0, `(.L_x_7) ;  /* 0x0000000d006c7547 */ /* 0x000fea000b800000 */
[----:B------:R-:W2:Y:S02]  /*1820*/  LDG.E.S8 R2, desc[UR36][R2.64] ;  /* 0x0000002402027981 */ /* 0x000ea4000c1e1300 */
[----:B--2---:R-:W0:Y:S02]  /*1830*/  I2F.S16 R0, R2 ;  /* 0x0000000200007306 */ /* 0x004e240000101400 */
[----:B0-----:R-:W-:-:S04]  /*1840*/  F2FP.BF16.F32.PACK_AB R0, RZ, R0 ;  /* 0x00000000ff00723e */ /* 0x001fc800000010ff */
[----:B------:R-:W-:Y:S01]  /*1850*/  PRMT R19, R0, 0x7610, R19 ;  /* 0x0000761000137816 */ /* 0x000fe20000000013 */
[----:B------:R-:W-:Y:S06]  /*1860*/  BRA `(.L_x_8) ;  /* 0x0000000c00f47947 */ /* 0x000fec0003800000 */
.L_x_6:
[----:B------:R-:W2:Y:S02]  /*1870*/  LDG.E.U8 R2, desc[UR36][R2.64] ;  /* 0x0000002402027981 */ /* 0x000ea4000c1e1100 */
[----:B--2---:R-:W-:-:S04]  /*1880*/  I2FP.F32.U32 R0, R2 ;  /* 0x0000000200007245 */ /* 0x004fc80000201000 */
[----:B------:R-:W-:-:S04]  /*1890*/  F2FP.BF16.F32.PACK_AB R0, RZ, R0 ;  /* 0x00000000ff00723e */ /* 0x000fc800000010ff */
[----:B------:R-:W-:Y:S01]  /*18a0*/  PRMT R19, R0, 0x7610, R19 ;  /* 0x0000761000137816 */ /* 0x000fe20000000013 */
[----:B------:R-:W-:Y:S06]  /*18b0*/  BRA `(.L_x_8) ;  /* 0x0000000c00e07947 */ /* 0x000fec0003800000 */
.L_x_5:
[----:B------:R-:W-:-:S09]  /*18c0*/  UISETP.NE.AND UP0, UPT, UR4, 0x2, UPT ;  /* 0x000000020400788c */ /* 0x000fd2000bf05270 */
[----:B------:R-:W-:Y:S05]  /*18d0*/  BRA.U !UP0, `(.L_x_9) ;  /* 0x0000000108387547 */ /* 0x000fea000b800000 */
[----:B------:R-:W-:-:S09]  /*18e0*/  UISETP.NE.AND UP0, UPT, UR4, 0x3, UPT ;  /* 0x000000030400788c */ /* 0x000fd2000bf05270 */
[----:B------:R-:W-:Y:S05]  /*18f0*/  BRA.U !UP0, `(.L_x_10) ;  /* 0x00000001081c7547 */ /* 0x000fea000b800000 */
[----:B------:R-:W-:-:S09]  /*1900*/  UISETP.NE.AND UP0, UPT, UR4, 0x4, UPT ;  /* 0x000000040400788c */ /* 0x000fd2000bf05270 */
[----:B------:R-:W-:Y:S05]  /*1910*/  BRA.U UP0, `(.L_x_7) ;  /* 0x0000000d002c7547 */ /* 0x000fea000b800000 */
[----:B------:R-:W2:Y:S02]  /*1920*/  LDG.E.64 R2, desc[UR36][R2.64] ;  /* 0x0000002402027981 */ /* 0x000ea4000c1e1b00 */
[----:B--2---:R-:W0:Y:S02]  /*1930*/  I2F.S64 R0, R2 ;  /* 0x0000000200007312 */ /* 0x004e240000301400 */
[----:B0-----:R-:W-:-:S04]  /*1940*/  F2FP.BF16.F32.PACK_AB R0, RZ, R0 ;  /* 0x00000000ff00723e */ /* 0x001fc800000010ff */
[----:B------:R-:W-:Y:S01]  /*1950*/  PRMT R19, R0, 0x7610, R19 ;  /* 0x0000761000137816 */ /* 0x000fe20000000013 */
[----:B------:R-:W-:Y:S06]  /*1960*/  BRA `(.L_x_8) ;  /* 0x0000000c00b47947 */ /* 0x000fec0003800000 */
.L_x_10:
[----:B------:R-:W2:Y:S02]  /*1970*/  LDG.E R2, desc[UR36][R2.64] ;  /* 0x0000002402027981 */ /* 0x000ea4000c1e1900 */
[----:B--2---:R-:W-:-:S04]  /*1980*/  I2FP.F32.S32 R0, R2 ;  /* 0x0000000200007245 */ /* 0x004fc80000201400 */
[----:B------:R-:W-:-:S04]  /*1990*/  F2FP.BF16.F32.PACK_AB R0, RZ, R0 ;  /* 0x00000000ff00723e */ /* 0x000fc800000010ff */
[----:B------:R-:W-:Y:S01]  /*19a0*/  PRMT R19, R0, 0x7610, R19 ;  /* 0x0000761000137816 */ /* 0x000fe20000000013 */
[----:B------:R-:W-:Y:S06]  /*19b0*/  BRA `(.L_x_8) ;  /* 0x0000000c00a07947 */ /* 0x000fec0003800000 */
.L_x_9:
[----:B------:R-:W2:Y:S02]  /*19c0*/  LDG.E.U16 R2, desc[UR36][R2.64] ;  /* 0x0000002402027981 */ /* 0x000ea4000c1e1500 */
[----:B--2---:R-:W0:Y:S02]  /*19d0*/  I2F.S16 R0, R2 ;  /* 0x0000000200007306 */ /* 0x004e240000101400 */
[----:B0-----:R-:W-:-:S04]  /*19e0*/  F2FP.BF16.F32.PACK_AB R0, RZ, R0 ;  /* 0x00000000ff00723e */ /* 0x001fc800000010ff */
[----:B------:R-:W-:Y:S01]  /*19f0*/  PRMT R19, R0, 0x7610, R19 ;  /* 0x0000761000137816 */ /* 0x000fe20000000013 */
[----:B------:R-:W-:Y:S06]  /*1a00*/  BRA `(.L_x_8) ;  /* 0x0000000c008c7947 */ /* 0x000fec0003800000 */
.L_x_4:
[----:B------:R-:W-:-:S09]  /*1a10*/  UISETP.GT.AND UP0, UPT, UR4, 0x6, UPT ;  /* 0x000000060400788c */ /* 0x000fd2000bf04270 */
[----:B------:R-:W-:Y:S05]  /*1a20*/  BRA.U UP0, `(.L_x_11) ;  /* 0x0000000100307547 */ /* 0x000fea000b800000 */
[----:B------:R-:W-:-:S09]  /*1a30*/  UISETP.NE.AND UP0, UPT, UR4, 0x5, UPT ;  /* 0x000000050400788c */ /* 0x000fd2000bf05270 */
[----:B------:R-:W-:Y:S05]  /*1a40*/  BRA.U !UP0, `(.L_x_12) ;  /* 0x0000000108147547 */ /* 0x000fea000b800000 */
[----:B------:R-:W-:-:S09]  /*1a50*/  UISETP.NE.AND UP0, UPT, UR4, 0x6, UPT ;  /* 0x000000060400788c */ /* 0x000fd2000bf05270 */
[----:B------:R-:W-:Y:S05]  /*1a60*/  BRA.U UP0, `(.L_x_7) ;  /* 0x0000000900d87547 */ /* 0x000fea000b800000 */
[----:B------:R-:W2:Y:S02]  /*1a70*/  LDG.E R2, desc[UR36][R2.64] ;  /* 0x0000002402027981 */ /* 0x000ea4000c1e1900 */
[----:B--2---:R-:W-:Y:S01]  /*1a80*/  F2FP.BF16.F32.PACK_AB R19, RZ, R2 ;  /* 0x00000002ff13723e */ /* 0x004fe200000010ff */
[----:B------:R-:W-:Y:S06]  /*1a90*/  BRA `(.L_x_8) ;  /* 0x0000000c00687947 */ /* 0x000fec0003800000 */
.L_x_12:
[----:B------:R-:W2:Y:S02]  /*1aa0*/  LDG.E.U16 R0, desc[UR36][R2.64] ;  /* 0x0000002402007981 */ /* 0x000ea4000c1e1500 */
[----:B--2---:R-:W-:-:S05]  /*1ab0*/  HADD2.F32 R0, -RZ, R0.H0_H0 ;  /* 0x20000000ff007230 */ /* 0x004fca0000004100 */
[----:B------:R-:W-:-:S04]  /*1ac0*/  F2FP.BF16.F32.PACK_AB R0, RZ, R0 ;  /* 0x00000000ff00723e */ /* 0x000fc800000010ff */
[----:B------:R-:W-:Y:S01]  /*1ad0*/  PRMT R19, R0, 0x7610, R19 ;  /* 0x0000761000137816 */ /* 0x000fe20000000013 */
[----:B------:R-:W-:Y:S06]  /*1ae0*/  BRA `(.L_x_8) ;  /* 0x0000000c00547947 */ /* 0x000fec0003800000 */
.L_x_11:
[----:B------:R-:W-:-:S09]  /*1af0*/  UISETP.NE.AND UP0, UPT, UR4, 0x7, UPT ;  /* 0x000000070400788c */ /* 0x000fd2000bf05270 */
[----:B------:R-:W-:Y:S05]  /*1b00*/  BRA.U !UP0, `(.L_x_13) ;  /* 0x0000000108307547 */ /* 0x000fea000b800000 */
[----:B------:R-:W-:-:S09]  /*1b10*/  UISETP.NE.AND UP0, UPT, UR4, 0x8, UPT ;  /* 0x000000080400788c */ /* 0x000fd2000bf05270 */
[----:B------:R-:W-:Y:S05]  /*1b20*/  BRA.U !UP0, `(.L_x_14) ;  /* 0x0000000108147547 */ /* 0x000fea000b800000 */
[----:B------:R-:W-:-:S09]  /*1b30*/  UISETP.NE.AND UP0, UPT, UR4, 0x9, UPT ;  /* 0x000000090400788c */ /* 0x000fd2000bf05270 */
[----:B------:R-:W-:Y:S05]  /*1b40*/  BRA.U UP0, `(.L_x_7) ;  /* 0x0000000900a07547 */ /* 0x000fea000b800000 */
[----:B------:R-:W2:Y:S02]  /*1b50*/  LDG.E R2, desc[UR36][R2.64] ;  /* 0x0000002402027981 */ /* 0x000ea4000c1e1900 */
[----:B--2---:R-:W-:Y:S01]  /*1b60*/  F2FP.BF16.F32.PACK_AB R19, RZ, R2 ;  /* 0x00000002ff13723e */ /* 0x004fe200000010ff */
[----:B------:R-:W-:Y:S06]  /*1b70*/  BRA `(.L_x_8) ;  /* 0x0000000c00307947 */ /* 0x000fec0003800000 */
.L_x_14:
[----:B------:R-:W2:Y:S02]  /*1b80*/  LDG.E.U16 R2, desc[UR36][R2.64] ;  /* 0x0000002402027981 */ /* 0x000ea4000c1e1500 */
[----:B--2---:R-:W-:-:S05]  /*1b90*/  HADD2.F32 R0, -RZ, R2.H0_H0 ;  /* 0x20000002ff007230 */ /* 0x004fca0000004100 */
[----:B------:R-:W-:-:S04]  /*1ba0*/  F2FP.BF16.F32.PACK_AB R0, RZ, R0 ;  /* 0x00000000ff00723e */ /* 0x000fc800000010ff */
[----:B------:R-:W-:Y:S01]  /*1bb0*/  PRMT R19, R0, 0x7610, R19 ;  /* 0x0000761000137816 */ /* 0x000fe20000000013 */
[----:B------:R-:W-:Y:S06]  /*1bc0*/  BRA `(.L_x_8) ;  /* 0x0000000c001c7947 */ /* 0x000fec0003800000 */
.L_x_13:
[----:B------:R-:W2:Y:S01]  /*1bd0*/  LDG.E.64 R2, desc[UR36][R2.64] ;  /* 0x0000002402027981 */ /* 0x000ea2000c1e1b00 */
[----:B------:R-:W-:Y:S01]  /*1be0*/  UMOV UR4, 0xf0000000 ;  /* 0xf000000000047882 */ /* 0x000fe20000000000 */
[----:B------:R-:W-:Y:S02]  /*1bf0*/  UMOV UR5, 0x380fffff ;  /* 0x380fffff00057882 */ /* 0x000fe40000000000 */
[----:B--2---:R-:W0:-:S15]  /*1c00*/  DSETP.GEU.AND P0, PT, |R2|, UR4, PT ;  /* 0x0000000402007e2a */ /* 0x004e1e000bf0e200 */
[----:B------:R-:W-:-:S15]  /*1c10*/  NOP ;  /* 0x0000000000007918 */ /* 0x000fde0000000000 */
[----:B------:R-:W-:-:S15]  /*1c20*/  NOP ;  /* 0x0000000000007918 */ /* 0x000fde0000000000 */
[----:B------:R-:W-:-:S15]  /*1c30*/  NOP ;  /* 0x0000000000007918 */ /* 0x000fde0000000000 */
[----:B------:R-:W-:-:S04]  /*1c40*/  NOP ;  /* 0x0000000000007918 */ /* 0x000fc80000000000 */
[----:B------:R-:W0:Y:S02]  /*1c50*/  F2F.F32.F64 R0, R2 ;  /* 0x0000000200007310 */ /* 0x000e240000301000 */
[----:B0-----:R-:W-:-:S05]  /*1c60*/  @!P0 FMUL R0, R0, 1.175494350822287508e-38 ;  /* 0x0080000000008820 */ /* 0x001fca0000400000 */
[----:B------:R-:W-:-:S04]  /*1c70*/  F2FP.BF16.F32.PACK_AB R0, RZ, R0 ;  /* 0x00000000ff00723e */ /* 0x000fc800000010ff */
[----:B------:R-:W-:Y:S01]  /*1c80*/  PRMT R19, R0, 0x7610, R19 ;  /* 0x0000761000137816 */ /* 0x000fe20000000013 */
[----:B------:R-:W-:Y:S06]  /*1c90*/  BRA `(.L_x_8) ;  /* 0x0000000800e87947 */ /* 0x000fec0003800000 */
.L_x_3:
[----:B------:R-:W-:-:S09]  /*1ca0*/  UISETP.GT.AND UP0, UPT, UR4, 0x18, UPT ;  /* 0x000000180400788c */ /* 0x000fd2000bf04270 */
[----:B------:R-:W-:Y:S05]  /*1cb0*/  BRA.U UP0, `(.L_x_15) ;  /* 0x0000000500107547 */ /* 0x000fea000b800000 */
[----:B------:R-:W-:-:S09]  /*1cc0*/  UISETP.GT.AND UP0, UPT, UR4, 0xe, UPT ;  /* 0x0000000e0400788c */ /* 0x000fd2000bf04270 */
[----:B------:R-:W-:Y:S05]  /*1cd0*/  BRA.U UP0, `(.L_x_16) ;  /* 0x00000001005c7547 */ /* 0x000fea000b800000 */
[----:B------:R-:W-:-:S09]  /*1ce0*/  UISETP.NE.AND UP0, UPT, UR4, 0xa, UPT ;  /* 0x0000000a0400788c */ /* 0x000fd2000bf05270 */
[----:B------:R-:W-:Y:S05]  /*1cf0*/  BRA.U !UP0, `(.L_x_17) ;  /* 0x0000000108207547 */ /* 0x000fea000b800000 */
[----:B------:R-:W-:-:S09]  /*1d00*/  UISETP.NE.AND UP0, UPT, UR4, 0xb, UPT ;  /* 0x0000000b0400788c */ /* 0x000fd2000bf05270 */
[----:B------:R-:W-:Y:S05]  /*1d10*/  BRA.U UP0, `(.L_x_7) ;  /* 0x00000009002c7547 */ /* 0x000fea000b800000 */
[----:B------:R-:W2:Y:S02]  /*1d20*/  LDG.E.U8 R2, desc[UR36][R2.64] ;  /* 0x0000002402027981 */ /* 0x000ea4000c1e1100 */
[----:B--2---:R-:W-:-:S04]  /*1d30*/  ISETP.NE.AND P0, PT, R2, RZ, PT ;  /* 0x000000ff0200720c */ /* 0x004fc80003f05270 */
[----:B------:R-:W-:-:S04]  /*1d40*/  FSEL R0, RZ, 1, !P0 ;  /* 0x3f800000ff007808 */ /* 0x000fc80004000000 */
[----:B------:R-:W-:-:S04]  /*1d50*/  F2FP.BF16.F32.PACK_AB R0, RZ, R0 ;  /* 0x00000000ff00723e */ /* 0x000fc800000010ff */
[----:B------:R-:W-:Y:S01]  /*1d60*/  PRMT R19, R0, 0x7610, R19 ;  /* 0x0000761000137816 */ /* 0x000fe20000000013 */
[----:B------:R-:W-:Y:S06]  /*1d70*/  BRA `(.L_x_8) ;  /* 0x0000000800b07947 */ /* 0x000fec0003800000 */
.L_x_17:
        /* <DEDUP_REMOVED lines=13> */
.L_x_16:
[----:B------:R-:W-:-:S09]  /*1e50*/  UISETP.NE.AND UP0, UPT, UR4, 0xf, UPT ;  /* 0x0000000f0400788c */ /* 0x000fd2000bf05270 */
[----:B------:R-:W-:Y:S05]  /*1e60*/  BRA.U !UP0, `(.L_x_18) ;  /* 0x00000001089c7547 */ /* 0x000fea000b800000 */
[----:B------:R-:W-:-:S09]  /*1e70*/  UISETP.NE.AND UP0, UPT, UR4, 0x17, UPT ;  /* 0x000000170400788c */ /* 0x000fd2000bf05270 */
[----:B------:R-:W-:Y:S05]  /*1e80*/  BRA.U !UP0, `(.L_x_19) ;  /* 0x00000001085c7547 */ /* 0x000fea000b800000 */
[----:B------:R-:W-:-:S09]  /*1e90*/  UISETP.NE.AND UP0, UPT, UR4, 0x18, UPT ;  /* 0x000000180400788c */ /* 0x000fd2000bf05270 */
[----:B------:R-:W-:Y:S05]  /*1ea0*/  BRA.U UP0, `(.L_x_7) ;  /* 0x0000000500c87547 */ /* 0x000fea000b800000 */
[----:B------:R-:W2:Y:S01]  /*1eb0*/  LDG.E.U8 R0, desc[UR36][R2.64] ;  /* 0x0000002402007981 */ /* 0x000ea2000c1e1100 */
[----:B------:R-:W-:Y:S01]  /*1ec0*/  MOV R6, 0x1f ;  /* 0x0000001f00067802 */ /* 0x000fe20000000f00 */
[----:B--2---:R-:W-:-:S05]  /*1ed0*/  IMAD.SHL.U32 R0, R0, 0x1000000, RZ ;  /* 0x0100000000007824 */ /* 0x004fca00078e00ff */
[C---:B------:R-:W-:Y:S02]  /*1ee0*/  LOP3.LUT R4, R0.reuse, 0x7f000000, RZ, 0xc0, !PT ;  /* 0x7f00000000047812 */ /* 0x040fe400078ec0ff */
[----:B------:R-:W-:Y:S02]  /*1ef0*/  LOP3.LUT P0, RZ, R0, 0x7f000000, RZ, 0xc0, !PT ;  /* 0x7f00000000ff7812 */ /* 0x000fe4000780c0ff */
[----:B------:R-:W0:Y:S02]  /*1f00*/  FLO.U32 R5, R4 ;  /* 0x0000000400057300 */ /* 0x000e2400000e0000 */
[----:B0-----:R-:W-:-:S05]  /*1f10*/  IMAD.MOV R5, RZ, RZ, -R5 ;  /* 0x000000ffff057224 */ /* 0x001fca00078e0a05 */
[----:B------:R-:W-:-:S05]  /*1f20*/  VIADDMNMX.U32 R5, R5, R6, 0x4, !PT ;  /* 0x0000000405057446 */ /* 0x000fca0007800006 */
[----:B------:R-:W-:-:S04]  /*1f30*/  VIADD R5, R5, 0xfffffffc ;  /* 0xfffffffc05057836 */ /* 0x000fc80000000000 */
[----:B------:R-:W-:Y:S01]  /*1f40*/  IMAD.SHL.U32 R7, R5, 0x800000, RZ ;  /* 0x0080000005077824 */ /* 0x000fe200078e00ff */
[C---:B------:R-:W-:Y:S01]  /*1f50*/  SHF.L.U32 R6, R4.reuse, R5, RZ ;  /* 0x0000000504067219 */ /* 0x040fe200000006ff */
[----:B------:R-:W-:-:S03]  /*1f60*/  VIADD R5, R4, 0x1000000 ;  /* 0x0100000004057836 */ /* 0x000fc60000000000 */
[----:B------:R-:W-:Y:S02]  /*1f70*/  LEA.HI R6, R6, -R7, RZ, 0x1c ;  /* 0x8000000706067211 */ /* 0x000fe400078fe0ff */
[----:B------:R-:W-:-:S03]  /*1f80*/  SHF.R.S32.HI R5, RZ, 0x8, R5 ;  /* 0x00000008ff057819 */ /* 0x000fc60000011405 */
[----:B------:R-:W-:-:S05]  /*1f90*/  VIADD R6, R6, 0x3c000000 ;  /* 0x3c00000006067836 */ /* 0x000fca0000000000 */
[----:B------:R-:W-:-:S04]  /*1fa0*/  LOP3.LUT R5, R6, 0x7f800000, R5, 0xf8, !PT ;  /* 0x7f80000006057812 */ /* 0x000fc800078ef805 */
[----:B------:R-:W-:-:S04]  /*1fb0*/  SEL R5, R5, RZ, P0 ;  /* 0x000000ff05057207 */ /* 0x000fc80000000000 */
[----:B------:R-:W-:-:S04]  /*1fc0*/  LOP3.LUT R5, R5, 0x80000000, R0, 0xf8, !PT ;  /* 0x8000000005057812 */ /* 0x000fc800078ef800 */
[----:B------:R-:W-:-:S04]  /*1fd0*/  F2FP.BF16.F32.PACK_AB R5, RZ, R5 ;  /* 0x00000005ff05723e */ /* 0x000fc800000010ff */
[----:B------:R-:W-:Y:S01]  /*1fe0*/  PRMT R19, R5, 0x7610, R19 ;  /* 0x0000761005137816 */ /* 0x000fe20000000013 */
[----:B------:R-:W-:Y:S06]  /*1ff0*/  BRA `(.L_x_8) ;  /* 0x0000000800107947 */ /* 0x000fec0003800000 */
.L_x_19:
[----:B------:R-:W2:Y:S02]  /*2000*/  LDG.E.U8 R2, desc[UR36][R2.64] ;  /* 0x0000002402027981 */ /* 0x000ea4000c1e1100 */
[C---:B--2---:R-:W-:Y:S01]  /*2010*/  IMAD.SHL.U32 R4, R2.reuse, 0x2000000, RZ ;  /* 0x0200000002047824 */ /* 0x044fe200078e00ff */
[----:B------:R-:W-:-:S04]  /*2020*/  SHF.L.U32 R5, R2, 0x8, RZ ;  /* 0x0000000802057819 */ /* 0x000fc800000006ff */
[----:B------:R-:W-:-:S13]  /*2030*/  ISETP.GT.U32.AND P0, PT, R4, 0x7ffffff, PT ;  /* 0x07ffffff0400780c */ /* 0x000fda0003f04070 */
[C---:B------:R-:W-:Y:S02]  /*2040*/  @!P0 LOP3.LUT R0, R5.reuse, 0x7f00, RZ, 0xc0, !PT ;  /* 0x00007f0005008812 */ /* 0x040fe400078ec0ff */
[----:B------:R-:W-:Y:S02]  /*2050*/  @P0 LEA.HI R4, R4, 0x70000000, RZ, 0x1c ;  /* 0x7000000004040811 */ /* 0x000fe400078fe0ff */
[----:B------:R-:W-:Y:S02]  /*2060*/  @!P0 LOP3.LUT R0, R0, 0x3f000000, RZ, 0xfc, !PT ;  /* 0x3f00000000008812 */ /* 0x000fe400078efcff */
[----:B------:R-:W-:-:S03]  /*2070*/  PRMT R5, R5, 0x9910, RZ ;  /* 0x0000991005057816 */ /* 0x000fc600000000ff */
[----:B------:R-:W-:Y:S01]  /*2080*/  @!P0 FADD.FTZ R0, R0, -0.5 ;  /* 0xbf00000000008421 */ /* 0x000fe20000010000 */
[----:B------:R-:W-:-:S05]  /*2090*/  @P0 FMUL.FTZ R0, R4, 1.9259299443872358531e-34 ;  /* 0x0780000004000820 */ /* 0x000fca0000410000 */
[----:B------:R-:W-:-:S04]  /*20a0*/  LOP3.LUT R0, R0, 0x80000000, R5, 0xf8, !PT ;  /* 0x8000000000007812 */ /* 0x000fc800078ef805 */
[----:B------:R-:W-:-:S04]  /*20b0*/  F2FP.BF16.F32.PACK_AB R0, RZ, R0 ;  /* 0x00000000ff00723e */ /* 0x000fc800000010ff */
[----:B------:R-:W-:Y:S01]  /*20c0*/  PRMT R19, R0, 0x7610, R19 ;  /* 0x0000761000137816 */ /* 0x000fe20000000013 */
[----:B------:R-:W-:Y:S06]  /*20d0*/  BRA `(.L_x_8) ;  /* 0x0000000400d87947 */ /* 0x000fec0003800000 */
.L_x_18:
[----:B------:R0:W5:Y:S01]  /*20e0*/  LDG.E.U16 R19, desc[UR36][R2.64] ;  /* 0x0000002402137981 */ /* 0x000162000c1e1500 */
[----:B------:R-:W-:Y:S05]  /*20f0*/  BRA `(.L_x_8) ;  /* 0x0000000400d07947 */ /* 0x000fea0003800000 */
.L_x_15:
[----:B------:R-:W-:-:S09]  /*2100*/  UISETP.GT.AND UP0, UPT, UR4, 0x1b, UPT ;  /* 0x0000001b0400788c */ /* 0x000fd2000bf04270 */
[----:B------:R-:W-:Y:S05]  /*2110*/  BRA.U UP0, `(.L_x_20) ;  /* 0x0000000500147547 */ /* 0x000fea000b800000 */
[----:B------:R-:W-:-:S09]  /*2120*/  UISETP.NE.AND UP0, UPT, UR4, 0x19, UPT ;  /* 0x000000190400788c */ /* 0x000fd2000bf05270 */
[----:B------:R-:W-:Y:S05]  /*2130*/  BRA.U !UP0, `(.L_x_21) ;  /* 0x0000000108987547 */ /* 0x000fea000b800000 */
[----:B------:R-:W-:-:S09]  /*2140*/  UISETP.NE.AND UP0, UPT, UR4, 0x1a, UPT ;  /* 0x0000001a0400788c */ /* 0x000fd2000bf05270 */
[----:B------:R-:W-:Y:S05]  /*2150*/  BRA.U !UP0, `(.L_x_22) ;  /* 0x00000001081c7547 */ /* 0x000fea000b800000 */
[----:B------:R-:W-:-:S09]  /*2160*/  UISETP.NE.AND UP0, UPT, UR4, 0x1b, UPT ;  /* 0x0000001b0400788c */ /* 0x000fd2000bf05270 */
[----:B------:R-:W-:Y:S05]  /*2170*/  BRA.U UP0, `(.L_x_7) ;  /* 0x0000000500147547 */ /* 0x000fea000b800000 */
[----:B------:R-:W2:Y:S02]  /*2180*/  LDG.E.U16 R0, desc[UR36][R2.64] ;  /* 0x0000002402007981 */ /* 0x000ea4000c1e1500 */
[----:B--2---:R-:W-:-:S04]  /*2190*/  I2FP.F32.U32 R0, R0 ;  /* 0x0000000000007245 */ /* 0x004fc80000201000 */
[----:B------:R-:W-:-:S04]  /*21a0*/  F2FP.BF16.F32.PACK_AB R0, RZ, R0 ;  /* 0x00000000ff00723e */ /* 0x000fc800000010ff */
[----:B------:R-:W-:Y:S01]  /*21b0*/  PRMT R19, R0, 0x7610, R19 ;  /* 0x0000761000137816 */ /* 0x000fe20000000013 */
[----:B------:R-:W-:Y:S06]  /*21c0*/  BRA `(.L_x_8) ;  /* 0x00000004009c7947 */ /* 0x000fec0003800000 */
.L_x_22:
[----:B------:R-:W2:Y:S01]  /*21d0*/  LDG.E.U8 R3, desc[UR36][R2.64] ;  /* 0x0000002402037981 */ /* 0x000ea2000c1e1100 */
[----:B------:R-:W-:Y:S01]  /*21e0*/  BSSY.RECONVERGENT B0, `(.L_x_23) ;  /* 0x0000018000007945 */ /* 0x000fe20003800200 */
[----:B------:R-:W-:Y:S01]  /*21f0*/  IMAD.MOV.U32 R0, RZ, RZ, RZ ;  /* 0x000000ffff007224 */ /* 0x000fe200078e00ff */
[----:B--2---:R-:W-:-:S13]  /*2200*/  ISETP.NE.AND P0, PT, R3, RZ, PT ;  /* 0x000000ff0300720c */ /* 0x004fda0003f05270 */
[----:B------:R-:W-:Y:S05]  /*2210*/  @!P0 BRA `(.L_x_24) ;  /* 0x0000000000508947 */ /* 0x000fea0003800000 */
[----:B------:R-:W-:-:S13]  /*2220*/  ISETP.NE.AND P0, PT, R3, 0x80, PT ;  /* 0x000000800300780c */ /* 0x000fda0003f05270 */
[----:B------:R-:W-:Y:S01]  /*2230*/  @!P0 IMAD.MOV.U32 R0, RZ, RZ, 0x7f800001 ;  /* 0x7f800001ff008424 */ /* 0x000fe200078e00ff */
[----:B------:R-:W-:Y:S06]  /*2240*/  @!P0 BRA `(.L_x_24) ;  /* 0x0000000000448947 */ /* 0x000fec0003800000 */
[--C-:B------:R-:W-:Y:S01]  /*2250*/  SHF.R.U32.HI R0, RZ, 0x3, R3.reuse ;  /* 0x00000003ff007819 */ /* 0x100fe20000011603 */
[----:B------:R-:W-:Y:S03]  /*2260*/  BSSY.RECONVERGENT B1, `(.L_x_25) ;  /* 0x000000c000017945 */ /* 0x000fe60003800200 */
[----:B------:R-:W-:Y:S02]  /*2270*/  LOP3.LUT P0, R2, R0, 0xf, RZ, 0xc0, !PT ;  /* 0x0000000f00027812 */ /* 0x000fe4000780c0ff */
[----:B------:R-:W-:-:S05]  /*2280*/  SHF.R.U32.HI R0, RZ, 0x7, R3 ;  /* 0x00000007ff007819 */ /* 0x000fca0000011603 */
[----:B------:R-:W-:Y:S01]  /*2290*/  IMAD.U32 R7, R0, -0x80000000, RZ ;  /* 0x8000000000077824 */ /* 0x000fe200078e00ff */
[----:B------:R-:W-:-:S05]  /*22a0*/  LOP3.LUT R0, R3, 0x7, RZ, 0xc0, !PT ;  /* 0x0000000703007812 */ /* 0x000fca00078ec0ff */
[----:B------:R-:W-:Y:S05]  /*22b0*/  @P0 BRA `(.L_x_26) ;  /* 0x0000000000180947 */ /* 0x000fea0003800000 */
[----:B------:R-:W0:Y:S02]  /*22c0*/  FLO.U32 R3, R0 ;  /* 0x0000000000037300 */ /* 0x000e2400000e0000 */
[----:B0-----:R-:W-:-:S04]  /*22d0*/  IADD3 R3, PT, PT, -R3, 0x1f, RZ ;  /* 0x0000001f03037810 */ /* 0x001fc80007ffe1ff */
[----:B------:R-:W-:Y:S01]  /*22e0*/  IADD3 R2, PT, PT, R2, 0x1d, -R3 ;  /* 0x0000001d02027810 */ /* 0x000fe20007ffe803 */
[----:B------:R-:W-:-:S05]  /*22f0*/  VIADD R5, R3, 0xffffffe4 ;  /* 0xffffffe403057836 */ /* 0x000fca0000000000 */
[----:B------:R-:W-:-:S04]  /*2300*/  SHF.L.U32 R5, R0, R5, RZ ;  /* 0x0000000500057219 */ /* 0x000fc800000006ff */
[----:B------:R-:W-:-:S07]  /*2310*/  LOP3.LUT R0, R5, 0x7, RZ, 0xc0, !PT ;  /* 0x0000000705007812 */ /* 0x000fce00078ec0ff */
.L_x_26:
[----:B------:R-:W-:Y:S05]  /*2320*/  BSYNC.RECONVERGENT B1 ;  /* 0x0000000000017941 */ /* 0x000fea0003800200 */
.L_x_25:
[----:B------:R-:W-:Y:S01]  /*2330*/  IMAD.SHL.U32 R0, R0, 0x100000, RZ ;  /* 0x0010000000007824 */ /* 0x000fe200078e00ff */
[----:B------:R-:W-:-:S04]  /*2340*/  LEA R2, R2, 0x3b800000, 0x17 ;  /* 0x3b80000002027811 */ /* 0x000fc800078eb8ff */
[----:B------:R-:W-:-:S07]  /*2350*/  LOP3.LUT R0, R2, R0, R7, 0xfe, !PT ;  /* 0x0000000002007212 */ /* 0x000fce00078efe07 */
.L_x_24:
[----:B------:R-:W-:Y:S05]  /*2360*/  BSYNC.RECONVERGENT B0 ;  /* 0x0000000000007941 */ /* 0x000fea0003800200 */
.L_x_23:
[----:B------:R-:W-:-:S04]  /*2370*/  F2FP.BF16.F32.PACK_AB R0, RZ, R0 ;  /* 0x00000000ff00723e */ /* 0x000fc800000010ff */
[----:B------:R-:W-:Y:S01]  /*2380*/  PRMT R19, R0, 0x7610, R19 ;  /* 0x0000761000137816 */ /* 0x000fe20000000013 */
[----:B------:R-:W-:Y:S06]  /*2390*/  BRA `(.L_x_8) ;  /* 0x0000000400287947 */ /* 0x000fec0003800000 */
.L_x_21:
[----:B------:R-:W2:Y:S01]  /*23a0*/  LDG.E.U8 R3, desc[UR36][R2.64] ;  /* 0x0000002402037981 */ /* 0x000ea2000c1e1100 */
[----:B------:R-:W-:Y:S01]  /*23b0*/  BSSY.RECONVERGENT B0, `(.L_x_27) ;  /* 0x0000018000007945 */ /* 0x000fe20003800200 */
[----:B------:R-:W-:Y:S01]  /*23c0*/  IMAD.MOV.U32 R0, RZ, RZ, RZ ;  /* 0x000000ffff007224 */ /* 0x000fe200078e00ff */
[----:B--2---:R-:W-:-:S13]  /*23d0*/  ISETP.NE.AND P0, PT, R3, RZ, PT ;  /* 0x000000ff0300720c */ /* 0x004fda0003f05270 */
[----:B------:R-:W-:Y:S05]  /*23e0*/  @!P0 BRA `(.L_x_28) ;  /* 0x0000000000508947 */ /* 0x000fea0003800000 */
[----:B------:R-:W-:-:S13]  /*23f0*/  ISETP.NE.AND P0, PT, R3, 0x80, PT ;  /* 0x000000800300780c */ /* 0x000fda0003f05270 */
[----:B------:R-:W-:Y:S01]  /*2400*/  @!P0 MOV R0, 0x7f800001 ;  /* 0x7f80000100008802 */ /* 0x000fe20000000f00 */
        /* <DEDUP_REMOVED lines=14> */
.L_x_30:
[----:B------:R-:W-:Y:S05]  /*24f0*/  BSYNC.RECONVERGENT B1 ;  /* 0x0000000000017941 */ /* 0x000fea0003800200 */
.L_x_29:
[----:B------:R-:W-:Y:S01]  /*2500*/  IMAD.SHL.U32 R0, R0, 0x200000, RZ ;  /* 0x0020000000007824 */ /* 0x000fe200078e00ff */
[----:B------:R-:W-:-:S04]  /*2510*/  LEA R2, R2, 0x37800000, 0x17 ;  /* 0x3780000002027811 */ /* 0x000fc800078eb8ff */
[----:B------:R-:W-:-:S07]  /*2520*/  LOP3.LUT R0, R2, R0, R7, 0xfe, !PT ;  /* 0x0000000002007212 */ /* 0x000fce00078efe07 */
.L_x_28:
[----:B------:R-:W-:Y:S05]  /*2530*/  BSYNC.RECONVERGENT B0 ;  /* 0x0000000000007941 */ /* 0x000fea0003800200 */
.L_x_27:
[----:B------:R-:W-:-:S04]  /*2540*/  F2FP.BF16.F32.PACK_AB R0, RZ, R0 ;  /* 0x00000000ff00723e */ /* 0x000fc800000010ff */
[----:B------:R-:W-:Y:S01]  /*2550*/  PRMT R19, R0, 0x7610, R19 ;  /* 0x0000761000137816 */ /* 0x000fe20000000013 */
[----:B------:R-:W-:Y:S06]  /*2560*/  BRA `(.L_x_8) ;  /* 0x0000000000b47947 */ /* 0x000fec0003800000 */
.L_x_20:
[----:B------:R-:W-:-:S09]  /*2570*/  UISETP.NE.AND UP0, UPT, UR4, 0x1c, UPT ;  /* 0x0000001c0400788c */ /* 0x000fd2000bf05270 */
[----:B------:R-:W-:Y:S05]  /*2580*/  BRA.U !UP0, `(.L_x_31) ;  /* 0x00000001089c7547 */ /* 0x000fea000b800000 */
[----:B------:R-:W-:-:S09]  /*2590*/  UISETP.NE.AND UP0, UPT, UR4, 0x1d, UPT ;  /* 0x0000001d0400788c */ /* 0x000fd2000bf05270 */
[----:B------:R-:W-:Y:S05]  /*25a0*/  BRA.U !UP0, `(.L_x_32) ;  /* 0x0000000108807547 */ /* 0x000fea000b800000 */
[----:B------:R-:W-:-:S09]  /*25b0*/  UISETP.NE.AND UP0, UPT, UR4, 0x2c, UPT ;  /* 0x0000002c0400788c */ /* 0x000fd2000bf05270 */
[----:B------:R-:W-:Y:S05]  /*25c0*/  BRA.U !UP0, `(.L_x_33) ;  /* 0x0000000108487547 */ /* 0x000fea000b800000 */
.L_x_7:
[----:B------:R-:W-:Y:S01]  /*25d0*/  MOV R2, 0x0 ;  /* 0x0000000000027802 */ /* 0x000fe20000000f00 */
[----:B------:R-:W0:Y:S01]  /*25e0*/  LDCU.64 UR4, c[0x4][0x128] ;  /* 0x01002500ff0477ac */ /* 0x000e220008000a00 */
[----:B------:R-:W-:Y:S02]  /*25f0*/  IMAD.MOV.U32 R8, RZ, RZ, 0x4e ;  /* 0x0000004eff087424 */ /* 0x000fe400078e00ff */
[----:B------:R-:W-:Y:S01]  /*2600*/  IMAD.MOV.U32 R12, RZ, RZ, 0x1 ;  /* 0x00000001ff0c7424 */ /* 0x000fe200078e00ff */
[----:B------:R-:W1:Y:S01]  /*2610*/  LDCU.64 UR6, c[0x4][0x130] ;  /* 0x01002600ff0677ac */ /* 0x000e620008000a00 */
[----:B------:R-:W2:Y:S01]  /*2620*/  LDC.64 R2, c[0x4][R2] ;  /* 0x0100000002027b82 */ /* 0x000ea20000000a00 */
[----:B------:R-:W-:Y:S01]  /*2630*/  IMAD.MOV.U32 R13, RZ, RZ, RZ ;  /* 0x000000ffff0d7224 */ /* 0x000fe200078e00ff */
[----:B------:R-:W3:Y:S01]  /*2640*/  LDCU.64 UR8, c[0x4][0x38] ;  /* 0x01000700ff0877ac */ /* 0x000ee20008000a00 */
[----:B0-----:R-:W-:Y:S02]  /*2650*/  IMAD.U32 R4, RZ, RZ, UR4 ;  /* 0x00000004ff047e24 */ /* 0x001fe4000f8e00ff */
[----:B------:R-:W-:-:S02]  /*2660*/  IMAD.U32 R5, RZ, RZ, UR5 ;  /* 0x00000005ff057e24 */ /* 0x000fc4000f8e00ff */
[----:B-1----:R-:W-:Y:S01]  /*2670*/  IMAD.U32 R6, RZ, RZ, UR6 ;  /* 0x00000006ff067e24 */ /* 0x002fe2000f8e00ff */
[----:B------:R-:W-:Y:S01]  /*2680*/  MOV R7, UR7 ;  /* 0x0000000700077c02 */ /* 0x000fe20008000f00 */
[----:B---3--:R-:W-:Y:S02]  /*2690*/  IMAD.U32 R10, RZ, RZ, UR8 ;  /* 0x00000008ff0a7e24 */ /* 0x008fe4000f8e00ff */
[----:B------:R-:W-:-:S07]  /*26a0*/  IMAD.U32 R11, RZ, RZ, UR9 ;  /* 0x00000009ff0b7e24 */ /* 0x000fce000f8e00ff */
[----:B------:R-:W-:-:S07]  /*26b0*/  LEPC R20, `(.L_x_34) ;  /* 0x000000001014794e */ /* 0x000fce0000000000 */
[----:B--2---:R-:W-:Y:S05]  /*26c0*/  CALL.ABS.NOINC R2 ;  /* 0x0000000002007343 */ /* 0x004fea0003c00000 */
.L_x_34:
[----:B------:R-:W-:Y:S01]  /*26d0*/  PRMT R19, RZ, 0x7610, R19 ;  /* 0x00007610ff137816 */ /* 0x000fe20000000013 */
[----:B------:R-:W-:Y:S06]  /*26e0*/  BRA `(.L_x_8) ;  /* 0x0000000000547947 */ /* 0x000fec0003800000 */
.L_x_33:
[----:B------:R-:W2:Y:S01]  /*26f0*/  LDG.E.U8 R2, desc[UR36][R2.64] ;  /* 0x0000002402027981 */ /* 0x000ea2000c1e1100 */
[----:B------:R-:W-:Y:S01]  /*2700*/  BSSY.RECONVERGENT B0, `(.L_x_35) ;  /* 0x0000007000007945 */ /* 0x000fe20003800200 */
[----:B------:R-:W-:Y:S01]  /*2710*/  IMAD.MOV.U32 R0, RZ, RZ, 0x400000 ;  /* 0x00400000ff007424 */ /* 0x000fe200078e00ff */
[----:B--2---:R-:W-:-:S13]  /*2720*/  ISETP.NE.AND P0, PT, R2, RZ, PT ;  /* 0x000000ff0200720c */ /* 0x004fda0003f05270 */
[----:B------:R-:W-:Y:S05]  /*2730*/  @!P0 BRA `(.L_x_36) ;  /* 0x00000000000c8947 */ /* 0x000fea0003800000 */
[----:B------:R-:W-:-:S13]  /*2740*/  ISETP.NE.AND P0, PT, R2, 0xff, PT ;  /* 0x000000ff0200780c */ /* 0x000fda0003f05270 */
[----:B------:R-:W-:Y:S01]  /*2750*/  @!P0 MOV R0, 0x7f800001 ;  /* 0x7f80000100008802 */ /* 0x000fe20000000f00 */
[----:B------:R-:W-:-:S07]  /*2760*/  @P0 IMAD.SHL.U32 R0, R2, 0x800000, RZ ;  /* 0x0080000002000824 */ /* 0x000fce00078e00ff */
.L_x_36:
[----:B------:R-:W-:Y:S05]  /*2770*/  BSYNC.RECONVERGENT B0 ;  /* 0x0000000000007941 */ /* 0x000fea0003800200 */
.L_x_35:
[----:B------:R-:W-:-:S04]  /*2780*/  F2FP.BF16.F32.PACK_AB R0, RZ, R0 ;  /* 0x00000000ff00723e */ /* 0x000fc800000010ff */
[----:B------:R-:W-:Y:S01]  /*2790*/  PRMT R19, R0, 0x7610, R19 ;  /* 0x0000761000137816 */ /* 0x000fe20000000013 */
[----:B------:R-:W-:Y:S06]  /*27a0*/  BRA `(.L_x_8) ;  /* 0x0000000000247947 */ /* 0x000fec0003800000 */
.L_x_32:
[----:B------:R-:W2:Y:S02]  /*27b0*/  LDG.E.64 R2, desc[UR36][R2.64] ;  /* 0x0000002402027981 */ /* 0x000ea4000c1e1b00 */
[----:B--2---:R-:W0:Y:S02]  /*27c0*/  I2F.U64 R0, R2 ;  /* 0x0000000200007312 */ /* 0x004e240000301000 */
[----:B0-----:R-:W-:-:S04]  /*27d0*/  F2FP.BF16.F32.PACK_AB R0, RZ, R0 ;  /* 0x00000000ff00723e */ /* 0x001fc800000010ff */
[----:B------:R-:W-:Y:S01]  /*27e0*/  PRMT R19, R0, 0x7610, R19 ;  /* 0x0000761000137816 */ /* 0x000fe20000000013 */
[----:B------:R-:W-:Y:S06]  /*27f0*/  BRA `(.L_x_8) ;  /* 0x0000000000107947 */ /* 0x000fec0003800000 */
.L_x_31:
[----:B------:R-:W2:Y:S02]  /*2800*/  LDG.E R2, desc[UR36][R2.64] ;  /* 0x0000002402027981 */ /* 0x000ea4000c1e1900 */
[----:B--2---:R-:W-:-:S04]  /*2810*/  I2FP.F32.U32 R0, R2 ;  /* 0x0000000200007245 */ /* 0x004fc80000201000 */
[----:B------:R-:W-:-:S04]  /*2820*/  F2FP.BF16.F32.PACK_AB R0, RZ, R0 ;  /* 0x00000000ff00723e */ /* 0x000fc800000010ff */
[----:B------:R-:W-:-:S07]  /*2830*/  PRMT R19, R0, 0x7610, R19 ;  /* 0x0000761000137816 */ /* 0x000fce0000000013 */
.L_x_8:
        /* <DEDUP_REMOVED lines=16> */
[----:B0-----:R-:W-:Y:S01]  /*2940*/  F2FP.BF16.F32.PACK_AB R0, RZ, R0 ;  /* 0x00000000ff00723e */ /* 0x001fe200000010ff */
[----:B------:R-:W-:Y:S06]  /*2950*/  BRA `(.L_x_42) ;  /* 0x0000000c00b47947 */ /* 0x000fec0003800000 */
.L_x_40:
[----:B------:R-:W2:Y:S02]  /*2960*/  LDG.E.U8 R2, desc[UR36][R2.64] ;  /* 0x0000002402027981 */ /* 0x000ea4000c1e1100 */
[----:B--2---:R-:W-:-:S04]  /*2970*/  I2FP.F32.U32 R0, R2 ;  /* 0x0000000200007245 */ /* 0x004fc80000201000 */
[----:B------:R-:W-:Y:S01]  /*2980*/  F2FP.BF16.F32.PACK_AB R0, RZ, R0 ;  /* 0x00000000ff00723e */ /* 0x000fe200000010ff */
[----:B------:R-:W-:Y:S06]  /*2990*/  BRA `(.L_x_42) ;  /* 0x0000000c00a47947 */ /* 0x000fec0003800000 */
.L_x_39:
        /* <DEDUP_REMOVED lines=8> */
[----:B0-----:R-:W-:Y:S01]  /*2a20*/  F2FP.BF16.F32.PACK_AB R0, RZ, R0 ;  /* 0x00000000ff00723e */ /* 0x001fe200000010ff */
[----:B------:R-:W-:Y:S06]  /*2a30*/  BRA `(.L_x_42) ;  /* 0x0000000c007c7947 */ /* 0x000fec0003800000 */
.L_x_44:
[----:B------:R-:W2:Y:S02]  /*2a40*/  LDG.E R2, desc[UR36][R2.64] ;  /* 0x0000002402027981 */ /* 0x000ea4000c1e1900 */
[----:B--2---:R-:W-:-:S04]  /*2a50*/  I2FP.F32.S32 R0, R2 ;  /* 0x0000000200007245 */ /* 0x004fc80000201400 */
[----:B------:R-:W-:Y:S01]  /*2a60*/  F2FP.BF16.F32.PACK_AB R0, RZ, R0 ;  /* 0x00000000ff00723e */ /* 0x000fe200000010ff */
[----:B------:R-:W-:Y:S06]  /*2a70*/  BRA `(.L_x_42) ;  /* 0x0000000c006c7947 */ /* 0x000fec0003800000 */
.L_x_43:
[----:B------:R-:W2:Y:S02]  /*2a80*/  LDG.E.U16 R2, desc[UR36][R2.64] ;  /* 0x0000002402027981 */ /* 0x000ea4000c1e1500 */
[----:B--2---:R-:W0:Y:S02]  /*2a90*/  I2F.S16 R0, R2 ;  /* 0x0000000200007306 */ /* 0x004e240000101400 */
[----:B0-----:R-:W-:Y:S01]  /*2aa0*/  F2FP.BF16.F32.PACK_AB R0, RZ, R0 ;  /* 0x00000000ff00723e */ /* 0x001fe200000010ff */
[----:B------:R-:W-:Y:S06]  /*2ab0*/  BRA `(.L_x_42) ;  /* 0x0000000c005c7947 */ /* 0x000fec0003800000 */
.L_x_38:
        /* <DEDUP_REMOVED lines=9> */
.L_x_46:
[----:B------:R-:W2:Y:S02]  /*2b50*/  LDG.E.U16 R0, desc[UR36][R2.64] ;  /* 0x0000002402007981 */ /* 0x000ea4000c1e1500 */
[----:B--2---:R-:W-:-:S05]  /*2b60*/  HADD2.F32 R0, -RZ, R0.H0_H0 ;  /* 0x20000000ff007230 */ /* 0x004fca0000004100 */
[----:B------:R-:W-:Y:S01]  /*2b70*/  F2FP.BF16.F32.PACK_AB R0, RZ, R0 ;  /* 0x00000000ff00723e */ /* 0x000fe200000010ff */
[----:B------:R-:W-:Y:S06]  /*2b80*/  BRA `(.L_x_42) ;  /* 0x0000000c00287947 */ /* 0x000fec0003800000 */
.L_x_45:
        /* <DEDUP_REMOVED lines=9> */
.L_x_48:
[----:B------:R-:W2:Y:S02]  /*2c20*/  LDG.E.U16 R2, desc[UR36][R2.64] ;  /* 0x0000002402027981 */ /* 0x000ea4000c1e1500 */
[----:B--2---:R-:W-:-:S05]  /*2c30*/  HADD2.F32 R0, -RZ, R2.H0_H0 ;  /* 0x20000002ff007230 */ /* 0x004fca0000004100 */
[----:B------:R-:W-:Y:S01]  /*2c40*/  F2FP.BF16.F32.PACK_AB R0, RZ, R0 ;  /* 0x00000000ff00723e */ /* 0x000fe200000010ff */
[----:B------:R-:W-:Y:S06]  /*2c50*/  BRA `(.L_x_42) ;  /* 0x0000000800f47947 */ /* 0x000fec0003800000 */
.L_x_47:
        /* <DEDUP_REMOVED lines=10> */
[----:B------:R-:W-:Y:S01]  /*2d00*/  F2FP.BF16.F32.PACK_AB R0, RZ, R0 ;  /* 0x00000000ff00723e */ /* 0x000fe200000010ff */
[----:B------:R-:W-:Y:S06]  /*2d10*/  BRA `(.L_x_42) ;  /* 0x0000000800c47947 */ /* 0x000fec0003800000 */
.L_x_37:
        /* <DEDUP_REMOVED lines=11> */
[----:B------:R-:W-:Y:S01]  /*2dd0*/  F2FP.BF16.F32.PACK_AB R0, RZ, R0 ;  /* 0x00000000ff00723e */ /* 0x000fe200000010ff */
[----:B------:R-:W-:Y:S06]  /*2de0*/  BRA `(.L_x_42) ;  /* 0x0000000800907947 */ /* 0x000fec0003800000 */
.L_x_51:
        /* <DEDUP_REMOVED lines=12> */
.L_x_50:
[----:B------:R-:W-:-:S09]  /*2eb0*/  UISETP.NE.AND UP0, UPT, UR4, 0xf, UPT ;  /* 0x0000000f0400788c */ /* 0x000fd2000bf05270 */
[----:B------:R-:W-:Y:S05]  /*2ec0*/  BRA.U !UP0, `(.L_x_52) ;  /* 0x0000000108987547 */ /* 0x000fea000b800000 */
[----:B------:R-:W-:-:S09]  /*2ed0*/  UISETP.NE.AND UP0, UPT, UR4, 0x17, UPT ;  /* 0x000000170400788c */ /* 0x000fd2000bf05270 */
[----:B------:R-:W-:Y:S05]  /*2ee0*/  BRA.U !UP0, `(.L_x_53) ;  /* 0x00000001085c7547 */ /* 0x000fea000b800000 */
[----:B------:R-:W-:-:S09]  /*2ef0*/  UISETP.NE.AND UP0, UPT, UR4, 0x18, UPT ;  /* 0x000000180400788c */ /* 0x000fd2000bf05270 */
[----:B------:R-:W-:Y:S05]  /*2f00*/  BRA.U UP0, `(.L_x_41) ;  /* 0x0000000500b87547 */ /* 0x000fea000b800000 */
[----:B------:R-:W2:Y:S01]  /*2f10*/  LDG.E.U8 R0, desc[UR36][R2.64] ;  /* 0x0000002402007981 */ /* 0x000ea2000c1e1100 */
[----:B------:R-:W-:Y:S02]  /*2f20*/  IMAD.MOV.U32 R6, RZ, RZ, 0x1f ;  /* 0x0000001fff067424 */ /* 0x000fe400078e00ff */
[----:B--2---:R-:W-:-:S05]  /*2f30*/  IMAD.SHL.U32 R0, R0, 0x1000000, RZ ;  /* 0x0100000000007824 */ /* 0x004fca00078e00ff */
[C---:B------:R-:W-:Y:S02]  /*2f40*/  LOP3.LUT R4, R0.reuse, 0x7f000000, RZ, 0xc0, !PT ;  /* 0x7f00000000047812 */ /* 0x040fe400078ec0ff */
[----:B------:R-:W-:Y:S02]  /*2f50*/  LOP3.LUT P0, RZ, R0, 0x7f000000, RZ, 0xc0, !PT ;  /* 0x7f00000000ff7812 */ /* 0x000fe4000780c0ff */
[----:B------:R-:W0:Y:S02]  /*2f60*/  FLO.U32 R5, R4 ;  /* 0x0000000400057300 */ /* 0x000e2400000e0000 */
[----:B0-----:R-:W-:-:S05]  /*2f70*/  IMAD.MOV R5, RZ, RZ, -R5 ;  /* 0x000000ffff057224 */ /* 0x001fca00078e0a05 */
[----:B------:R-:W-:-:S05]  /*2f80*/  VIADDMNMX.U32 R5, R5, R6, 0x4, !PT ;  /* 0x0000000405057446 */ /* 0x000fca0007800006 */
[----:B------:R-:W-:-:S05]  /*2f90*/  VIADD R5, R5, 0xfffffffc ;  /* 0xfffffffc05057836 */ /* 0x000fca0000000000 */
[C---:B------:R-:W-:Y:S02]  /*2fa0*/  SHF.L.U32 R6, R4.reuse, R5, RZ ;  /* 0x0000000504067219 */ /* 0x040fe400000006ff */
[----:B------:R-:W-:Y:S01]  /*2fb0*/  SHF.L.U32 R7, R5, 0x17, RZ ;  /* 0x0000001705077819 */ /* 0x000fe200000006ff */
        /* <DEDUP_REMOVED lines=10> */
.L_x_53:
[----:B------:R-:W2:Y:S02]  /*3060*/  LDG.E.U8 R2, desc[UR36][R2.64] ;  /* 0x0000002402027981 */ /* 0x000ea4000c1e1100 */
[C---:B--2---:R-:W-:Y:S02]  /*3070*/  IMAD.SHL.U32 R4, R2.reuse, 0x2000000, RZ ;  /* 0x0200000002047824 */ /* 0x044fe400078e00ff */
[----:B------:R-:W-:-:S03]  /*3080*/  IMAD.SHL.U32 R5, R2, 0x100, RZ ;  /* 0x0000010002057824 */ /* 0x000fc600078e00ff */
        /* <DEDUP_REMOVED lines=8> */
[----:B------:R-:W-:Y:S01]  /*3110*/  F2FP.BF16.F32.PACK_AB R0, RZ, R0 ;  /* 0x00000000ff00723e */ /* 0x000fe200000010ff */
[----:B------:R-:W-:Y:S06]  /*3120*/  BRA `(.L_x_42) ;  /* 0x0000000400c07947 */ /* 0x000fec0003800000 */
.L_x_52:
[----:B------:R0:W5:Y:S01]  /*3130*/  LDG.E.U16 R0, desc[UR36][R2.64] ;  /* 0x0000002402007981 */ /* 0x000162000c1e1500 */
[----:B------:R-:W-:Y:S05]  /*3140*/  BRA `(.L_x_42) ;  /* 0x0000000400b87947 */ /* 0x000fea0003800000 */
.L_x_49:
        /* <DEDUP_REMOVED lines=10> */
[----:B------:R-:W-:Y:S01]  /*31f0*/  F2FP.BF16.F32.PACK_AB R0, RZ, R0 ;  /* 0x00000000ff00723e */ /* 0x000fe200000010ff */
[----:B------:R-:W-:Y:S06]  /*3200*/  BRA `(.L_x_42) ;  /* 0x0000000400887947 */ /* 0x000fec0003800000 */
.L_x_56:
        /* <DEDUP_REMOVED lines=11> */
[----:B------:R-:W-:-:S04]  /*32c0*/  SHF.R.U32.HI R0, RZ, 0x7, R3 ;  /* 0x00000007ff007819 */ /* 0x000fc80000011603 */
[----:B------:R-:W-:Y:S02]  /*32d0*/  SHF.L.U32 R7, R0, 0x1f, RZ ;  /* 0x0000001f00077819 */ /* 0x000fe400000006ff */
        /* <DEDUP_REMOVED lines=8> */
.L_x_60:
[----:B------:R-:W-:Y:S05]  /*3360*/  BSYNC.RECONVERGENT B1 ;  /* 0x0000000000017941 */ /* 0x000fea0003800200 */
.L_x_59:
[----:B------:R-:W-:Y:S01]  /*3370*/  IMAD.SHL.U32 R0, R0, 0x100000, RZ ;  /* 0x0010000000007824 */ /* 0x000fe200078e00ff */
[----:B------:R-:W-:-:S04]  /*3380*/  LEA R2, R2, 0x3b800000, 0x17 ;  /* 0x3b80000002027811 */ /* 0x000fc800078eb8ff */
[----:B------:R-:W-:-:S07]  /*3390*/  LOP3.LUT R0, R2, R0, R7, 0xfe, !PT ;  /* 0x0000000002007212 */ /* 0x000fce00078efe07 */
.L_x_58:
[----:B------:R-:W-:Y:S05]  /*33a0*/  BSYNC.RECONVERGENT B0 ;  /* 0x0000000000007941 */ /* 0x000fea0003800200 */
.L_x_57:
[----:B------:R-:W-:Y:S01]  /*33b0*/  F2FP.BF16.F32.PACK_AB R0, RZ, R0 ;  /* 0x00000000ff00723e */ /* 0x000fe200000010ff */
[----:B------:R-:W-:Y:S06]  /*33c0*/  BRA `(.L_x_42) ;  /* 0x0000000400187947 */ /* 0x000fec0003800000 */
.L_x_55:
        /* <DEDUP_REMOVED lines=21> */
.L_x_64:
[----:B------:R-:W-:Y:S05]  /*3520*/  BSYNC.RECONVERGENT B1 ;  /* 0x0000000000017941 */ /* 0x000fea0003800200 */
.L_x_63:
[----:B------:R-:W-:Y:S02]  /*3530*/  SHF.L.U32 R0, R0, 0x15, RZ ;  /* 0x0000001500007819 */ /* 0x000fe400000006ff */
[----:B------:R-:W-:-:S04]  /*3540*/  LEA R2, R2, 0x37800000, 0x17 ;  /* 0x3780000002027811 */ /* 0x000fc800078eb8ff */
[----:B------:R-:W-:-:S07]  /*3550*/  LOP3.LUT R0, R2, R0, R7, 0xfe, !PT ;  /* 0x0000000002007212 */ /* 0x000fce00078efe07 */
.L_x_62:
[----:B------:R-:W-:Y:S05]  /*3560*/  BSYNC.RECONVERGENT B0 ;  /* 0x0000000000007941 */ /* 0x000fea0003800200 */
.L_x_61:
[----:B------:R-:W-:Y:S01]  /*3570*/  F2FP.BF16.F32.PACK_AB R0, RZ, R0 ;  /* 0x00000000ff00723e */ /* 0x000fe200000010ff */
[----:B------:R-:W-:Y:S06]  /*3580*/  BRA `(.L_x_42) ;  /* 0x0000000000a87947 */ /* 0x000fec0003800000 */
.L_x_54:
[----:B------:R-:W-:-:S09]  /*3590*/  UISETP.NE.AND UP0, UPT, UR4, 0x1c, UPT ;  /* 0x0000001c0400788c */ /* 0x000fd2000bf05270 */
[----:B------:R-:W-:Y:S05]  /*35a0*/  BRA.U !UP0, `(.L_x_65) ;  /* 0x0000000108947547 */ /* 0x000fea000b800000 */
[----:B------:R-:W-:-:S09]  /*35b0*/  UISETP.NE.AND UP0, UPT, UR4, 0x1d, UPT ;  /* 0x0000001d0400788c */ /* 0x000fd2000bf05270 */
[----:B------:R-:W-:Y:S05]  /*35c0*/  BRA.U !UP0, `(.L_x_66) ;  /* 0x00000001087c7547 */ /* 0x000fea000b800000 */
[----:B------:R-:W-:-:S09]  /*35d0*/  UISETP.NE.AND UP0, UPT, UR4, 0x2c, UPT ;  /* 0x0000002c0400788c */ /* 0x000fd2000bf05270 */
[----:B------:R-:W-:Y:S05]  /*35e0*/  BRA.U !UP0, `(.L_x_67) ;  /* 0x0000000108487547 */ /* 0x000fea000b800000 */
.L_x_41:
[----:B------:R-:W-:Y:S01]  /*35f0*/  MOV R2, 0x0 ;  /* 0x0000000000027802 */ /* 0x000fe20000000f00 */
[----:B------:R-:W0:Y:S01]  /*3600*/  LDCU.64 UR4, c[0x4][0x128] ;  /* 0x01002500ff0477ac */ /* 0x000e220008000a00 */
[----:B------:R-:W-:Y:S02]  /*3610*/  HFMA2 R8, -RZ, RZ, 0, 4.64916229248046875e-06 ;  /* 0x0000004eff087431 */ /* 0x000fe400000001ff */
[----:B------:R-:W-:Y:S01]  /*3620*/  IMAD.MOV.U32 R12, RZ, RZ, 0x1 ;  /* 0x00000001ff0c7424 */ /* 0x000fe200078e00ff */
[----:B------:R-:W1:Y:S01]  /*3630*/  LDCU.64 UR6, c[0x4][0x130] ;  /* 0x01002600ff0677ac */ /* 0x000e620008000a00 */
[----:B------:R-:W2:Y:S01]  /*3640*/  LDC.64 R2, c[0x4][R2] ;  /* 0x0100000002027b82 */ /* 0x000ea20000000a00 */
[----:B------:R-:W-:Y:S01]  /*3650*/  IMAD.MOV.U32 R13, RZ, RZ, RZ ;  /* 0x000000ffff0d7224 */ /* 0x000fe200078e00ff */
[----:B------:R-:W3:Y:S01]  /*3660*/  LDCU.64 UR8, c[0x4][0x38] ;  /* 0x01000700ff0877ac */ /* 0x000ee20008000a00 */
[----:B0-----:R-:W-:Y:S02]  /*3670*/  IMAD.U32 R4, RZ, RZ, UR4 ;  /* 0x00000004ff047e24 */ /* 0x001fe4000f8e00ff */
[----:B------:R-:W-:-:S02]  /*3680*/  IMAD.U32 R5, RZ, RZ, UR5 ;  /* 0x00000005ff057e24 */ /* 0x000fc4000f8e00ff */
[----:B-1----:R-:W-:Y:S02]  /*3690*/  IMAD.U32 R6, RZ, RZ, UR6 ;  /* 0x00000006ff067e24 */ /* 0x002fe4000f8e00ff */
[----:B------:R-:W-:Y:S02]  /*36a0*/  IMAD.U32 R7, RZ, RZ, UR7 ;  /* 0x00000007ff077e24 */ /* 0x000fe4000f8e00ff */
[----:B---3--:R-:W-:Y:S02]  /*36b0*/  IMAD.U32 R10, RZ, RZ, UR8 ;  /* 0x00000008ff0a7e24 */ /* 0x008fe4000f8e00ff */
[----:B------:R-:W-:-:S07]  /*36c0*/  IMAD.U32 R11, RZ, RZ, UR9 ;  /* 0x00000009ff0b7e24 */ /* 0x000fce000f8e00ff */
[----:B------:R-:W-:-:S07]  /*36d0*/  LEPC R20, `(.L_x_68) ;  /* 0x000000001014794e */ /* 0x000fce0000000000 */
[----:B--2--5:R-:W-:Y:S05]  /*36e0*/  CALL.ABS.NOINC R2 ;  /* 0x0000000002007343 */ /* 0x024fea0003c00000 */
.L_x_68:
[----:B------:R-:W-:Y:S01]  /*36f0*/  PRMT R0, RZ, 0x7610, R0 ;  /* 0x00007610ff007816 */ /* 0x000fe20000000000 */
[----:B------:R-:W-:Y:S06]  /*3700*/  BRA `(.L_x_42) ;  /* 0x0000000000487947 */ /* 0x000fec0003800000 */
.L_x_67:
[----:B------:R-:W2:Y:S01]  /*3710*/  LDG.E.U8 R2, desc[UR36][R2.64] ;  /* 0x0000002402027981 */ /* 0x000ea2000c1e1100 */
[----:B------:R-:W-:Y:S01]  /*3720*/  BSSY.RECONVERGENT B0, `(.L_x_69) ;  /* 0x0000007000007945 */ /* 0x000fe20003800200 */
[----:B------:R-:W-:Y:S01]  /*3730*/  IMAD.MOV.U32 R0, RZ, RZ, 0x400000 ;  /* 0x00400000ff007424 */ /* 0x000fe200078e00ff */
[----:B--2---:R-:W-:-:S13]  /*3740*/  ISETP.NE.AND P0, PT, R2, RZ, PT ;  /* 0x000000ff0200720c */ /* 0x004fda0003f05270 */
[----:B------:R-:W-:Y:S05]  /*3750*/  @!P0 BRA `(.L_x_70) ;  /* 0x00000000000c8947 */ /* 0x000fea0003800000 */
[----:B------:R-:W-:-:S13]  /*3760*/  ISETP.NE.AND P0, PT, R2, 0xff, PT ;  /* 0x000000ff0200780c */ /* 0x000fda0003f05270 */
[----:B------:R-:W-:Y:S02]  /*3770*/  @!P0 IMAD.MOV.U32 R0, RZ, RZ, 0x7f800001 ;  /* 0x7f800001ff008424 */ /* 0x000fe400078e00ff */
[----:B------:R-:W-:-:S07]  /*3780*/  @P0 IMAD.SHL.U32 R0, R2, 0x800000, RZ ;  /* 0x0080000002000824 */ /* 0x000fce00078e00ff */
.L_x_70:
[----:B------:R-:W-:Y:S05]  /*3790*/  BSYNC.RECONVERGENT B0 ;  /* 0x0000000000007941 */ /* 0x000fea0003800200 */
.L_x_69:
[----:B------:R-:W-:Y:S01]  /*37a0*/  F2FP.BF16.F32.PACK_AB R0, RZ, R0 ;  /* 0x00000000ff00723e */ /* 0x000fe200000010ff */
[----:B------:R-:W-:Y:S06]  /*37b0*/  BRA `(.L_x_42) ;  /* 0x00000000001c7947 */ /* 0x000fec0003800000 */
.L_x_66:
[----:B------:R-:W2:Y:S02]  /*37c0*/  LDG.E.64 R2, desc[UR36][R2.64] ;  /* 0x0000002402027981 */ /* 0x000ea4000c1e1b00 */
[----:B--2---:R-:W0:Y:S02]  /*37d0*/  I2F.U64 R0, R2 ;  /* 0x0000000200007312 */ /* 0x004e240000301000 */
[----:B0-----:R-:W-:Y:S01]  /*37e0*/  F2FP.BF16.F32.PACK_AB R0, RZ, R0 ;  /* 0x00000000ff00723e */ /* 0x001fe200000010ff */
[----:B------:R-:W-:Y:S06]  /*37f0*/  BRA `(.L_x_42) ;  /* 0x00000000000c7947 */ /* 0x000fec0003800000 */
.L_x_65:
[----:B------:R-:W2:Y:S02]  /*3800*/  LDG.E R2, desc[UR36][R2.64] ;  /* 0x0000002402027981 */ /* 0x000ea4000c1e1900 */
[----:B--2---:R-:W-:-:S04]  /*3810*/  I2FP.F32.U32 R0, R2 ;  /* 0x0000000200007245 */ /* 0x004fc80000201000 */
[----:B------:R-:W-:-:S07]  /*3820*/  F2FP.BF16.F32.PACK_AB R0, RZ, R0 ;  /* 0x00000000ff00723e */ /* 0x000fce00000010ff */
.L_x_42:
[----:B0----5:R-:W-:Y:S01]  /*3830*/  IMAD.U32 R3, R0, 0x10000, RZ ;  /* 0x0001000000037824 */ /* 0x021fe200078e00ff */
[----:B------:R-:W-:Y:S04]  /*3840*/  BSSY.RECONVERGENT B0, `(.L_x_71) ;  /* 0x000000d000007945 */ /* 0x000fe80003800200 */
[----:B------:R-:W-:-:S13]  /*3850*/  FSETP.GTU.FTZ.AND P0, PT, R3, -3, PT ;  /* 0xc04000000300780b */ /* 0x000fda0003f1c000 */
[----:B------:R-:W-:Y:S01]  /*3860*/  @!P0 PRMT R5, RZ, 0x7610, R5 ;  /* 0x00007610ff058816 */ /* 0x000fe20000000005 */
[----:B------:R-:W-:Y:S06]  /*3870*/  @!P0 BRA `(.L_x_72) ;  /* 0x0000000000248947 */ /* 0x000fec0003800000 */
[----:B------:R-:W-:Y:S01]  /*3880*/  FSETP.GEU.FTZ.AND P0, PT, R3, 3, PT ;  /* 0x404000000300780b */ /* 0x000fe20003f1e000 */
[----:B------:R-:W-:-:S12]  /*3890*/  IMAD.U32 R19, R19, 0x10000, RZ ;  /* 0x0001000013137824 */ /* 0x000fd800078e00ff */
[----:B------:R-:W-:-:S05]  /*38a0*/  @!P0 MOV R0, 0x3eaaaaab ;  /* 0x3eaaaaab00008802 */ /* 0x000fca0000000f00 */
[----:B------:R-:W-:-:S04]  /*38b0*/  @!P0 FFMA.FTZ R0, R3, R0, 0.5 ;  /* 0x3f00000003008423 */ /* 0x000fc80000010000 */
[----:B------:R-:W-:Y:S01]  /*38c0*/  @!P0 FMUL.FTZ R0, R19, R0 ;  /* 0x0000000013008220 */ /* 0x000fe20000410000 */
[----:B------:R-:W-:-:S04]  /*38d0*/  @P0 F2FP.BF16.F32.PACK_AB R19, RZ, R19 ;  /* 0x00000013ff13023e */ /* 0x000fc800000010ff */
[----:B------:R-:W-:-:S04]  /*38e0*/  @!P0 F2FP.BF16.F32.PACK_AB R0, RZ, R0 ;  /* 0x00000000ff00823e */ /* 0x000fc800000010ff */
[----:B------:R-:W-:-:S04]  /*38f0*/  @!P0 PRMT R5, R0, 0x7610, R5 ;  /* 0x0000761000058816 */ /* 0x000fc80000000005 */
[----:B------:R-:W-:-:S07]  /*3900*/  @P0 PRMT R5, R19, 0x7610, R5 ;  /* 0x0000761013050816 */ /* 0x000fce0000000005 */
.L_x_72:
[----:B------:R-:W-:Y:S05]  /*3910*/  BSYNC.RECONVERGENT B0 ;  /* 0x0000000000007941 */ /* 0x000fea0003800200 */
.L_x_71:
[----:B------:R-:W0:Y:S01]  /*3920*/  LDCU.64 UR6, c[0x0][0x5e8] ;  /* 0x0000bd00ff0677ac */ /* 0x000e220008000a00 */
[----:B------:R-:W-:-:S04]  /*3930*/  ULOP3.LUT UR4, UR40, 0xff, URZ, 0xc0, !UPT ;  /* 0x000000ff28047892 */ /* 0x000fc8000f8ec0ff */
        /* <DEDUP_REMOVED lines=12> */
[----:B------:R-:W-:-:S06]  /*3a00*/  IMAD.U32 R5, R5, 0x10000, RZ ;  /* 0x0001000005057824 */ /* 0x000fcc00078e00ff */
[----:B------:R-:W0:Y:S02]  /*3a10*/  F2I.FTZ.TRUNC.NTZ R5, R5 ;  /* 0x0000000500057305 */ /* 0x000e24000021f100 */
[----:B0-----:R0:W-:Y:S01]  /*3a20*/  STG.E.U8 desc[UR36][R2.64], R5 ;  /* 0x0000000502007986 */ /* 0x0011e2000c101124 */
[----:B------:R-:W-:Y:S05]  /*3a30*/  BRA `(.L_x_78) ;  /* 0x0000000c00807947 */ /* 0x000fea0003800000 */
.L_x_76:
[----:B------:R-:W-:-:S06]  /*3a40*/  IMAD.U32 R5, R5, 0x10000, RZ ;  /* 0x0001000005057824 */ /* 0x000fcc00078e00ff */
[----:B------:R-:W0:Y:S02]  /*3a50*/  F2I.S64.TRUNC R4, R5 ;  /* 0x0000000500047311 */ /* 0x000e24000020d900 */
[----:B0-----:R0:W-:Y:S01]  /*3a60*/  STG.E.U8 desc[UR36][R2.64], R4 ;  /* 0x0000000402007986 */ /* 0x0011e2000c101124 */
[----:B------:R-:W-:Y:S05]  /*3a70*/  BRA `(.L_x_78) ;  /* 0x0000000c00707947 */ /* 0x000fea0003800000 */
.L_x_75:
[----:B------:R-:W-:-:S09]  /*3a80*/  UISETP.NE.AND UP0, UPT, UR4, 0x2, UPT ;  /* 0x000000020400788c */ /* 0x000fd2000bf05270 */
[----:B------:R-:W-:Y:S05]  /*3a90*/  BRA.U !UP0, `(.L_x_79) ;  /* 0x0000000108307547 */ /* 0x000fea000b800000 */
[----:B------:R-:W-:-:S09]  /*3aa0*/  UISETP.NE.AND UP0, UPT, UR4, 0x3, UPT ;  /* 0x000000030400788c */ /* 0x000fd2000bf05270 */
[----:B------:R-:W-:Y:S05]  /*3ab0*/  BRA.U !UP0, `(.L_x_80) ;  /* 0x0000000108187547 */ /* 0x000fea000b800000 */
[----:B------:R-:W-:-:S09]  /*3ac0*/  UISETP.NE.AND UP0, UPT, UR4, 0x4, UPT ;  /* 0x000000040400788c */ /* 0x000fd2000bf05270 */
[----:B------:R-:W-:Y:S05]  /*3ad0*/  BRA.U UP0, `(.L_x_77) ;  /* 0x0000000900b87547 */ /* 0x000fea000b800000 */
[----:B------:R-:W-:-:S06]  /*3ae0*/  IMAD.U32 R5, R5, 0x10000, RZ ;  /* 0x0001000005057824 */ /* 0x000fcc00078e00ff */
[----:B------:R-:W0:Y:S02]  /*3af0*/  F2I.S64.TRUNC R4, R5 ;  /* 0x0000000500047311 */ /* 0x000e24000020d900 */
[----:B0-----:R0:W-:Y:S01]  /*3b00*/  STG.E.64 desc[UR36][R2.64], R4 ;  /* 0x0000000402007986 */ /* 0x0011e2000c101b24 */
[----:B------:R-:W-:Y:S05]  /*3b10*/  BRA `(.L_x_78) ;  /* 0x0000000c00487947 */ /* 0x000fea0003800000 */
.L_x_80:
[----:B------:R-:W-:-:S06]  /*3b20*/  IMAD.U32 R5, R5, 0x10000, RZ ;  /* 0x0001000005057824 */ /* 0x000fcc00078e00ff */
[----:B------:R-:W0:Y:S02]  /*3b30*/  F2I.FTZ.TRUNC.NTZ R5, R5 ;  /* 0x0000000500057305 */ /* 0x000e24000021f100 */
[----:B0-----:R0:W-:Y:S01]  /*3b40*/  STG.E desc[UR36][R2.64], R5 ;  /* 0x0000000502007986 */ /* 0x0011e2000c101924 */
[----:B------:R-:W-:Y:S05]  /*3b50*/  BRA `(.L_x_78) ;  /* 0x0000000c00387947 */ /* 0x000fea0003800000 */
.L_x_79:
[----:B------:R-:W-:-:S06]  /*3b60*/  SHF.L.U32 R5, R5, 0x10, RZ ;  /* 0x0000001005057819 */ /* 0x000fcc00000006ff */
[----:B------:R-:W0:Y:S02]  /*3b70*/  F2I.FTZ.TRUNC.NTZ R5, R5 ;  /* 0x0000000500057305 */ /* 0x000e24000021f100 */
[----:B0-----:R0:W-:Y:S01]  /*3b80*/  STG.E.U16 desc[UR36][R2.64], R5 ;  /* 0x0000000502007986 */ /* 0x0011e2000c101524 */
[----:B------:R-:W-:Y:S05]  /*3b90*/  BRA `(.L_x_78) ;  /* 0x0000000c00287947 */ /* 0x000fea0003800000 */
.L_x_74:
[----:B------:R-:W-:-:S09]  /*3ba0*/  UISETP.GT.AND UP0, UPT, UR4, 0x6, UPT ;  /* 0x000000060400788c */ /* 0x000fd2000bf04270 */
[----:B------:R-:W-:Y:S05]  /*3bb0*/  BRA.U UP0, `(.L_x_81) ;  /* 0x00000001002c7547 */ /* 0x000fea000b800000 */
[----:B------:R-:W-:-:S09]  /*3bc0*/  UISETP.NE.AND UP0, UPT, UR4, 0x5, UPT ;  /* 0x000000050400788c */ /* 0x000fd2000bf05270 */
[----:B------:R-:W-:Y:S05]  /*3bd0*/  BRA.U !UP0, `(.L_x_82) ;  /* 0x0000000108147547 */ /* 0x000fea000b800000 */
[----:B------:R-:W-:-:S09]  /*3be0*/  UISETP.NE.AND UP0, UPT, UR4, 0x6, UPT ;  /* 0x000000060400788c */ /* 0x000fd2000bf05270 */
[----:B------:R-:W-:Y:S05]  /*3bf0*/  BRA.U UP0, `(.L_x_77) ;  /* 0x0000000900707547 */ /* 0x000fea000b800000 */
[----:B------:R-:W-:-:S05]  /*3c00*/  IMAD.U32 R5, R5, 0x10000, RZ ;  /* 0x0001000005057824 */ /* 0x000fca00078e00ff */
[----:B------:R0:W-:Y:S01]  /*3c10*/  STG.E desc[UR36][R2.64], R5 ;  /* 0x0000000502007986 */ /* 0x0001e2000c101924 */
[----:B------:R-:W-:Y:S05]  /*3c20*/  BRA `(.L_x_78) ;  /* 0x0000000c00047947 */ /* 0x000fea0003800000 */
.L_x_82:
[----:B------:R-:W-:-:S05]  /*3c30*/  IMAD.U32 R0, R5, 0x10000, RZ ;  /* 0x0001000005007824 */ /* 0x000fca00078e00ff */
[----:B------:R-:W-:-:S05]  /*3c40*/  F2FP.F16.F32.PACK_AB R0, RZ, R0 ;  /* 0x00000000ff00723e */ /* 0x000fca00000000ff */
[----:B------:R0:W-:Y:S01]  /*3c50*/  STG.E.U16 desc[UR36][R2.64], R0 ;  /* 0x0000000002007986 */ /* 0x0001e2000c101524 */
[----:B------:R-:W-:Y:S05]  /*3c60*/  BRA `(.L_x_78) ;  /* 0x0000000800f47947 */ /* 0x000fea0003800000 */
.L_x_81:
[----:B------:R-:W-:-:S09]  /*3c70*/  UISETP.NE.AND UP0, UPT, UR4, 0x7, UPT ;  /* 0x000000070400788c */ /* 0x000fd2000bf05270 */
[----:B------:R-:W-:Y:S05]  /*3c80*/  BRA.U !UP0, `(.L_x_83) ;  /* 0x0000000108347547 */ /* 0x000fea000b800000 */
[----:B------:R-:W-:-:S09]  /*3c90*/  UISETP.NE.AND UP0, UPT, UR4, 0x8, UPT ;  /* 0x000000080400788c */ /* 0x000fd2000bf05270 */
[----:B------:R-:W-:Y:S05]  /*3ca0*/  BRA.U !UP0, `(.L_x_84) ;  /* 0x0000000108187547 */ /* 0x000fea000b800000 */
[----:B------:R-:W-:-:S09]  /*3cb0*/  UISETP.NE.AND UP0, UPT, UR4, 0x9, UPT ;  /* 0x000000090400788c */ /* 0x000fd2000bf05270 */
[----:B------:R-:W-:Y:S05]  /*3cc0*/  BRA.U UP0, `(.L_x_77) ;  /* 0x00000009003c7547 */ /* 0x000fea000b800000 */
[----:B------:R-:W-:Y:S02]  /*3cd0*/  IMAD.U32 R4, R5, 0x10000, RZ ;  /* 0x0001000005047824 */ /* 0x000fe400078e00ff */
[----:B------:R-:W-:-:S05]  /*3ce0*/  IMAD.MOV.U32 R5, RZ, RZ, RZ ;  /* 0x000000ffff057224 */ /* 0x000fca00078e00ff */
[----:B------:R0:W-:Y:S01]  /*3cf0*/  STG.E.64 desc[UR36][R2.64], R4 ;  /* 0x0000000402007986 */ /* 0x0001e2000c101b24 */
[----:B------:R-:W-:Y:S05]  /*3d00*/  BRA `(.L_x_78) ;  /* 0x0000000800cc7947 */ /* 0x000fea0003800000 */
.L_x_84:
[----:B------:R-:W-:-:S05]  /*3d10*/  IMAD.U32 R5, R5, 0x10000, RZ ;  /* 0x0001000005057824 */ /* 0x000fca00078e00ff */
[----:B------:R-:W-:-:S04]  /*3d20*/  F2FP.F16.F32.PACK_AB R5, RZ, R5 ;  /* 0x00000005ff05723e */ /* 0x000fc800000000ff */
[----:B------:R-:W-:-:S05]  /*3d30*/  PRMT R5, R5, 0x5410, RZ ;  /* 0x0000541005057816 */ /* 0x000fca00000000ff */
[----:B------:R0:W-:Y:S01]  /*3d40*/  STG.E desc[UR36][R2.64], R5 ;  /* 0x0000000502007986 */ /* 0x0001e2000c101924 */
[----:B------:R-:W-:Y:S05]  /*3d50*/  BRA `(.L_x_78) ;  /* 0x0000000800b87947 */ /* 0x000fea0003800000 */
.L_x_83:
[----:B------:R-:W-:-:S04]  /*3d60*/  IMAD.U32 R4, R5, 0x10000, RZ ;  /* 0x0001000005047824 */ /* 0x000fc800078e00ff */
[----:B------:R-:W-:-:S06]  /*3d70*/  FMUL.FTZ R4, R4, 1 ;  /* 0x3f80000004047820 */ /* 0x000fcc0000410000 */
[----:B------:R-:W0:Y:S02]  /*3d80*/  F2F.F64.F32 R4, R4 ;  /* 0x0000000400047310 */ /* 0x000e240000201800 */
[----:B0-----:R0:W-:Y:S01]  /*3d90*/  STG.E.64 desc[UR36][R2.64], R4 ;  /* 0x0000000402007986 */ /* 0x0011e2000c101b24 */
[----:B------:R-:W-:Y:S05]  /*3da0*/  BRA `(.L_x_78) ;  /* 0x0000000800a47947 */ /* 0x000fea0003800000 */
.L_x_73:
        /* <DEDUP_REMOVED lines=8> */
[----:B------:R-:W-:-:S04]  /*3e30*/  SHF.L.U32 R5, R5, 0x10, RZ ;  /* 0x0000001005057819 */ /* 0x000fc800000006ff */
[----:B------:R-:W-:-:S04]  /*3e40*/  FSETP.NEU.FTZ.AND P0, PT, R5, RZ, PT ;  /* 0x000000ff0500720b */ /* 0x000fc80003f1d000 */
[----:B------:R-:W-:-:S05]  /*3e50*/  SEL R5, RZ, 0x1, !P0 ;  /* 0x00000001ff057807 */ /* 0x000fca0004000000 */
[----:B------:R4:W-:Y:S01]  /*3e60*/  STG.E.U8 desc[UR36][R2.64], R5 ;  /* 0x0000000502007986 */ /* 0x0009e2000c101124 */
[----:B------:R-:W-:Y:S05]  /*3e70*/  BRA `(.L_x_78) ;  /* 0x0000000800707947 */ /* 0x000fea0003800000 */
.L_x_87:
[----:B------:R-:W-:Y:S01]  /*3e80*/  IMAD.U32 R5, R5, 0x10000, RZ ;  /* 0x0001000005057824 */ /* 0x000fe200078e00ff */
[----:B------:R-:W-:-:S03]  /*3e90*/  CS2R R6, SRZ ;  /* 0x0000000000067805 */ /* 0x000fc6000001ff00 */
[----:B------:R-:W-:-:S06]  /*3ea0*/  FMUL.FTZ R5, R5, 1 ;  /* 0x3f80000005057820 */ /* 0x000fcc0000410000 */
[----:B------:R-:W0:Y:S02]  /*3eb0*/  F2F.F64.F32 R4, R5 ;  /* 0x0000000500047310 */ /* 0x000e240000201800 */
[----:B0-----:R3:W-:Y:S01]  /*3ec0*/  STG.E.128 desc[UR36][R2.64], R4 ;  /* 0x0000000402007986 */ /* 0x0017e2000c101d24 */
[----:B------:R-:W-:Y:S05]  /*3ed0*/  BRA `(.L_x_78) ;  /* 0x0000000800587947 */ /* 0x000fea0003800000 */
.L_x_86:
[----:B------:R-:W-:-:S09]  /*3ee0*/  UISETP.NE.AND UP0, UPT, UR4, 0xf, UPT ;  /* 0x0000000f0400788c */ /* 0x000fd2000bf05270 */
[----:B------:R-:W-:Y:S05]  /*3ef0*/  BRA.U !UP0, `(.L_x_88) ;  /* 0x0000000108a07547 */ /* 0x000fea000b800000 */
[----:B------:R-:W-:-:S09]  /*3f00*/  UISETP.NE.AND UP0, UPT, UR4, 0x17, UPT ;  /* 0x000000170400788c */ /* 0x000fd2000bf05270 */
[----:B------:R-:W-:Y:S05]  /*3f10*/  BRA.U !UP0, `(.L_x_89) ;  /* 0x00000001084c7547 */ /* 0x000fea000b800000 */
[----:B------:R-:W-:-:S09]  /*3f20*/  UISETP.NE.AND UP0, UPT, UR4, 0x18, UPT ;  /* 0x000000180400788c */ /* 0x000fd2000bf05270 */
[----:B------:R-:W-:Y:S05]  /*3f30*/  BRA.U UP0, `(.L_x_77) ;  /* 0x0000000500a07547 */ /* 0x000fea000b800000 */
[----:B------:R-:W-:Y:S01]  /*3f40*/  IMAD.U32 R7, R5, 0x10000, RZ ;  /* 0x0001000005077824 */ /* 0x000fe200078e00ff */
[----:B------:R-:W-:Y:S01]  /*3f50*/  BSSY.RECONVERGENT B0, `(.L_x_90) ;  /* 0x000000c000007945 */ /* 0x000fe20003800200 */
[----:B------:R-:W-:-:S03]  /*3f60*/  IMAD.MOV.U32 R0, RZ, RZ, 0x7f ;  /* 0x0000007fff007424 */ /* 0x000fc600078e00ff */
[----:B------:R-:W-:Y:S02]  /*3f70*/  LOP3.LUT R6, R7, 0x7fffffff, RZ, 0xc0, !PT ;  /* 0x7fffffff07067812 */ /* 0x000fe400078ec0ff */
[----:B------:R-:W-:Y:S02]  /*3f80*/  SHF.R.U32.HI R5, RZ, 0x18, R7 ;  /* 0x00000018ff057819 */ /* 0x000fe40000011607 */
[----:B------:R-:W-:-:S13]  /*3f90*/  ISETP.GT.U32.AND P0, PT, R6, 0x43efffff, PT ;  /* 0x43efffff0600780c */ /* 0x000fda0003f04070 */
[----:B------:R-:W-:Y:S05]  /*3fa0*/  @P0 BRA `(.L_x_91) ;  /* 0x0000000000180947 */ /* 0x000fea0003800000 */
[----:B------:R-:W-:-:S13]  /*3fb0*/  ISETP.GT.U32.AND P0, PT, R6, 0x3c7fffff, PT ;  /* 0x3c7fffff0600780c */ /* 0x000fda0003f04070 */
[----:B------:R-:W-:-:S04]  /*3fc0*/  @P0 SHF.R.U32.HI R0, RZ, 0x14, R7 ;  /* 0x00000014ff000819 */ /* 0x000fc80000011607 */
[----:B------:R-:W-:Y:S01]  /*3fd0*/  @P0 LOP3.LUT R4, R0, 0x1, RZ, 0xc0, !PT ;  /* 0x0000000100040812 */ /* 0x000fe200078ec0ff */
[----:B------:R-:W-:-:S03]  /*3fe0*/  @!P0 FADD.FTZ R0, R6, 16384 ;  /* 0x4680000006008421 */ /* 0x000fc60000010000 */
[----:B------:R-:W-:-:S04]  /*3ff0*/  @P0 IADD3 R4, PT, PT, R7, 0x407ffff, R4 ;  /* 0x0407ffff07040810 */ /* 0x000fc80007ffe004 */
[----:B------:R-:W-:-:S07]  /*4000*/  @P0 SHF.R.U32.HI R0, RZ, 0x14, R4 ;  /* 0x00000014ff000819 */ /* 0x000fce0000011604 */
.L_x_91:
[----:B------:R-:W-:Y:S05]  /*4010*/  BSYNC.RECONVERGENT B0 ;  /* 0x0000000000007941 */ /* 0x000fea0003800200 */
.L_x_90:
[----:B------:R-:W-:-:S05]  /*4020*/  LOP3.LUT R5, R0, 0x80, R5, 0xf8, !PT ;  /* 0x0000008000057812 */ /* 0x000fca00078ef805 */
[----:B------:R1:W-:Y:S01]  /*4030*/  STG.E.U8 desc[UR36][R2.64], R5 ;  /* 0x0000000502007986 */ /* 0x0003e2000c101124 */
[----:B------:R-:W-:Y:S05]  /*4040*/  BRA `(.L_x_78) ;  /* 0x0000000400fc7947 */ /* 0x000fea0003800000 */
.L_x_89:
[----:B------:R-:W-:Y:S01]  /*4050*/  IMAD.U32 R7, R5, 0x10000, RZ ;  /* 0x0001000005077824 */ /* 0x000fe200078e00ff */
[----:B------:R-:W-:Y:S04]  /*4060*/  BSSY.RECONVERGENT B0, `(.L_x_92) ;  /* 0x000000e000007945 */ /* 0x000fe80003800200 */
[----:B------:R-:W-:Y:S02]  /*4070*/  LOP3.LUT R6, R7, 0x7fffffff, RZ, 0xc0, !PT ;  /* 0x7fffffff07067812 */ /* 0x000fe400078ec0ff */
[----:B------:R-:W-:Y:S02]  /*4080*/  SHF.R.U32.HI R5, RZ, 0x18, R7 ;  /* 0x00000018ff057819 */ /* 0x000fe40000011607 */
[----:B------:R-:W-:-:S13]  /*4090*/  ISETP.GE.U32.AND P1, PT, R6, 0x47800000, PT ;  /* 0x478000000600780c */ /* 0x000fda0003f26070 */
[----:B------:R-:W-:Y:S01]  /*40a0*/  @P1 IMAD.MOV.U32 R0, RZ, RZ, 0x7f ;  /* 0x0000007fff001424 */ /* 0x000fe200078e00ff */
[----:B------:R-:W-:-:S04]  /*40b0*/  @P1 ISETP.GT.U32.AND P0, PT, R6, 0x7f800000, PT ;  /* 0x7f8000000600180c */ /* 0x000fc80003f04070 */
[----:B------:R-:W-:Y:S01]  /*40c0*/  @P1 SEL R0, R0, 0x7c, P0 ;  /* 0x0000007c00001807 */ /* 0x000fe20000000000 */
[----:B------:R-:W-:Y:S08]  /*40d0*/  @P1 BRA `(.L_x_93) ;  /* 0x0000000000181947 */ /* 0x000ff00003800000 */
[----:B------:R-:W-:-:S13]  /*40e0*/  ISETP.GT.U32.AND P0, PT, R6, 0x387fffff, PT ;  /* 0x387fffff0600780c */ /* 0x000fda0003f04070 */
[----:B------:R-:W-:-:S04]  /*40f0*/  @P0 SHF.R.U32.HI R0, RZ, 0x15, R7 ;  /* 0x00000015ff000819 */ /* 0x000fc80000011607 */
[----:B------:R-:W-:Y:S01]  /*4100*/  @P0 LOP3.LUT R4, R0, 0x1, RZ, 0xc0, !PT ;  /* 0x0000000100040812 */ /* 0x000fe200078ec0ff */
[----:B------:R-:W-:-:S03]  /*4110*/  @!P0 FADD.FTZ R0, R6, 128 ;  /* 0x4300000006008421 */ /* 0x000fc60000010000 */
[----:B------:R-:W-:-:S04]  /*4120*/  @P0 IADD3 R4, PT, PT, R7, 0x80fffff, R4 ;  /* 0x080fffff07040810 */ /* 0x000fc80007ffe004 */
[----:B------:R-:W-:-:S07]  /*4130*/  @P0 SHF.R.U32.HI R0, RZ, 0x15, R4 ;  /* 0x00000015ff000819 */ /* 0x000fce0000011604 */
.L_x_93:
[----:B------:R-:W-:Y:S05]  /*4140*/  BSYNC.RECONVERGENT B0 ;  /* 0x0000000000007941 */ /* 0x000fea0003800200 */
.L_x_92:
[----:B------:R-:W-:-:S05]  /*4150*/  LOP3.LUT R5, R0, 0x80, R5, 0xf8, !PT ;  /* 0x0000008000057812 */ /* 0x000fca00078ef805 */
[----:B------:R2:W-:Y:S01]  /*4160*/  STG.E.U8 desc[UR36][R2.64], R5 ;  /* 0x0000000502007986 */ /* 0x0005e2000c101124 */
[----:B------:R-:W-:Y:S05]  /*4170*/  BRA `(.L_x_78) ;  /* 0x0000000400b07947 */ /* 0x000fea0003800000 */
.L_x_88:
[----:B------:R0:W-:Y:S01]  /*4180*/  STG.E.U16 desc[UR36][R2.64], R5 ;  /* 0x0000000502007986 */ /* 0x0001e2000c101524 */
[----:B------:R-:W-:Y:S05]  /*4190*/  BRA `(.L_x_78) ;  /* 0x0000000400a87947 */ /* 0x000fea0003800000 */
.L_x_85:
        /* <DEDUP_REMOVED lines=8> */
[----:B------:R-:W-:-:S06]  /*4220*/  IMAD.U32 R5, R5, 0x10000, RZ ;  /* 0x0001000005057824 */ /* 0x000fcc00078e00ff */
[----:B------:R-:W0:Y:S02]  /*4230*/  F2I.FTZ.U32.TRUNC.NTZ R5, R5 ;  /* 0x0000000500057305 */ /* 0x000e24000021f000 */
[----:B0-----:R0:W-:Y:S01]  /*4240*/  STG.E.U16 desc[UR36][R2.64], R5 ;  /* 0x0000000502007986 */ /* 0x0011e2000c101524 */
[----:B------:R-:W-:Y:S05]  /*4250*/  BRA `(.L_x_78) ;  /* 0x0000000400787947 */ /* 0x000fea0003800000 */
.L_x_96:
[----:B------:R-:W-:Y:S01]  /*4260*/  SHF.L.U32 R5, R5, 0x10, RZ ;  /* 0x0000001005057819 */ /* 0x000fe200000006ff */
[----:B------:R-:W-:Y:S01]  /*4270*/  BSSY.RECONVERGENT B0, `(.L_x_97) ;  /* 0x0000014000007945 */ /* 0x000fe20003800200 */
[----:B------:R-:W-:Y:S02]  /*4280*/  IMAD.MOV.U32 R0, RZ, RZ, 0x80 ;  /* 0x00000080ff007424 */ /* 0x000fe400078e00ff */
[----:B------:R-:W-:-:S04]  /*4290*/  LOP3.LUT R4, R5, 0x7fffffff, RZ, 0xc0, !PT ;  /* 0x7fffffff05047812 */ /* 0x000fc800078ec0ff */
[----:B------:R-:W-:-:S13]  /*42a0*/  ISETP.GT.U32.AND P0, PT, R4, 0x437fffff, PT ;  /* 0x437fffff0400780c */ /* 0x000fda0003f04070 */
[----:B------:R-:W-:Y:S05]  /*42b0*/  @P0 BRA `(.L_x_98) ;  /* 0x00000000003c0947 */ /* 0x000fea0003800000 */
[----:B------:R-:W-:-:S13]  /*42c0*/  ISETP.GT.U32.AND P0, PT, R4, 0x3bffffff, PT ;  /* 0x3bffffff0400780c */ /* 0x000fda0003f04070 */
[----:B------:R-:W-:Y:S05]  /*42d0*/  @P0 BRA `(.L_x_99) ;  /* 0x0000000000140947 */ /* 0x000fea0003800000 */
[----:B------:R-:W-:-:S05]  /*42e0*/  FADD.FTZ R0, R4, 8192 ;  /* 0x4600000004007421 */ /* 0x000fca0000010000 */
[----:B------:R-:W-:Y:S02]  /*42f0*/  LOP3.LUT P0, R4, R0, 0xff, RZ, 0xc0, !PT ;  /* 0x000000ff00047812 */ /* 0x000fe4000780c0ff */
[----:B------:R-:W-:-:S11]  /*4300*/  PRMT R0, RZ, 0x7610, R0 ;  /* 0x00007610ff007816 */ /* 0x000fd60000000000 */
[----:B------:R-:W-:Y:S05]  /*4310*/  @!P0 BRA `(.L_x_98) ;  /* 0x0000000000248947 */ /* 0x000fea0003800000 */
[----:B------:R-:W-:Y:S05]  /*4320*/  BRA `(.L_x_100) ;  /* 0x0000000000147947 */ /* 0x000fea0003800000 */
.L_x_99:
[----:B------:R-:W-:-:S04]  /*4330*/  SHF.R.U32.HI R0, RZ, 0x14, R5 ;  /* 0x00000014ff007819 */ /* 0x000fc80000011605 */
[----:B------:R-:W-:-:S04]  /*4340*/  LOP3.LUT R0, R0, 0x1, RZ, 0xc0, !PT ;  /* 0x0000000100007812 */ /* 0x000fc800078ec0ff */
[----:B------:R-:W-:-:S04]  /*4350*/  IADD3 R0, PT, PT, R5, 0x487ffff, R0 ;  /* 0x0487ffff05007810 */ /* 0x000fc80007ffe000 */
[----:B------:R-:W-:-:S04]  /*4360*/  SHF.R.U32.HI R0, RZ, 0x14, R0 ;  /* 0x00000014ff007819 */ /* 0x000fc80000011600 */
[----:B------:R-:W-:-:S07]  /*4370*/  LOP3.LUT R4, R0, 0xff, RZ, 0xc0, !PT ;  /* 0x000000ff00047812 */ /* 0x000fce00078ec0ff */
.L_x_100:
[----:B------:R-:W-:-:S04]  /*4380*/  SHF.R.U32.HI R5, RZ, 0x18, R5 ;  /* 0x00000018ff057819 */ /* 0x000fc80000011605 */
[----:B------:R-:W-:-:S04]  /*4390*/  LOP3.LUT R4, R4, 0x80, R5, 0xf8, !PT ;  /* 0x0000008004047812 */ /* 0x000fc800078ef805 */
[----:B------:R-:W-:-:S07]  /*43a0*/  PRMT R0, R4, 0x7610, R0 ;  /* 0x0000761004007816 */ /* 0x000fce0000000000 */
.L_x_98:
[----:B------:R-:W-:Y:S05]  /*43b0*/  BSYNC.RECONVERGENT B0 ;  /* 0x0000000000007941 */ /* 0x000fea0003800200 */
.L_x_97:
[----:B------:R0:W-:Y:S01]  /*43c0*/  STG.E.U8 desc[UR36][R2.64], R0 ;  /* 0x0000000002007986 */ /* 0x0001e2000c101124 */
[----:B------:R-:W-:Y:S05]  /*43d0*/  BRA `(.L_x_78) ;  /* 0x0000000400187947 */ /* 0x000fea0003800000 */
.L_x_95:
[----:B------:R-:W-:Y:S01]  /*43e0*/  IMAD.U32 R5, R5, 0x10000, RZ ;  /* 0x0001000005057824 */ /* 0x000fe200078e00ff */
[----:B------:R-:W-:Y:S01]  /*43f0*/  BSSY.RECONVERGENT B0, `(.L_x_101) ;  /* 0x0000014000007945 */ /* 0x000fe20003800200 */
[----:B------:R-:W-:-:S03]  /*4400*/  IMAD.MOV.U32 R0, RZ, RZ, 0x80 ;  /* 0x00000080ff007424 */ /* 0x000fc600078e00ff */
        /* <DEDUP_REMOVED lines=10> */
.L_x_103:
[----:B------:R-:W-:-:S04]  /*44b0*/  SHF.R.U32.HI R0, RZ, 0x15, R5 ;  /* 0x00000015ff007819 */ /* 0x000fc80000011605 */
[----:B------:R-:W-:-:S04]  /*44c0*/  LOP3.LUT R0, R0, 0x1, RZ, 0xc0, !PT ;  /* 0x0000000100007812 */ /* 0x000fc800078ec0ff */
[----:B------:R-:W-:-:S04]  /*44d0*/  IADD3 R0, PT, PT, R5, 0x88fffff, R0 ;  /* 0x088fffff05007810 */ /* 0x000fc80007ffe000 */
[----:B------:R-:W-:-:S04]  /*44e0*/  SHF.R.U32.HI R0, RZ, 0x15, R0 ;  /* 0x00000015ff007819 */ /* 0x000fc80000011600 */
[----:B------:R-:W-:-:S07]  /*44f0*/  LOP3.LUT R4, R0, 0xff, RZ, 0xc0, !PT ;  /* 0x000000ff00047812 */ /* 0x000fce00078ec0ff */
.L_x_104:
[----:B------:R-:W-:-:S04]  /*4500*/  SHF.R.U32.HI R5, RZ, 0x18, R5 ;  /* 0x00000018ff057819 */ /* 0x000fc80000011605 */
[----:B------:R-:W-:-:S04]  /*4510*/  LOP3.LUT R4, R4, 0x80, R5, 0xf8, !PT ;  /* 0x0000008004047812 */ /* 0x000fc800078ef805 */
[----:B------:R-:W-:-:S07]  /*4520*/  PRMT R0, R4, 0x7610, R0 ;  /* 0x0000761004007816 */ /* 0x000fce0000000000 */
.L_x_102:
[----:B------:R-:W-:Y:S05]  /*4530*/  BSYNC.RECONVERGENT B0 ;  /* 0x0000000000007941 */ /* 0x000fea0003800200 */
.L_x_101:
[----:B------:R0:W-:Y:S01]  /*4540*/  STG.E.U8 desc[UR36][R2.64], R0 ;  /* 0x0000000002007986 */ /* 0x0001e2000c101124 */
[----:B------:R-:W-:Y:S05]  /*4550*/  BRA `(.L_x_78) ;  /* 0x0000000000b87947 */ /* 0x000fea0003800000 */
.L_x_94:
[----:B------:R-:W-:-:S09]  /*4560*/  UISETP.NE.AND UP0, UPT, UR4, 0x1c, UPT ;  /* 0x0000001c0400788c */ /* 0x000fd2000bf05270 */
[----:B------:R-:W-:Y:S05]  /*4570*/  BRA.U !UP0, `(.L_x_105) ;  /* 0x0000000108a47547 */ /* 0x000fea000b800000 */
[----:B------:R-:W-:-:S09]  /*4580*/  UISETP.NE.AND UP0, UPT, UR4, 0x1d, UPT ;  /* 0x0000001d0400788c */ /* 0x000fd2000bf05270 */
[----:B------:R-:W-:Y:S05]  /*4590*/  BRA.U !UP0, `(.L_x_106) ;  /* 0x00000001088c7547 */ /* 0x000fea000b800000 */
[----:B------:R-:W-:-:S09]  /*45a0*/  UISETP.NE.AND UP0, UPT, UR4, 0x2c, UPT ;  /* 0x0000002c0400788c */ /* 0x000fd2000bf05270 */
[----:B------:R-:W-:Y:S05]  /*45b0*/  BRA.U !UP0, `(.L_x_107) ;  /* 0x0000000108447547 */ /* 0x000fea000b800000 */
.L_x_77:
[----:B------:R-:W-:Y:S01]  /*45c0*/  MOV R0, 0x0 ;  /* 0x0000000000007802 */ /* 0x000fe20000000f00 */
[----:B------:R-:W0:Y:S01]  /*45d0*/  LDCU.64 UR6, c[0x4][0x128] ;  /* 0x01002500ff0677ac */ /* 0x000e220008000a00 */
[----:B------:R-:W-:Y:S02]  /*45e0*/  IMAD.MOV.U32 R8, RZ, RZ, 0x65 ;  /* 0x00000065ff087424 */ /* 0x000fe400078e00ff */
[----:B------:R1:W2:Y:S01]  /*45f0*/  LDC.64 R2, c[0x4][R0] ;  /* 0x0100000000027b82 */ /* 0x0002a20000000a00 */
[----:B------:R-:W3:Y:S01]  /*4600*/  LDCU.64 UR8, c[0x4][0x130] ;  /* 0x01002600ff0877ac */ /* 0x000ee20008000a00 */
[----:B------:R-:W-:Y:S02]  /*4610*/  IMAD.MOV.U32 R12, RZ, RZ, 0x1 ;  /* 0x00000001ff0c7424 */ /* 0x000fe400078e00ff */
[----:B------:R-:W-:Y:S01]  /*4620*/  IMAD.MOV.U32 R13, RZ, RZ, RZ ;  /* 0x000000ffff0d7224 */ /* 0x000fe200078e00ff */
[----:B------:R-:W4:Y:S01]  /*4630*/  LDCU.64 UR4, c[0x4][0x40] ;  /* 0x01000800ff0477ac */ /* 0x000f220008000a00 */
[----:B0-----:R-:W-:-:S02]  /*4640*/  IMAD.U32 R4, RZ, RZ, UR6 ;  /* 0x00000006ff047e24 */ /* 0x001fc4000f8e00ff */
[----:B------:R-:W-:Y:S02]  /*4650*/  IMAD.U32 R5, RZ, RZ, UR7 ;  /* 0x00000007ff057e24 */ /* 0x000fe4000f8e00ff */
[----:B---3--:R-:W-:Y:S01]  /*4660*/  IMAD.U32 R6, RZ, RZ, UR8 ;  /* 0x00000008ff067e24 */ /* 0x008fe2000f8e00ff */
[----:B------:R-:W-:Y:S01]  /*4670*/  MOV R7, UR9 ;  /* 0x0000000900077c02 */ /* 0x000fe20008000f00 */
[----:B----4-:R-:W-:Y:S02]  /*4680*/  IMAD.U32 R10, RZ, RZ, UR4 ;  /* 0x00000004ff0a7e24 */ /* 0x010fe4000f8e00ff */
[----:B-1----:R-:W-:-:S07]  /*4690*/  IMAD.U32 R11, RZ, RZ, UR5 ;  /* 0x00000005ff0b7e24 */ /* 0x002fce000f8e00ff */
[----:B------:R-:W-:-:S07]  /*46a0*/  LEPC R20, `(.L_x_108) ;  /* 0x000000001014794e */ /* 0x000fce0000000000 */
[----:B--2---:R-:W-:Y:S05]  /*46b0*/  CALL.ABS.NOINC R2 ;  /* 0x0000000002007343 */ /* 0x004fea0003c00000 */
.L_x_108:
[----:B------:R-:W-:Y:S05]  /*46c0*/  BRA `(.L_x_78) ;  /* 0x00000000005c7947 */ /* 0x000fea0003800000 */
.L_x_107:
[----:B------:R-:W-:-:S05]  /*46d0*/  IMAD.U32 R5, R5, 0x10000, RZ ;  /* 0x0001000005057824 */ /* 0x000fca00078e00ff */
[----:B------:R-:W-:-:S04]  /*46e0*/  SHF.R.U32.HI R6, RZ, 0x17, R5 ;  /* 0x00000017ff067819 */ /* 0x000fc80000011605 */
[----:B------:R-:W-:-:S04]  /*46f0*/  LOP3.LUT R4, R6, 0xff, RZ, 0xc0, !PT ;  /* 0x000000ff06047812 */ /* 0x000fc800078ec0ff */
[----:B------:R-:W-:-:S13]  /*4700*/  ISETP.NE.AND P1, PT, R4, 0xff, PT ;  /* 0x000000ff0400780c */ /* 0x000fda0003f25270 */
[--C-:B------:R-:W-:Y:S02]  /*4710*/  @P1 SHF.R.U32.HI R0, RZ, 0x16, R5.reuse ;  /* 0x00000016ff001819 */ /* 0x100fe40000011605 */
[----:B------:R-:W-:Y:S01]  /*4720*/  @P1 LOP3.LUT P0, RZ, R4, 0x3fffff, R5, 0xf8, !PT ;  /* 0x003fffff04ff1812 */ /* 0x000fe2000780f805 */
[----:B------:R-:W-:Y:S01]  /*4730*/  HFMA2 R5, -RZ, RZ, 0, 1.5199184417724609375e-05 ;  /* 0x000000ffff057431 */ /* 0x000fe200000001ff */
[----:B------:R-:W-:-:S04]  /*4740*/  @P1 LOP3.LUT R0, R0, 0x1, RZ, 0xc0, !PT ;  /* 0x0000000100001812 */ /* 0x000fc800078ec0ff */
[----:B------:R-:W-:Y:S01]  /*4750*/  @P1 ISETP.EQ.U32.AND P2, PT, R0, 0x1, P0 ;  /* 0x000000010000180c */ /* 0x000fe20000742070 */
[----:B------:R-:W-:Y:S01]  /*4760*/  @P1 VIADD R0, R6, 0x1 ;  /* 0x0000000106001836 */ /* 0x000fe20000000000 */
[----:B------:R-:W-:Y:S02]  /*4770*/  PLOP3.LUT P0, PT, PT, PT, PT, 0x80, 0x8 ;  /* 0x000000000008781c */ /* 0x000fe40003f0f070 */
[----:B------:R-:W-:-:S13]  /*4780*/  @P1 PLOP3.LUT P0, PT, P2, PT, PT, 0x80, 0x8 ;  /* 0x000000000008181c */ /* 0x000fda000170f070 */
[----:B------:R-:W-:-:S04]  /*4790*/  @!P0 IMAD.MOV R0, RZ, RZ, R6 ;  /* 0x000000ffff008224 */ /* 0x000fc800078e0206 */
[----:B------:R-:W-:-:S05]  /*47a0*/  @P1 IMAD.MOV.U32 R5, RZ, RZ, R0 ;  /* 0x000000ffff051224 */ /* 0x000fca00078e0000 */
[----:B------:R0:W-:Y:S01]  /*47b0*/  STG.E.U8 desc[UR36][R2.64], R5 ;  /* 0x0000000502007986 */ /* 0x0001e2000c101124 */
[----:B------:R-:W-:Y:S05]  /*47c0*/  BRA `(.L_x_78) ;  /* 0x00000000001c7947 */ /* 0x000fea0003800000 */
.L_x_106:
[----:B------:R-:W-:-:S06]  /*47d0*/  IMAD.U32 R5, R5, 0x10000, RZ ;  /* 0x0001000005057824 */ /* 0x000fcc00078e00ff */
[----:B------:R-:W0:Y:S02]  /*47e0*/  F2I.U64.TRUNC R4, R5 ;  /* 0x0000000500047311 */ /* 0x000e24000020d800 */
[----:B0-----:R0:W-:Y:S01]  /*47f0*/  STG.E.64 desc[UR36][R2.64], R4 ;  /* 0x0000000402007986 */ /* 0x0011e2000c101b24 */
[----:B------:R-:W-:Y:S05]  /*4800*/  BRA `(.L_x_78) ;  /* 0x00000000000c7947 */ /* 0x000fea0003800000 */
.L_x_105:
[----:B------:R-:W-:-:S06]  /*4810*/  IMAD.U32 R5, R5, 0x10000, RZ ;  /* 0x0001000005057824 */ /* 0x000fcc00078e00ff */
[----:B------:R-:W0:Y:S02]  /*4820*/  F2I.FTZ.U32.TRUNC.NTZ R5, R5 ;  /* 0x0000000500057305 */ /* 0x000e24000021f000 */
[----:B0-----:R0:W-:Y:S02]  /*4830*/  STG.E desc[UR36][R2.64], R5 ;  /* 0x0000000502007986 */ /* 0x0011e4000c101924 */
.L_x_78:
[----:B------:R-:W-:-:S07]  /*4840*/  VIADD R17, R17, 0x80 ;  /* 0x0000008011117836 */ /* 0x000fce0000000000 */
.L_x_1:
[----:B------:R-:W-:Y:S05]  /*4850*/  BSYNC.RECONVERGENT B6 ;  /* 0x0000000000067941 */ /* 0x000fea0003800200 */
.L_x_0:
[----:B------:R-:W5:Y:S01]  /*4860*/  LDCU UR4, c[0x0][0x380] ;  /* 0x00007000ff0477ac */ /* 0x000f620008000800 */
[----:B------:R-:W-:Y:S01]  /*4870*/  BSSY.RECONVERGENT B6, `(.L_x_109) ;  /* 0x0000474000067945 */ /* 0x000fe20003800200 */
[----:B-----5:R-:W-:-:S13]  /*4880*/  ISETP.GE.AND P0, PT, R17, UR4, PT ;  /* 0x0000000411007c0c */ /* 0x020fda000bf06270 */
[----:B------:R-:W-:Y:S05]  /*4890*/  @P0 BRA `(.L_x_110) ;  /* 0x0000004400c40947 */ /* 0x000fea0003800000 */
[----:B------:R-:W5:Y:S01]  /*48a0*/  LDCU UR4, c[0x0][0x388] ;  /* 0x00007100ff0477ac */ /* 0x000f620008000800 */
[----:B------:R-:W-:Y:S01]  /*48b0*/  MOV R18, RZ ;  /* 0x000000ff00127202 */ /* 0x000fe20000000f00 */
[----:B0-----:R-:W-:Y:S02]  /*48c0*/  IMAD.MOV.U32 R0, RZ, RZ, RZ ;  /* 0x000000ffff007224 */ /* 0x001fe400078e00ff */
[----:B------:R-:W-:Y:S01]  /*48d0*/  IMAD.MOV.U32 R16, RZ, RZ, RZ ;  /* 0x000000ffff107224 */ /* 0x000fe200078e00ff */
[----:B-----5:R-:W-:-:S09]  /*48e0*/  UISETP.NE.AND UP0, UPT, UR4, URZ, UPT ;  /* 0x000000ff0400728c */ /* 0x020fd2000bf05270 */
[----:B------:R-:W-:Y:S05]  /*48f0*/  BRA.U !UP0, `(.L_x_111) ;  /* 0x0000001508707547 */ /* 0x000fea000b800000 */
[----:B------:R-:W1:Y:S01]  /*4900*/  LDCU.64 UR4, c[0x0][0x390] ;  /* 0x00007200ff0477ac */ /* 0x000e620008000a00 */
[----:B------:R-:W-:Y:S01]  /*4910*/  IMAD.MOV.U32 R16, RZ, RZ, RZ ;  /* 0x000000ffff107224 */ /* 0x000fe200078e00ff */
[----:B------:R-:W0:Y:S01]  /*4920*/  LDCU UR6, c[0x0][0x38c] ;  /* 0x00007180ff0677ac */ /* 0x000e220008000800 */
[----:B------:R-:W5:Y:S01]  /*4930*/  LDCU.64 UR8, c[0x0][0x4b8] ;  /* 0x00009700ff0877ac */ /* 0x000f620008000a00 */
[----:B------:R-:W-:Y:S01]  /*4940*/  UISETP.NE.AND UP0, UPT, UR39, URZ, UPT ;  /* 0x000000ff2700728c */ /* 0x000fe2000bf05270 */
[----:B-1234-:R-:W-:Y:S01]  /*4950*/  IMAD.HI.U32 R2, R17, UR4, R16 ;  /* 0x0000000411027c27 */ /* 0x01efe2000f8e0010 */
[----:B------:R-:W1:Y:S04]  /*4960*/  LDCU UR4, c[0x0][0x4c0] ;  /* 0x00009800ff0477ac */ /* 0x000e680008000800 */
[----:B------:R-:W-:-:S05]  /*4970*/  SHF.R.U32.HI R3, RZ, UR5, R2 ;  /* 0x00000005ff037c19 */ /* 0x000fca0008011602 */
[----:B------:R-:W-:-:S04]  /*4980*/  IMAD.MOV R18, RZ, RZ, -R3 ;  /* 0x000000ffff127224 */ /* 0x000fc800078e0a03 */
[----:B0-----:R-:W-:-:S04]  /*4990*/  IMAD R18, R18, UR6, R17 ;  /* 0x0000000612127c24 */ /* 0x001fc8000f8e0211 */
[C---:B-----5:R-:W-:Y:S02]  /*49a0*/  IMAD R16, R18.reuse, UR8, RZ ;  /* 0x0000000812107c24 */ /* 0x060fe4000f8e02ff */
[C---:B------:R-:W-:Y:S02]  /*49b0*/  IMAD R0, R18.reuse, UR9, RZ ;  /* 0x0000000912007c24 */ /* 0x040fe4000f8e02ff */
[----:B-1----:R-:W-:Y:S01]  /*49c0*/  IMAD R18, R18, UR4, RZ ;  /* 0x0000000412127c24 */ /* 0x002fe2000f8e02ff */
        /* <DEDUP_REMOVED lines=16> */
[----:B------:R-:W-:Y:S01]  /*4ad0*/  HFMA2 R4, -RZ, RZ, 0, 0 ;  /* 0x00000000ff047431 */ /* 0x000fe200000001ff */
        /* <DEDUP_REMOVED lines=97> */
[----:B------:R-:W-:Y:S01]  /*50f0*/  MOV R2, RZ ;  /* 0x000000ff00027202 */ /* 0x000fe20000000f00 */
        /* <DEDUP_REMOVED lines=220> */
.L_x_111:
[----:B------:R-:W1:Y:S01]  /*5ec0*/  LDCU.64 UR6, c[0x0][0x5f0] ;  /* 0x0000be00ff0677ac */ /* 0x000e620008000a00 */
[----:B------:R-:W-:-:S04]  /*5ed0*/  UPRMT UR4, UR40, 0x7771, URZ ;  /* 0x0000777128047896 */ /* 0x000fc800080000ff */
[----:B------:R-:W-:Y:S01]  /*5ee0*/  UISETP.GT.AND UP0, UPT, UR4, 0x9, UPT ;  /* 0x000000090400788c */ /* 0x000fe2000bf04270 */
[----:B-1234-:R-:W-:-:S05]  /*5ef0*/  IADD3 R2, P0, PT, R0, UR6, RZ ;  /* 0x0000000600027c10 */ /* 0x01efca000ff1e0ff */
        /* <DEDUP_REMOVED lines=15> */
.L_x_115:
[----:B------:R-:W2:Y:S02]  /*5ff0*/  LDG.E.U8 R2, desc[UR36][R2.64] ;  /* 0x0000002402027981 */ /* 0x000ea4000c1e1100 */
[----:B--2---:R-:W-:-:S04]  /*6000*/  I2FP.F32.U32 R0, R2 ;  /* 0x0000000200007245 */ /* 0x004fc80000201000 */
[----:B------:R-:W-:-:S04]  /*6010*/  F2FP.BF16.F32.PACK_AB R0, RZ, R0 ;  /* 0x00000000ff00723e */ /* 0x000fc800000010ff */
[----:B------:R-:W-:Y:S01]  /*6020*/  PRMT R19, R0, 0x7610, R19 ;  /* 0x0000761000137816 */ /* 0x000fe20000000013 */
[----:B------:R-:W-:Y:S06]  /*6030*/  BRA `(.L_x_117) ;  /* 0x0000000c00e07947 */ /* 0x000fec0003800000 */
.L_x_114:
        /* <DEDUP_REMOVED lines=11> */
.L_x_119:
[----:B------:R-:W2:Y:S02]  /*60f0*/  LDG.E R2, desc[UR36][R2.64] ;  /* 0x0000002402027981 */ /* 0x000ea4000c1e1900 */
[----:B--2---:R-:W-:-:S04]  /*6100*/  I2FP.F32.S32 R0, R2 ;  /* 0x0000000200007245 */ /* 0x004fc80000201400 */
[----:B------:R-:W-:-:S04]  /*6110*/  F2FP.BF16.F32.PACK_AB R0, RZ, R0 ;  /* 0x00000000ff00723e */ /* 0x000fc800000010ff */
[----:B------:R-:W-:Y:S01]  /*6120*/  PRMT R19, R0, 0x7610, R19 ;  /* 0x0000761000137816 */ /* 0x000fe20000000013 */
[----:B------:R-:W-:Y:S06]  /*6130*/  BRA `(.L_x_117) ;  /* 0x0000000c00a07947 */ /* 0x000fec0003800000 */
.L_x_118:
[----:B------:R-:W2:Y:S02]  /*6140*/  LDG.E.U16 R2, desc[UR36][R2.64] ;  /* 0x0000002402027981 */ /* 0x000ea4000c1e1500 */
[----:B--2---:R-:W0:Y:S02]  /*6150*/  I2F.S16 R0, R2 ;  /* 0x0000000200007306 */ /* 0x004e240000101400 */
[----:B0-----:R-:W-:-:S04]  /*6160*/  F2FP.BF16.F32.PACK_AB R0, RZ, R0 ;  /* 0x00000000ff00723e */ /* 0x001fc800000010ff */
[----:B------:R-:W-:Y:S01]  /*6170*/  PRMT R19, R0, 0x7610, R19 ;  /* 0x0000761000137816 */ /* 0x000fe20000000013 */
[----:B------:R-:W-:Y:S06]  /*6180*/  BRA `(.L_x_117) ;  /* 0x0000000c008c7947 */ /* 0x000fec0003800000 */
.L_x_113:
        /* <DEDUP_REMOVED lines=9> */
.L_x_121:
[----:B------:R-:W2:Y:S02]  /*6220*/  LDG.E.U16 R0, desc[UR36][R2.64] ;  /* 0x0000002402007981 */ /* 0x000ea4000c1e1500 */
[----:B--2---:R-:W-:-:S05]  /*6230*/  HADD2.F32 R0, -RZ, R0.H0_H0 ;  /* 0x20000000ff007230 */ /* 0x004fca0000004100 */
[----:B------:R-:W-:-:S04]  /*6240*/  F2FP.BF16.F32.PACK_AB R0, RZ, R0 ;  /* 0x00000000ff00723e */ /* 0x000fc800000010ff */
[----:B------:R-:W-:Y:S01]  /*6250*/  PRMT R19, R0, 0x7610, R19 ;  /* 0x0000761000137816 */ /* 0x000fe20000000013 */
[----:B------:R-:W-:Y:S06]  /*6260*/  BRA `(.L_x_117) ;  /* 0x0000000c00547947 */ /* 0x000fec0003800000 */
.L_x_120:
        /* <DEDUP_REMOVED lines=9> */
.L_x_123:
[----:B------:R-:W2:Y:S02]  /*6300*/  LDG.E.U16 R2, desc[UR36][R2.64] ;  /* 0x0000002402027981 */ /* 0x000ea4000c1e1500 */
[----:B--2---:R-:W-:-:S05]  /*6310*/  HADD2.F32 R0, -RZ, R2.H0_H0 ;  /* 0x20000002ff007230 */ /* 0x004fca0000004100 */
[----:B------:R-:W-:-:S04]  /*6320*/  F2FP.BF16.F32.PACK_AB R0, RZ, R0 ;  /* 0x00000000ff00723e */ /* 0x000fc800000010ff */
[----:B------:R-:W-:Y:S01]  /*6330*/  PRMT R19, R0, 0x7610, R19 ;  /* 0x0000761000137816 */ /* 0x000fe20000000013 */
[----:B------:R-:W-:Y:S06]  /*6340*/  BRA `(.L_x_117) ;  /* 0x0000000c001c7947 */ /* 0x000fec0003800000 */
.L_x_122:
        /* <DEDUP_REMOVED lines=13> */
.L_x_112:
        /* <DEDUP_REMOVED lines=14> */
.L_x_126:
        /* <DEDUP_REMOVED lines=13> */
.L_x_125:
        /* <DEDUP_REMOVED lines=12> */
[----:B0-----:R-:W-:-:S04]  /*6690*/  IADD3 R5, PT, PT, -R5, RZ, RZ ;  /* 0x000000ff05057210 */ /* 0x001fc80007ffe1ff */
        /* <DEDUP_REMOVED lines=14> */
.L_x_128:
[----:B------:R-:W2:Y:S02]  /*6780*/  LDG.E.U8 R2, desc[UR36][R2.64] ;  /* 0x0000002402027981 */ /* 0x000ea4000c1e1100 */
[C---:B--2---:R-:W-:Y:S02]  /*6790*/  IMAD.SHL.U32 R0, R2.reuse, 0x2000000, RZ ;  /* 0x0200000002007824 */ /* 0x044fe400078e00ff */
[----:B------:R-:W-:-:S03]  /*67a0*/  IMAD.SHL.U32 R5, R2, 0x100, RZ ;  /* 0x0000010002057824 */ /* 0x000fc600078e00ff */
[----:B------:R-:W-:-:S13]  /*67b0*/  ISETP.GE.U32.AND P0, PT, R0, 0x8000000, PT ;  /* 0x080000000000780c */ /* 0x000fda0003f06070 */
[C---:B------:R-:W-:Y:S02]  /*67c0*/  @!P0 LOP3.LUT R4, R5.reuse, 0x7f00, RZ, 0xc0, !PT ;  /* 0x00007f0005048812 */ /* 0x040fe400078ec0ff */
[----:B------:R-:W-:Y:S02]  /*67d0*/  @P0 LEA.HI R0, R0, 0x70000000, RZ, 0x1c ;  /* 0x7000000000000811 */ /* 0x000fe400078fe0ff */
[----:B------:R-:W-:Y:S02]  /*67e0*/  @!P0 LOP3.LUT R4, R4, 0x3f000000, RZ, 0xfc, !PT ;  /* 0x3f00000004048812 */ /* 0x000fe400078efcff */
[----:B------:R-:W-:Y:S01]  /*67f0*/  PRMT R5, R5, 0x9910, RZ ;  /* 0x0000991005057816 */ /* 0x000fe200000000ff */
[----:B------:R-:W-:Y:S02]  /*6800*/  @P0 FMUL.FTZ R0, R0, 1.9259299443872358531e-34 ;  /* 0x0780000000000820 */ /* 0x000fe40000410000 */
[----:B------:R-:W-:-:S05]  /*6810*/  @!P0 FADD.FTZ R0, R4, -0.5 ;  /* 0xbf00000004008421 */ /* 0x000fca0000010000 */
[----:B------:R-:W-:-:S04]  /*6820*/  LOP3.LUT R0, R0, 0x80000000, R5, 0xf8, !PT ;  /* 0x8000000000007812 */ /* 0x000fc800078ef805 */
[----:B------:R-:W-:-:S04]  /*6830*/  F2FP.BF16.F32.PACK_AB R0, RZ, R0 ;  /* 0x00000000ff00723e */ /* 0x000fc800000010ff */
[----:B------:R-:W-:Y:S01]  /*6840*/  PRMT R19, R0, 0x7610, R19 ;  /* 0x0000761000137816 */ /* 0x000fe20000000013 */
[----:B------:R-:W-:Y:S06]  /*6850*/  BRA `(.L_x_117) ;  /* 0x0000000400d87947 */ /* 0x000fec0003800000 */
.L_x_127:
[----:B------:R0:W5:Y:S01]  /*6860*/  LDG.E.U16 R19, desc[UR36][R2.64] ;  /* 0x0000002402137981 */ /* 0x000162000c1e1500 */
[----:B------:R-:W-:Y:S05]  /*6870*/  BRA `(.L_x_117) ;  /* 0x0000000400d07947 */ /* 0x000fea0003800000 */
.L_x_124:
        /* <DEDUP_REMOVED lines=13> */
.L_x_131:
[----:B------:R-:W2:Y:S01]  /*6950*/  LDG.E.U8 R3, desc[UR36][R2.64] ;  /* 0x0000002402037981 */ /* 0x000ea2000c1e1100 */
[----:B------:R-:W-:Y:S01]  /*6960*/  BSSY.RECONVERGENT B0, `(.L_x_132) ;  /* 0x0000018000007945 */ /* 0x000fe20003800200 */
[----:B------:R-:W-:Y:S02]  /*6970*/  MOV R0, RZ ;  /* 0x000000ff00007202 */ /* 0x000fe40000000f00 */
        /* <DEDUP_REMOVED lines=18> */
.L_x_135:
[----:B------:R-:W-:Y:S05]  /*6aa0*/  BSYNC.RECONVERGENT B1 ;  /* 0x0000000000017941 */ /* 0x000fea0003800200 */
.L_x_134:
[----:B------:R-:W-:Y:S01]  /*6ab0*/  IMAD.SHL.U32 R0, R0, 0x100000, RZ ;  /* 0x0010000000007824 */ /* 0x000fe200078e00ff */
[----:B------:R-:W-:-:S04]  /*6ac0*/  LEA R2, R2, 0x3b800000, 0x17 ;  /* 0x3b80000002027811 */ /* 0x000fc800078eb8ff */
[----:B------:R-:W-:-:S07]  /*6ad0*/  LOP3.LUT R0, R2, R0, R7, 0xfe, !PT ;  /* 0x0000000002007212 */ /* 0x000fce00078efe07 */
.L_x_133:
[----:B------:R-:W-:Y:S05]  /*6ae0*/  BSYNC.RECONVERGENT B0 ;  /* 0x0000000000007941 */ /* 0x000fea0003800200 */
.L_x_132:
[----:B------:R-:W-:-:S04]  /*6af0*/  F2FP.BF16.F32.PACK_AB R0, RZ, R0 ;  /* 0x00000000ff00723e */ /* 0x000fc800000010ff */
[----:B------:R-:W-:Y:S01]  /*6b00*/  PRMT R19, R0, 0x7610, R19 ;  /* 0x0000761000137816 */ /* 0x000fe20000000013 */
[----:B------:R-:W-:Y:S06]  /*6b10*/  BRA `(.L_x_117) ;  /* 0x0000000400287947 */ /* 0x000fec0003800000 */
.L_x_130:
        /* <DEDUP_REMOVED lines=21> */
.L_x_139:
[----:B------:R-:W-:Y:S05]  /*6c70*/  BSYNC.RECONVERGENT B1 ;  /* 0x0000000000017941 */ /* 0x000fea0003800200 */
.L_x_138:
[----:B------:R-:W-:Y:S01]  /*6c80*/  IMAD.SHL.U32 R0, R0, 0x200000, RZ ;  /* 0x0020000000007824 */ /* 0x000fe200078e00ff */
[----:B------:R-:W-:-:S04]  /*6c90*/  LEA R2, R2, 0x37800000, 0x17 ;  /* 0x3780000002027811 */ /* 0x000fc800078eb8ff */
[----:B------:R-:W-:-:S07]  /*6ca0*/  LOP3.LUT R0, R2, R0, R7, 0xfe, !PT ;  /* 0x0000000002007212 */ /* 0x000fce00078efe07 */
.L_x_137:
[----:B------:R-:W-:Y:S05]  /*6cb0*/  BSYNC.RECONVERGENT B0 ;  /* 0x0000000000007941 */ /* 0x000fea0003800200 */
.L_x_136:
[----:B------:R-:W-:-:S04]  /*6cc0*/  F2FP.BF16.F32.PACK_AB R0, RZ, R0 ;  /* 0x00000000ff00723e */ /* 0x000fc800000010ff */
[----:B------:R-:W-:Y:S01]  /*6cd0*/  PRMT R19, R0, 0x7610, R19 ;  /* 0x0000761000137816 */ /* 0x000fe20000000013 */
[----:B------:R-:W-:Y:S06]  /*6ce0*/  BRA `(.L_x_117) ;  /* 0x0000000000b47947 */ /* 0x000fec0003800000 */
.L_x_129:
[----:B------:R-:W-:-:S09]  /*6cf0*/  UISETP.NE.AND UP0, UPT, UR4, 0x1c, UPT ;  /* 0x0000001c0400788c */ /* 0x000fd2000bf05270 */
[----:B------:R-:W-:Y:S05]  /*6d00*/  BRA.U !UP0, `(.L_x_140) ;  /* 0x00000001089c7547 */ /* 0x000fea000b800000 */
[----:B------:R-:W-:-:S09]  /*6d10*/  UISETP.NE.AND UP0, UPT, UR4, 0x1d, UPT ;  /* 0x0000001d0400788c */ /* 0x000fd2000bf05270 */
[----:B------:R-:W-:Y:S05]  /*6d20*/  BRA.U !UP0, `(.L_x_141) ;  /* 0x0000000108807547 */ /* 0x000fea000b800000 */
[----:B------:R-:W-:-:S09]  /*6d30*/  UISETP.NE.AND UP0, UPT, UR4, 0x2c, UPT ;  /* 0x0000002c0400788c */ /* 0x000fd2000bf05270 */
[----:B------:R-:W-:Y:S05]  /*6d40*/  BRA.U UP0, `(.L_x_116) ;  /* 0x0000000100307547 */ /* 0x000fea000b800000 */
        /* <DEDUP_REMOVED lines=8> */
.L_x_143:
[----:B------:R-:W-:Y:S05]  /*6dd0*/  BSYNC.RECONVERGENT B0 ;  /* 0x0000000000007941 */ /* 0x000fea0003800200 */
.L_x_142:
[----:B------:R-:W-:-:S04]  /*6de0*/  F2FP.BF16.F32.PACK_AB R0, RZ, R0 ;  /* 0x00000000ff00723e */ /* 0x000fc800000010ff */
[----:B------:R-:W-:Y:S01]  /*6df0*/  PRMT R19, R0, 0x7610, R19 ;  /* 0x0000761000137816 */ /* 0x000fe20000000013 */
[----:B------:R-:W-:Y:S06]  /*6e00*/  BRA `(.L_x_117) ;  /* 0x00000000006c7947 */ /* 0x000fec0003800000 */
.L_x_116:
[----:B------:R-:W-:Y:S01]  /*6e10*/  MOV R2, 0x0 ;  /* 0x0000000000027802 */ /* 0x000fe20000000f00 */
[----:B------:R-:W0:Y:S01]  /*6e20*/  LDCU.64 UR4, c[0x4][0x128] ;  /* 0x01002500ff0477ac */ /* 0x000e220008000a00 */
[----:B------:R-:W-:Y:S02]  /*6e30*/  HFMA2 R13, -RZ, RZ, 0, 0 ;  /* 0x00000000ff0d7431 */ /* 0x000fe400000001ff */
[----:B------:R-:W-:Y:S01]  /*6e40*/  IMAD.MOV.U32 R8, RZ, RZ, 0x4e ;  /* 0x0000004eff087424 */ /* 0x000fe200078e00ff */
[----:B------:R-:W1:Y:S01]  /*6e50*/  LDCU.64 UR6, c[0x4][0x130] ;  /* 0x01002600ff0677ac */ /* 0x000e620008000a00 */
[----:B------:R-:W2:Y:S01]  /*6e60*/  LDC.64 R2, c[0x4][R2] ;  /* 0x0100000002027b82 */ /* 0x000ea20000000a00 */
[----:B------:R-:W-:Y:S01]  /*6e70*/  IMAD.MOV.U32 R12, RZ, RZ, 0x1 ;  /* 0x00000001ff0c7424 */ /* 0x000fe200078e00ff */
[----:B------:R-:W3:Y:S01]  /*6e80*/  LDCU.64 UR8, c[0x4][0x38] ;  /* 0x01000700ff0877ac */ /* 0x000ee20008000a00 */
[----:B0-----:R-:W-:Y:S01]  /*6e90*/  IMAD.U32 R4, RZ, RZ, UR4 ;  /* 0x00000004ff047e24 */ /* 0x001fe2000f8e00ff */
[----:B------:R-:W-:Y:S01]  /*6ea0*/  MOV R5, UR5 ;  /* 0x0000000500057c02 */ /* 0x000fe20008000f00 */
[----:B-1----:R-:W-:-:S02]  /*6eb0*/  IMAD.U32 R6, RZ, RZ, UR6 ;  /* 0x00000006ff067e24 */ /* 0x002fc4000f8e00ff */
[----:B------:R-:W-:Y:S02]  /*6ec0*/  IMAD.U32 R7, RZ, RZ, UR7 ;  /* 0x00000007ff077e24 */ /* 0x000fe4000f8e00ff */
[----:B---3--:R-:W-:Y:S02]  /*6ed0*/  IMAD.U32 R10, RZ, RZ, UR8 ;  /* 0x00000008ff0a7e24 */ /* 0x008fe4000f8e00ff */
[----:B------:R-:W-:-:S07]  /*6ee0*/  IMAD.U32 R11, RZ, RZ, UR9 ;  /* 0x00000009ff0b7e24 */ /* 0x000fce000f8e00ff */
[----:B------:R-:W-:-:S07]  /*6ef0*/  LEPC R20, `(.L_x_144) ;  /* 0x000000001014794e */ /* 0x000fce0000000000 */
[----:B--2---:R-:W-:Y:S05]  /*6f00*/  CALL.ABS.NOINC R2 ;  /* 0x0000000002007343 */ /* 0x004fea0003c00000 */
.L_x_144:
[----:B------:R-:W-:Y:S01]  /*6f10*/  PRMT R19, RZ, 0x7610, R19 ;  /* 0x00007610ff137816 */ /* 0x000fe20000000013 */
[----:B------:R-:W-:Y:S06]  /*6f20*/  BRA `(.L_x_117) ;  /* 0x0000000000247947 */ /* 0x000fec0003800000 */
.L_x_141:
[----:B------:R-:W2:Y:S02]  /*6f30*/  LDG.E.64 R2, desc[UR36][R2.64] ;  /* 0x0000002402027981 */ /* 0x000ea4000c1e1b00 */
[----:B--2---:R-:W0:Y:S02]  /*6f40*/  I2F.U64 R0, R2 ;  /* 0x0000000200007312 */ /* 0x004e240000301000 */
[----:B0-----:R-:W-:-:S04]  /*6f50*/  F2FP.BF16.F32.PACK_AB R0, RZ, R0 ;  /* 0x00000000ff00723e */ /* 0x001fc800000010ff */
[----:B------:R-:W-:Y:S01]  /*6f60*/  PRMT R19, R0, 0x7610, R19 ;  /* 0x0000761000137816 */ /* 0x000fe20000000013 */
[----:B------:R-:W-:Y:S06]  /*6f70*/  BRA `(.L_x_117) ;  /* 0x0000000000107947 */ /* 0x000fec0003800000 */
.L_x_140:
[----:B------:R-:W2:Y:S02]  /*6f80*/  LDG.E R2, desc[UR36][R2.64] ;  /* 0x0000002402027981 */ /* 0x000ea4000c1e1900 */
[----:B--2---:R-:W-:-:S04]  /*6f90*/  I2FP.F32.U32 R0, R2 ;  /* 0x0000000200007245 */ /* 0x004fc80000201000 */
[----:B------:R-:W-:-:S04]  /*6fa0*/  F2FP.BF16.F32.PACK_AB R0, RZ, R0 ;  /* 0x00000000ff00723e */ /* 0x000fc800000010ff */
[----:B------:R-:W-:-:S07]  /*6fb0*/  PRMT R19, R0, 0x7610, R19 ;  /* 0x0000761000137816 */ /* 0x000fce0000000013 */
.L_x_117:
        /* <DEDUP_REMOVED lines=18> */
.L_x_148:
[----:B------:R-:W2:Y:S02]  /*70e0*/  LDG.E.U8 R2, desc[UR36][R2.64] ;  /* 0x0000002402027981 */ /* 0x000ea4000c1e1100 */
[----:B--2---:R-:W-:-:S04]  /*70f0*/  I2FP.F32.U32 R0, R2 ;  /* 0x0000000200007245 */ /* 0x004fc80000201000 */
[----:B------:R-:W-:Y:S01]  /*7100*/  F2FP.BF16.F32.PACK_AB R0, RZ, R0 ;  /* 0x00000000ff00723e */ /* 0x000fe200000010ff */
[----:B------:R-:W-:Y:S06]  /*7110*/  BRA `(.L_x_150) ;  /* 0x0000000c00a47947 */ /* 0x000fec0003800000 */
.L_x_147:
        /* <DEDUP_REMOVED lines=10> */
.L_x_152:
[----:B------:R-:W2:Y:S02]  /*71c0*/  LDG.E R2, desc[UR36][R2.64] ;  /* 0x0000002402027981 */ /* 0x000ea4000c1e1900 */
[----:B--2---:R-:W-:-:S04]  /*71d0*/  I2FP.F32.S32 R0, R2 ;  /* 0x0000000200007245 */ /* 0x004fc80000201400 */
[----:B------:R-:W-:Y:S01]  /*71e0*/  F2FP.BF16.F32.PACK_AB R0, RZ, R0 ;  /* 0x00000000ff00723e */ /* 0x000fe200000010ff */
[----:B------:R-:W-:Y:S06]  /*71f0*/  BRA `(.L_x_150) ;  /* 0x0000000c006c7947 */ /* 0x000fec0003800000 */
.L_x_151:
[----:B------:R-:W2:Y:S02]  /*7200*/  LDG.E.U16 R2, desc[UR36][R2.64] ;  /* 0x0000002402027981 */ /* 0x000ea4000c1e1500 */
[----:B--2---:R-:W0:Y:S02]  /*7210*/  I2F.S16 R0, R2 ;  /* 0x0000000200007306 */ /* 0x004e240000101400 */
[----:B0-----:R-:W-:Y:S01]  /*7220*/  F2FP.BF16.F32.PACK_AB R0, RZ, R0 ;  /* 0x00000000ff00723e */ /* 0x001fe200000010ff */
[----:B------:R-:W-:Y:S06]  /*7230*/  BRA `(.L_x_150) ;  /* 0x0000000c005c7947 */ /* 0x000fec0003800000 */
.L_x_146:
        /* <DEDUP_REMOVED lines=9> */
.L_x_154:
[----:B------:R-:W2:Y:S02]  /*72d0*/  LDG.E.U16 R0, desc[UR36][R2.64] ;  /* 0x0000002402007981 */ /* 0x000ea4000c1e1500 */
[----:B--2---:R-:W-:-:S05]  /*72e0*/  HADD2.F32 R0, -RZ, R0.H0_H0 ;  /* 0x20000000ff007230 */ /* 0x004fca0000004100 */
[----:B------:R-:W-:Y:S01]  /*72f0*/  F2FP.BF16.F32.PACK_AB R0, RZ, R0 ;  /* 0x00000000ff00723e */ /* 0x000fe200000010ff */
[----:B------:R-:W-:Y:S06]  /*7300*/  BRA `(.L_x_150) ;  /* 0x0000000c00287947 */ /* 0x000fec0003800000 */
.L_x_153:
        /* <DEDUP_REMOVED lines=9> */
.L_x_156:
[----:B------:R-:W2:Y:S02]  /*73a0*/  LDG.E.U16 R2, desc[UR36][R2.64] ;  /* 0x0000002402027981 */ /* 0x000ea4000c1e1500 */
[----:B--2---:R-:W-:-:S05]  /*73b0*/  HADD2.F32 R0, -RZ, R2.H0_H0 ;  /* 0x20000002ff007230 */ /* 0x004fca0000004100 */
[----:B------:R-:W-:Y:S01]  /*73c0*/  F2FP.BF16.F32.PACK_AB R0, RZ, R0 ;  /* 0x00000000ff00723e */ /* 0x000fe200000010ff */
[----:B------:R-:W-:Y:S06]  /*73d0*/  BRA `(.L_x_150) ;  /* 0x0000000800f47947 */ /* 0x000fec0003800000 */
.L_x_155:
        /* <DEDUP_REMOVED lines=12> */
.L_x_145:
        /* <DEDUP_REMOVED lines=13> */
.L_x_159:
        /* <DEDUP_REMOVED lines=12> */
.L_x_158:
        /* <DEDUP_REMOVED lines=16> */
[C---:B------:R-:W-:Y:S02]  /*7730*/  SHF.L.U32 R6, R4.reuse, R5, RZ ;  /* 0x0000000504067219 */ /* 0x040fe400000006ff */
[----:B------:R-:W-:Y:S02]  /*7740*/  IADD3 R5, PT, PT, R4, 0x1000000, RZ ;  /* 0x0100000004057810 */ /* 0x000fe40007ffe0ff */
        /* <DEDUP_REMOVED lines=9> */
.L_x_161:
        /* <DEDUP_REMOVED lines=11> */
[----:B------:R-:W-:Y:S01]  /*7890*/  F2FP.BF16.F32.PACK_AB R0, RZ, R0 ;  /* 0x00000000ff00723e */ /* 0x000fe200000010ff */
[----:B------:R-:W-:Y:S06]  /*78a0*/  BRA `(.L_x_150) ;  /* 0x0000000400c07947 */ /* 0x000fec0003800000 */
.L_x_160:
[----:B------:R0:W5:Y:S01]  /*78b0*/  LDG.E.U16 R0, desc[UR36][R2.64] ;  /* 0x0000002402007981 */ /* 0x000162000c1e1500 */
[----:B------:R-:W-:Y:S05]  /*78c0*/  BRA `(.L_x_150) ;  /* 0x0000000400b87947 */ /* 0x000fea0003800000 */
.L_x_157:
        /* <DEDUP_REMOVED lines=12> */
.L_x_164:
        /* <DEDUP_REMOVED lines=17> */
[----:B------:R-:W-:Y:S02]  /*7aa0*/  IADD3 R5, PT, PT, R3, -0x1c, RZ ;  /* 0xffffffe403057810 */ /* 0x000fe40007ffe0ff */
[----:B------:R-:W-:Y:S02]  /*7ab0*/  IADD3 R2, PT, PT, R2, 0x1d, -R3 ;  /* 0x0000001d02027810 */ /* 0x000fe40007ffe803 */
[----:B------:R-:W-:-:S04]  /*7ac0*/  SHF.L.U32 R5, R0, R5, RZ ;  /* 0x0000000500057219 */ /* 0x000fc800000006ff */
[----:B------:R-:W-:-:S07]  /*7ad0*/  LOP3.LUT R0, R5, 0x7, RZ, 0xc0, !PT ;  /* 0x0000000705007812 */ /* 0x000fce00078ec0ff */
.L_x_168:
[----:B------:R-:W-:Y:S05]  /*7ae0*/  BSYNC.RECONVERGENT B1 ;  /* 0x0000000000017941 */ /* 0x000fea0003800200 */
.L_x_167:
[----:B------:R-:W-:Y:S01]  /*7af0*/  IMAD.SHL.U32 R0, R0, 0x100000, RZ ;  /* 0x0010000000007824 */ /* 0x000fe200078e00ff */
[----:B------:R-:W-:-:S04]  /*7b00*/  LEA R2, R2, 0x3b800000, 0x17 ;  /* 0x3b80000002027811 */ /* 0x000fc800078eb8ff */
[----:B------:R-:W-:-:S07]  /*7b10*/  LOP3.LUT R0, R2, R0, R7, 0xfe, !PT ;  /* 0x0000000002007212 */ /* 0x000fce00078efe07 */
.L_x_166:
[----:B------:R-:W-:Y:S05]  /*7b20*/  BSYNC.RECONVERGENT B0 ;  /* 0x0000000000007941 */ /* 0x000fea0003800200 */
.L_x_165:
[----:B------:R-:W-:Y:S01]  /*7b30*/  F2FP.BF16.F32.PACK_AB R0, RZ, R0 ;  /* 0x00000000ff00723e */ /* 0x000fe200000010ff */
[----:B------:R-:W-:Y:S06]  /*7b40*/  BRA `(.L_x_150) ;  /* 0x0000000400187947 */ /* 0x000fec0003800000 */
.L_x_163:
        /* <DEDUP_REMOVED lines=21> */
.L_x_172:
[----:B------:R-:W-:Y:S05]  /*7ca0*/  BSYNC.RECONVERGENT B1 ;  /* 0x0000000000017941 */ /* 0x000fea0003800200 */
.L_x_171:
[----:B------:R-:W-:Y:S01]  /*7cb0*/  IMAD.SHL.U32 R0, R0, 0x200000, RZ ;  /* 0x0020000000007824 */ /* 0x000fe200078e00ff */
[----:B------:R-:W-:-:S04]  /*7cc0*/  LEA R2, R2, 0x37800000, 0x17 ;  /* 0x3780000002027811 */ /* 0x000fc800078eb8ff */
[----:B------:R-:W-:-:S07]  /*7cd0*/  LOP3.LUT R0, R2, R0, R7, 0xfe, !PT ;  /* 0x0000000002007212 */ /* 0x000fce00078efe07 */
.L_x_170:
[----:B------:R-:W-:Y:S05]  /*7ce0*/  BSYNC.RECONVERGENT B0 ;  /* 0x0000000000007941 */ /* 0x000fea0003800200 */
.L_x_169:
[----:B------:R-:W-:Y:S01]  /*7cf0*/  F2FP.BF16.F32.PACK_AB R0, RZ, R0 ;  /* 0x00000000ff00723e */ /* 0x000fe200000010ff */
[----:B------:R-:W-:Y:S06]  /*7d00*/  BRA `(.L_x_150) ;  /* 0x0000000000a87947 */ /* 0x000fec0003800000 */
.L_x_162:
        /* <DEDUP_REMOVED lines=8> */
[----:B------:R-:W-:Y:S02]  /*7d90*/  MOV R0, 0x400000 ;  /* 0x0040000000007802 */ /* 0x000fe40000000f00 */
[----:B--2---:R-:W-:-:S13]  /*7da0*/  ISETP.NE.AND P0, PT, R2, RZ, PT ;  /* 0x000000ff0200720c */ /* 0x004fda0003f05270 */
[----:B------:R-:W-:Y:S05]  /*7db0*/  @!P0 BRA `(.L_x_176) ;  /* 0x00000000000c8947 */ /* 0x000fea0003800000 */
[----:B------:R-:W-:-:S13]  /*7dc0*/  ISETP.NE.AND P0, PT, R2, 0xff, PT ;  /* 0x000000ff0200780c */ /* 0x000fda0003f05270 */
[----:B------:R-:W-:Y:S02]  /*7dd0*/  @!P0 IMAD.MOV.U32 R0, RZ, RZ, 0x7f800001 ;  /* 0x7f800001ff008424 */ /* 0x000fe400078e00ff */
[----:B------:R-:W-:-:S07]  /*7de0*/  @P0 IMAD.SHL.U32 R0, R2, 0x800000, RZ ;  /* 0x0080000002000824 */ /* 0x000fce00078e00ff */
.L_x_176:
[----:B------:R-:W-:Y:S05]  /*7df0*/  BSYNC.RECONVERGENT B0 ;  /* 0x0000000000007941 */ /* 0x000fea0003800200 */
.L_x_175:
[----:B------:R-:W-:Y:S01]  /*7e00*/  F2FP.BF16.F32.PACK_AB R0, RZ, R0 ;  /* 0x00000000ff00723e */ /* 0x000fe200000010ff */
[----:B------:R-:W-:Y:S06]  /*7e10*/  BRA `(.L_x_150) ;  /* 0x0000000000647947 */ /* 0x000fec0003800000 */
.L_x_149:
        /* <DEDUP_REMOVED lines=11> */
[----:B------:R-:W-:Y:S01]  /*7ed0*/  IMAD.U32 R7, RZ, RZ, UR7 ;  /* 0x00000007ff077e24 */ /* 0x000fe2000f8e00ff */
[----:B---3--:R-:W-:Y:S01]  /*7ee0*/  MOV R10, UR8 ;  /* 0x00000008000a7c02 */ /* 0x008fe20008000f00 */
[----:B------:R-:W-:-:S07]  /*7ef0*/  IMAD.U32 R11, RZ, RZ, UR9 ;  /* 0x00000009ff0b7e24 */ /* 0x000fce000f8e00ff */
[----:B------:R-:W-:-:S07]  /*7f00*/  LEPC R20, `(.L_x_177) ;  /* 0x000000001014794e */ /* 0x000fce0000000000 */
[----:B--2--5:R-:W-:Y:S05]  /*7f10*/  CALL.ABS.NOINC R2 ;  /* 0x0000000002007343 */ /* 0x024fea0003c00000 */
.L_x_177:
[----:B------:R-:W-:Y:S01]  /*7f20*/  PRMT R0, RZ, 0x7610, R0 ;  /* 0x00007610ff007816 */ /* 0x000fe20000000000 */
[----:B------:R-:W-:Y:S06]  /*7f30*/  BRA `(.L_x_150) ;  /* 0x00000000001c7947 */ /* 0x000fec0003800000 */
.L_x_174:
[----:B------:R-:W2:Y:S02]  /*7f40*/  LDG.E.64 R2, desc[UR36][R2.64] ;  /* 0x0000002402027981 */ /* 0x000ea4000c1e1b00 */
[----:B--2---:R-:W0:Y:S02]  /*7f50*/  I2F.U64 R0, R2 ;  /* 0x0000000200007312 */ /* 0x004e240000301000 */
[----:B0-----:R-:W-:Y:S01]  /*7f60*/  F2FP.BF16.F32.PACK_AB R0, RZ, R0 ;  /* 0x00000000ff00723e */ /* 0x001fe200000010ff */
[----:B------:R-:W-:Y:S06]  /*7f70*/  BRA `(.L_x_150) ;  /* 0x00000000000c7947 */ /* 0x000fec0003800000 */
.L_x_173:
[----:B------:R-:W2:Y:S02]  /*7f80*/  LDG.E R2, desc[UR36][R2.64] ;  /* 0x0000002402027981 */ /* 0x000ea4000c1e1900 */
[----:B--2---:R-:W-:-:S04]  /*7f90*/  I2FP.F32.U32 R0, R2 ;  /* 0x0000000200007245 */ /* 0x004fc80000201000 */
[----:B------:R-:W-:-:S07]  /*7fa0*/  F2FP.BF16.F32.PACK_AB R0, RZ, R0 ;  /* 0x00000000ff00723e */ /* 0x000fce00000010ff */
.L_x_150:
[----:B-----5:R-:W-:Y:S01]  /*7fb0*/  IMAD.U32 R0, R0, 0x10000, RZ ;  /* 0x0001000000007824 */ /* 0x020fe200078e00ff */
[----:B------:R-:W-:Y:S04]  /*7fc0*/  BSSY.RECONVERGENT B0, `(.L_x_178) ;  /* 0x000000c000007945 */ /* 0x000fe80003800200 */
[----:B------:R-:W-:-:S13]  /*7fd0*/  FSETP.GTU.FTZ.AND P0, PT, R0, -3, PT ;  /* 0xc04000000000780b */ /* 0x000fda0003f1c000 */
[----:B------:R-:W-:Y:S01]  /*7fe0*/  @!P0 PRMT R5, RZ, 0x7610, R5 ;  /* 0x00007610ff058816 */ /* 0x000fe20000000005 */
[----:B------:R-:W-:Y:S06]  /*7ff0*/  @!P0 BRA `(.L_x_179) ;  /* 0x0000000000208947 */ /* 0x000fec0003800000 */
[----:B------:R-:W-:Y:S01]  /*8000*/  FSETP.GEU.FTZ.AND P0, PT, R0, 3, PT ;  /* 0x404000000000780b */ /* 0x000fe20003f1e000 */
[----:B------:R-:W-:-:S12]  /*8010*/  IMAD.U32 R19, R19, 0x10000, RZ ;  /* 0x0001000013137824 */ /* 0x000fd800078e00ff */
[----:B0-----:R-:W-:Y:S02]  /*8020*/  @!P0 MOV R3, 0x3eaaaaab ;  /* 0x3eaaaaab00038802 */ /* 0x001fe40000000f00 */
[----:B------:R-:W-:-:S03]  /*8030*/  @P0 F2FP.BF16.F32.PACK_AB R5, RZ, R19 ;  /* 0x00000013ff05023e */ /* 0x000fc600000010ff */
[----:B------:R-:W-:-:S04]  /*8040*/  @!P0 FFMA.FTZ R0, R0, R3, 0.5 ;  /* 0x3f00000000008423 */ /* 0x000fc80000010003 */
[----:B------:R-:W-:-:S05]  /*8050*/  @!P0 FMUL.FTZ R0, R19, R0 ;  /* 0x0000000013008220 */ /* 0x000fca0000410000 */
[----:B------:R-:W-:-:S04]  /*8060*/  @!P0 F2FP.BF16.F32.PACK_AB R0, RZ, R0 ;  /* 0x00000000ff00823e */ /* 0x000fc800000010ff */
[----:B------:R-:W-:-:S07]  /*8070*/  @!P0 PRMT R5, R0, 0x7610, R5 ;  /* 0x0000761000058816 */ /* 0x000fce0000000005 */
.L_x_179:
[----:B------:R-:W-:Y:S05]  /*8080*/  BSYNC.RECONVERGENT B0 ;  /* 0x0000000000007941 */ /* 0x000fea0003800200 */
.L_x_178:
        /* <DEDUP_REMOVED lines=18> */
.L_x_183:
[----:B------:R-:W-:-:S06]  /*81b0*/  IMAD.U32 R5, R5, 0x10000, RZ ;  /* 0x0001000005057824 */ /* 0x000fcc00078e00ff */
[----:B------:R-:W0:Y:S02]  /*81c0*/  F2I.S64.TRUNC R4, R5 ;  /* 0x0000000500047311 */ /* 0x000e24000020d900 */
[----:B0-----:R0:W-:Y:S01]  /*81d0*/  STG.E.U8 desc[UR36][R2.64], R4 ;  /* 0x0000000402007986 */ /* 0x0011e2000c101124 */
[----:B------:R-:W-:Y:S05]  /*81e0*/  BRA `(.L_x_185) ;  /* 0x0000000c006c7947 */ /* 0x000fea0003800000 */
.L_x_182:
        /* <DEDUP_REMOVED lines=10> */
.L_x_187:
[----:B------:R-:W-:-:S06]  /*8290*/  SHF.L.U32 R5, R5, 0x10, RZ ;  /* 0x0000001005057819 */ /* 0x000fcc00000006ff */
[----:B------:R-:W0:Y:S02]  /*82a0*/  F2I.FTZ.TRUNC.NTZ R5, R5 ;  /* 0x0000000500057305 */ /* 0x000e24000021f100 */
[----:B0-----:R0:W-:Y:S01]  /*82b0*/  STG.E desc[UR36][R2.64], R5 ;  /* 0x0000000502007986 */ /* 0x0011e2000c101924 */
[----:B------:R-:W-:Y:S05]  /*82c0*/  BRA `(.L_x_185) ;  /* 0x0000000c00347947 */ /* 0x000fea0003800000 */
.L_x_186:
[----:B------:R-:W-:-:S06]  /*82d0*/  IMAD.U32 R5, R5, 0x10000, RZ ;  /* 0x0001000005057824 */ /* 0x000fcc00078e00ff */
[----:B------:R-:W0:Y:S02]  /*82e0*/  F2I.FTZ.TRUNC.NTZ R5, R5 ;  /* 0x0000000500057305 */ /* 0x000e24000021f100 */
[----:B0-----:R0:W-:Y:S01]  /*82f0*/  STG.E.U16 desc[UR36][R2.64], R5 ;  /* 0x0000000502007986 */ /* 0x0011e2000c101524 */
[----:B------:R-:W-:Y:S05]  /*8300*/  BRA `(.L_x_185) ;  /* 0x0000000c00247947 */ /* 0x000fea0003800000 */
.L_x_181:
        /* <DEDUP_REMOVED lines=9> */
.L_x_189:
[----:B------:R-:W-:-:S05]  /*83a0*/  IMAD.U32 R0, R5, 0x10000, RZ ;  /* 0x0001000005007824 */ /* 0x000fca00078e00ff */
[----:B------:R-:W-:-:S05]  /*83b0*/  F2FP.F16.F32.PACK_AB R0, RZ, R0 ;  /* 0x00000000ff00723e */ /* 0x000fca00000000ff */
[----:B------:R0:W-:Y:S01]  /*83c0*/  STG.E.U16 desc[UR36][R2.64], R0 ;  /* 0x0000000002007986 */ /* 0x0001e2000c101524 */
[----:B------:R-:W-:Y:S05]  /*83d0*/  BRA `(.L_x_185) ;  /* 0x0000000800f07947 */ /* 0x000fea0003800000 */
.L_x_188:
        /* <DEDUP_REMOVED lines=10> */
.L_x_191:
[----:B------:R-:W-:-:S04]  /*8480*/  SHF.L.U32 R5, R5, 0x10, RZ ;  /* 0x0000001005057819 */ /* 0x000fc800000006ff */
[----:B------:R-:W-:-:S04]  /*8490*/  F2FP.F16.F32.PACK_AB R5, RZ, R5 ;  /* 0x00000005ff05723e */ /* 0x000fc800000000ff */
[----:B------:R-:W-:-:S05]  /*84a0*/  PRMT R5, R5, 0x5410, RZ ;  /* 0x0000541005057816 */ /* 0x000fca00000000ff */
[----:B------:R0:W-:Y:S01]  /*84b0*/  STG.E desc[UR36][R2.64], R5 ;  /* 0x0000000502007986 */ /* 0x0001e2000c101924 */
[----:B------:R-:W-:Y:S05]  /*84c0*/  BRA `(.L_x_185) ;  /* 0x0000000800b47947 */ /* 0x000fea0003800000 */
.L_x_190:
[----:B------:R-:W-:-:S04]  /*84d0*/  IMAD.U32 R4, R5, 0x10000, RZ ;  /* 0x0001000005047824 */ /* 0x000fc800078e00ff */
[----:B------:R-:W-:-:S06]  /*84e0*/  FMUL.FTZ R4, R4, 1 ;  /* 0x3f80000004047820 */ /* 0x000fcc0000410000 */
[----:B------:R-:W0:Y:S02]  /*84f0*/  F2F.F64.F32 R4, R4 ;  /* 0x0000000400047310 */ /* 0x000e240000201800 */
[----:B0-----:R0:W-:Y:S01]  /*8500*/  STG.E.64 desc[UR36][R2.64], R4 ;  /* 0x0000000402007986 */ /* 0x0011e2000c101b24 */
[----:B------:R-:W-:Y:S05]  /*8510*/  BRA `(.L_x_185) ;  /* 0x0000000800a07947 */ /* 0x000fea0003800000 */
.L_x_180:
[----:B------:R-:W-:-:S09]  /*8520*/  UISETP.GT.AND UP0, UPT, UR6, 0x18, UPT ;  /* 0x000000180600788c */ /* 0x000fd2000bf04270 */
[----:B------:R-:W-:Y:S05]  /*8530*/  BRA.U !UP0, `(.L_x_192) ;  /* 0x0000000508607547 */ /* 0x000fea000b800000 */
        /* <DEDUP_REMOVED lines=12> */
.L_x_195:
[----:B------:R-:W-:Y:S01]  /*8600*/  IMAD.U32 R5, R5, 0x10000, RZ ;  /* 0x0001000005057824 */ /* 0x000fe200078e00ff */
[----:B------:R-:W-:Y:S01]  /*8610*/  BSSY.RECONVERGENT B0, `(.L_x_196) ;  /* 0x0000013000007945 */ /* 0x000fe20003800200 */
[----:B------:R-:W-:-:S03]  /*8620*/  IMAD.MOV.U32 R0, RZ, RZ, 0x80 ;  /* 0x00000080ff007424 */ /* 0x000fc600078e00ff */
[----:B------:R-:W-:-:S04]  /*8630*/  LOP3.LUT R4, R5, 0x7fffffff, RZ, 0xc0, !PT ;  /* 0x7fffffff05047812 */ /* 0x000fc800078ec0ff */
[----:B------:R-:W-:-:S13]  /*8640*/  ISETP.GT.U32.AND P0, PT, R4, 0x437fffff, PT ;  /* 0x437fffff0400780c */ /* 0x000fda0003f04070 */
[----:B------:R-:W-:Y:S05]  /*8650*/  @P0 BRA `(.L_x_197) ;  /* 0x0000000000380947 */ /* 0x000fea0003800000 */
[----:B------:R-:W-:-:S13]  /*8660*/  ISETP.GE.U32.AND P0, PT, R4, 0x3c000000, PT ;  /* 0x3c0000000400780c */ /* 0x000fda0003f06070 */
[----:B------:R-:W-:-:S04]  /*8670*/  @P0 SHF.R.U32.HI R0, RZ, 0x14, R5 ;  /* 0x00000014ff000819 */ /* 0x000fc80000011605 */
[----:B------:R-:W-:-:S04]  /*8680*/  @P0 LOP3.LUT R0, R0, 0x1, RZ, 0xc0, !PT ;  /* 0x0000000100000812 */ /* 0x000fc800078ec0ff */
[----:B------:R-:W-:-:S04]  /*8690*/  @P0 IADD3 R0, PT, PT, R5, 0x487ffff, R0 ;  /* 0x0487ffff05000810 */ /* 0x000fc80007ffe000 */
[----:B------:R-:W-:-:S04]  /*86a0*/  @P0 SHF.R.U32.HI R0, RZ, 0x14, R0 ;  /* 0x00000014ff000819 */ /* 0x000fc80000011600 */
[----:B------:R-:W-:Y:S01]  /*86b0*/  @P0 LOP3.LUT R0, R0, 0xff, RZ, 0xc0, !PT ;  /* 0x000000ff00000812 */ /* 0x000fe200078ec0ff */
[----:B------:R-:W-:Y:S06]  /*86c0*/  @P0 BRA `(.L_x_198) ;  /* 0x0000000000140947 */ /* 0x000fec0003800000 */
[----:B------:R-:W-:-:S05]  /*86d0*/  FADD.FTZ R0, R4, 8192 ;  /* 0x4600000004007421 */ /* 0x000fca0000010000 */
[----:B------:R-:W-:Y:S02]  /*86e0*/  LOP3.LUT P0, R4, R0, 0xff, RZ, 0xc0, !PT ;  /* 0x000000ff00047812 */ /* 0x000fe4000780c0ff */
[----:B------:R-:W-:-:S11]  /*86f0*/  PRMT R0, RZ, 0x7610, R0 ;  /* 0x00007610ff007816 */ /* 0x000fd60000000000 */
[----:B------:R-:W-:Y:S05]  /*8700*/  @!P0 BRA `(.L_x_197) ;  /* 0x00000000000c8947 */ /* 0x000fea0003800000 */
[----:B------:R-:W-:-:S07]  /*8710*/  IMAD.MOV.U32 R0, RZ, RZ, R4 ;  /* 0x000000ffff007224 */ /* 0x000fce00078e0004 */
.L_x_198:
[----:B------:R-:W-:-:S04]  /*8720*/  SHF.R.U32.HI R5, RZ, 0x18, R5 ;  /* 0x00000018ff057819 */ /* 0x000fc80000011605 */
[----:B------:R-:W-:-:S07]  /*8730*/  LOP3.LUT R0, R0, 0x80, R5, 0xf8, !PT ;  /* 0x0000008000007812 */ /* 0x000fce00078ef805 */
.L_x_197:
[----:B------:R-:W-:Y:S05]  /*8740*/  BSYNC.RECONVERGENT B0 ;  /* 0x0000000000007941 */ /* 0x000fea0003800200 */
.L_x_196:
[----:B------:R0:W-:Y:S01]  /*8750*/  STG.E.U8 desc[UR36][R2.64], R0 ;  /* 0x0000000002007986 */ /* 0x0001e2000c101124 */
[----:B------:R-:W-:Y:S05]  /*8760*/  BRA `(.L_x_185) ;  /* 0x00000008000c7947 */ /* 0x000fea0003800000 */
.L_x_194:
[----:B------:R-:W-:Y:S01]  /*8770*/  SHF.L.U32 R5, R5, 0x10, RZ ;  /* 0x0000001005057819 */ /* 0x000fe200000006ff */
[----:B------:R-:W-:Y:S01]  /*8780*/  BSSY.RECONVERGENT B0, `(.L_x_199) ;  /* 0x0000013000007945 */ /* 0x000fe20003800200 */
[----:B------:R-:W-:Y:S02]  /*8790*/  IMAD.MOV.U32 R0, RZ, RZ, 0x80 ;  /* 0x00000080ff007424 */ /* 0x000fe400078e00ff */
        /* <DEDUP_REMOVED lines=15> */
.L_x_201:
[----:B------:R-:W-:-:S04]  /*8890*/  SHF.R.U32.HI R5, RZ, 0x18, R5 ;  /* 0x00000018ff057819 */ /* 0x000fc80000011605 */
[----:B------:R-:W-:-:S07]  /*88a0*/  LOP3.LUT R0, R0, 0x80, R5, 0xf8, !PT ;  /* 0x0000008000007812 */ /* 0x000fce00078ef805 */
.L_x_200:
[----:B------:R-:W-:Y:S05]  /*88b0*/  BSYNC.RECONVERGENT B0 ;  /* 0x0000000000007941 */ /* 0x000fea0003800200 */
.L_x_199:
[----:B------:R0:W-:Y:S01]  /*88c0*/  STG.E.U8 desc[UR36][R2.64], R0 ;  /* 0x0000000002007986 */ /* 0x0001e2000c101124 */
[----:B------:R-:W-:Y:S05]  /*88d0*/  BRA `(.L_x_185) ;  /* 0x0000000400b07947 */ /* 0x000fea0003800000 */
.L_x_193:
[----:B------:R-:W-:-:S09]  /*88e0*/  UISETP.NE.AND UP0, UPT, UR6, 0x1c, UPT ;  /* 0x0000001c0600788c */ /* 0x000fd2000bf05270 */
[----:B------:R-:W-:Y:S05]  /*88f0*/  BRA.U !UP0, `(.L_x_202) ;  /* 0x0000000108607547 */ /* 0x000fea000b800000 */
[----:B------:R-:W-:-:S09]  /*8900*/  UISETP.NE.AND UP0, UPT, UR6, 0x1d, UPT ;  /* 0x0000001d0600788c */ /* 0x000fd2000bf05270 */
[----:B------:R-:W-:Y:S05]  /*8910*/  BRA.U !UP0, `(.L_x_203) ;  /* 0x0000000108487547 */ /* 0x000fea000b800000 */
[----:B------:R-:W-:-:S09]  /*8920*/  UISETP.NE.AND UP0, UPT, UR6, 0x2c, UPT ;  /* 0x0000002c0600788c */ /* 0x000fd2000bf05270 */
[----:B------:R-:W-:Y:S05]  /*8930*/  BRA.U UP0, `(.L_x_184) ;  /* 0x0000000100bc7547 */ /* 0x000fea000b800000 */
[----:B------:R-:W-:-:S05]  /*8940*/  IMAD.U32 R5, R5, 0x10000, RZ ;  /* 0x0001000005057824 */ /* 0x000fca00078e00ff */
[----:B------:R-:W-:-:S04]  /*8950*/  SHF.R.U32.HI R6, RZ, 0x17, R5 ;  /* 0x00000017ff067819 */ /* 0x000fc80000011605 */
[----:B------:R-:W-:-:S04]  /*8960*/  LOP3.LUT R4, R6, 0xff, RZ, 0xc0, !PT ;  /* 0x000000ff06047812 */ /* 0x000fc800078ec0ff */
[----:B------:R-:W-:-:S13]  /*8970*/  ISETP.NE.AND P1, PT, R4, 0xff, PT ;  /* 0x000000ff0400780c */ /* 0x000fda0003f25270 */
[--C-:B------:R-:W-:Y:S02]  /*8980*/  @P1 SHF.R.U32.HI R0, RZ, 0x16, R5.reuse ;  /* 0x00000016ff001819 */ /* 0x100fe40000011605 */
[----:B------:R-:W-:Y:S01]  /*8990*/  @P1 LOP3.LUT P0, RZ, R4, 0x3fffff, R5, 0xf8, !PT ;  /* 0x003fffff04ff1812 */ /* 0x000fe2000780f805 */
[----:B------:R-:W-:Y:S01]  /*89a0*/  IMAD.MOV.U32 R5, RZ, RZ, 0xff ;  /* 0x000000ffff057424 */ /* 0x000fe200078e00ff */
[----:B------:R-:W-:-:S04]  /*89b0*/  @P1 LOP3.LUT R0, R0, 0x1, RZ, 0xc0, !PT ;  /* 0x0000000100001812 */ /* 0x000fc800078ec0ff */
[----:B------:R-:W-:Y:S01]  /*89c0*/  @P1 ISETP.EQ.U32.AND P2, PT, R0, 0x1, P0 ;  /* 0x000000010000180c */ /* 0x000fe20000742070 */
[----:B------:R-:W-:Y:S01]  /*89d0*/  @P1 VIADD R0, R6, 0x1 ;  /* 0x0000000106001836 */ /* 0x000fe20000000000 */
[----:B------:R-:W-:Y:S02]  /*89e0*/  PLOP3.LUT P0, PT, PT, PT, PT, 0x80, 0x8 ;  /* 0x000000000008781c */ /* 0x000fe40003f0f070 */
[----:B------:R-:W-:-:S13]  /*89f0*/  @P1 PLOP3.LUT P0, PT, P2, PT, PT, 0x80, 0x8 ;  /* 0x000000000008181c */ /* 0x000fda000170f070 */
[----:B------:R-:W-:-:S05]  /*8a00*/  @!P0 IADD3 R0, PT, PT, R6, RZ, RZ ;  /* 0x000000ff06008210 */ /* 0x000fca0007ffe0ff */
[----:B------:R-:W-:-:S05]  /*8a10*/  @P1 IMAD.MOV.U32 R5, RZ, RZ, R0 ;  /* 0x000000ffff051224 */ /* 0x000fca00078e0000 */
[----:B------:R0:W-:Y:S01]  /*8a20*/  STG.E.U8 desc[UR36][R2.64], R5 ;  /* 0x0000000502007986 */ /* 0x0001e2000c101124 */
[----:B------:R-:W-:Y:S05]  /*8a30*/  BRA `(.L_x_185) ;  /* 0x0000000400587947 */ /* 0x000fea0003800000 */
.L_x_203:
[----:B------:R-:W-:-:S06]  /*8a40*/  IMAD.U32 R5, R5, 0x10000, RZ ;  /* 0x0001000005057824 */ /* 0x000fcc00078e00ff */
[----:B------:R-:W0:Y:S02]  /*8a50*/  F2I.U64.TRUNC R4, R5 ;  /* 0x0000000500047311 */ /* 0x000e24000020d800 */
[----:B0-----:R0:W-:Y:S01]  /*8a60*/  STG.E.64 desc[UR36][R2.64], R4 ;  /* 0x0000000402007986 */ /* 0x0011e2000c101b24 */
[----:B------:R-:W-:Y:S05]  /*8a70*/  BRA `(.L_x_185) ;  /* 0x0000000400487947 */ /* 0x000fea0003800000 */
.L_x_202:
[----:B------:R-:W-:-:S06]  /*8a80*/  IMAD.U32 R5, R5, 0x10000, RZ ;  /* 0x0001000005057824 */ /* 0x000fcc00078e00ff */
[----:B------:R-:W0:Y:S02]  /*8a90*/  F2I.FTZ.U32.TRUNC.NTZ R5, R5 ;  /* 0x0000000500057305 */ /* 0x000e24000021f000 */
[----:B0-----:R0:W-:Y:S01]  /*8aa0*/  STG.E desc[UR36][R2.64], R5 ;  /* 0x0000000502007986 */ /* 0x0011e2000c101924 */
[----:B------:R-:W-:Y:S05]  /*8ab0*/  BRA `(.L_x_185) ;  /* 0x0000000400387947 */ /* 0x000fea0003800000 */
.L_x_192:
[----:B------:R-:W-:-:S09]  /*8ac0*/  UISETP.GT.AND UP0, UPT, UR6, 0xe, UPT ;  /* 0x0000000e0600788c */ /* 0x000fd2000bf04270 */
[----:B------:R-:W-:Y:S05]  /*8ad0*/  BRA.U UP0, `(.L_x_204) ;  /* 0x00000001003c7547 */ /* 0x000fea000b800000 */
[----:B------:R-:W-:-:S09]  /*8ae0*/  UISETP.NE.AND UP0, UPT, UR6, 0xa, UPT ;  /* 0x0000000a0600788c */ /* 0x000fd2000bf05270 */
[----:B------:R-:W-:Y:S05]  /*8af0*/  BRA.U !UP0, `(.L_x_205) ;  /* 0x00000001081c7547 */ /* 0x000fea000b800000 */
[----:B------:R-:W-:-:S09]  /*8b00*/  UISETP.NE.AND UP0, UPT, UR6, 0xb, UPT ;  /* 0x0000000b0600788c */ /* 0x000fd2000bf05270 */
[----:B------:R-:W-:Y:S05]  /*8b10*/  BRA.U UP0, `(.L_x_184) ;  /* 0x0000000100447547 */ /* 0x000fea000b800000 */
[----:B------:R-:W-:-:S05]  /*8b20*/  IMAD.U32 R5, R5, 0x10000, RZ ;  /* 0x0001000005057824 */ /* 0x000fca00078e00ff */
[----:B------:R-:W-:-:S04]  /*8b30*/  FSETP.NEU.FTZ.AND P0, PT, R5, RZ, PT ;  /* 0x000000ff0500720b */ /* 0x000fc80003f1d000 */
[----:B------:R-:W-:-:S05]  /*8b40*/  SEL R5, RZ, 0x1, !P0 ;  /* 0x00000001ff057807 */ /* 0x000fca0004000000 */
[----:B------:R1:W-:Y:S01]  /*8b50*/  STG.E.U8 desc[UR36][R2.64], R5 ;  /* 0x0000000502007986 */ /* 0x0003e2000c101124 */
[----:B------:R-:W-:Y:S05]  /*8b60*/  BRA `(.L_x_185) ;  /* 0x00000004000c7947 */ /* 0x000fea0003800000 */
.L_x_205:
[----:B------:R-:W-:Y:S01]  /*8b70*/  IMAD.U32 R5, R5, 0x10000, RZ ;  /* 0x0001000005057824 */ /* 0x000fe200078e00ff */
[----:B------:R-:W-:-:S03]  /*8b80*/  CS2R R6, SRZ ;  /* 0x0000000000067805 */ /* 0x000fc6000001ff00 */
[----:B------:R-:W-:-:S06]  /*8b90*/  FMUL.FTZ R5, R5, 1 ;  /* 0x3f80000005057820 */ /* 0x000fcc0000410000 */
[----:B------:R-:W0:Y:S02]  /*8ba0*/  F2F.F64.F32 R4, R5 ;  /* 0x0000000500047310 */ /* 0x000e240000201800 */
[----:B0-----:R0:W-:Y:S01]  /*8bb0*/  STG.E.128 desc[UR36][R2.64], R4 ;  /* 0x0000000402007986 */ /* 0x0011e2000c101d24 */
[----:B------:R-:W-:Y:S05]  /*8bc0*/  BRA `(.L_x_185) ;  /* 0x0000000000f47947 */ /* 0x000fea0003800000 */
.L_x_204:
[----:B------:R-:W-:-:S09]  /*8bd0*/  UISETP.NE.AND UP0, UPT, UR6, 0xf, UPT ;  /* 0x0000000f0600788c */ /* 0x000fd2000bf05270 */
[----:B------:R-:W-:Y:S05]  /*8be0*/  BRA.U !UP0, `(.L_x_206) ;  /* 0x0000000108e87547 */ /* 0x000fea000b800000 */
[----:B------:R-:W-:-:S09]  /*8bf0*/  UISETP.NE.AND UP0, UPT, UR6, 0x17, UPT ;  /* 0x000000170600788c */ /* 0x000fd2000bf05270 */
[----:B------:R-:W-:Y:S05]  /*8c00*/  BRA.U !UP0, `(.L_x_207) ;  /* 0x0000000108907547 */ /* 0x000fea000b800000 */
[----:B------:R-:W-:-:S09]  /*8c10*/  UISETP.NE.AND UP0, UPT, UR6, 0x18, UPT ;  /* 0x000000180600788c */ /* 0x000fd2000bf05270 */
[----:B------:R-:W-:Y:S05]  /*8c20*/  BRA.U !UP0, `(.L_x_208) ;  /* 0x0000000108447547 */ /* 0x000fea000b800000 */
.L_x_184:
[----:B------:R-:W-:Y:S01]  /*8c30*/  MOV R0, 0x0 ;  /* 0x0000000000007802 */ /* 0x000fe20000000f00 */
[----:B------:R-:W0:Y:S01]  /*8c40*/  LDCU.64 UR4, c[0x4][0x128] ;  /* 0x01002500ff0477ac */ /* 0x000e220008000a00 */
[----:B------:R-:W-:Y:S02]  /*8c50*/  HFMA2 R8, -RZ, RZ, 0, 6.020069122314453125e-06 ;  /* 0x00000065ff087431 */ /* 0x000fe400000001ff */
[----:B------:R-:W-:Y:S01]  /*8c60*/  IMAD.MOV.U32 R12, RZ, RZ, 0x1 ;  /* 0x00000001ff0c7424 */ /* 0x000fe200078e00ff */
[----:B------:R1:W2:Y:S01]  /*8c70*/  LDC.64 R2, c[0x4][R0] ;  /* 0x0100000000027b82 */ /* 0x0002a20000000a00 */
[----:B------:R-:W3:Y:S01]  /*8c80*/  LDCU.64 UR6, c[0x4][0x130] ;  /* 0x01002600ff0677ac */ /* 0x000ee20008000a00 */
[----:B------:R-:W-:Y:S01]  /*8c90*/  IMAD.MOV.U32 R13, RZ, RZ, RZ ;  /* 0x000000ffff0d7224 */ /* 0x000fe200078e00ff */
[----:B------:R-:W4:Y:S01]  /*8ca0*/  LDCU.64 UR8, c[0x4][0x40] ;  /* 0x01000800ff0877ac */ /* 0x000f220008000a00 */
[----:B0-----:R-:W-:Y:S01]  /*8cb0*/  MOV R4, UR4 ;  /* 0x0000000400047c02 */ /* 0x001fe20008000f00 */
[----:B------:R-:W-:-:S02]  /*8cc0*/  IMAD.U32 R5, RZ, RZ, UR5 ;  /* 0x00000005ff057e24 */ /* 0x000fc4000f8e00ff */
[----:B---3--:R-:W-:Y:S02]  /*8cd0*/  IMAD.U32 R6, RZ, RZ, UR6 ;  /* 0x00000006ff067e24 */ /* 0x008fe4000f8e00ff */
[----:B------:R-:W-:Y:S02]  /*8ce0*/  IMAD.U32 R7, RZ, RZ, UR7 ;  /* 0x00000007ff077e24 */ /* 0x000fe4000f8e00ff */
[----:B----4-:R-:W-:Y:S02]  /*8cf0*/  IMAD.U32 R10, RZ, RZ, UR8 ;  /* 0x00000008ff0a7e24 */ /* 0x010fe4000f8e00ff */
[----:B-1----:R-:W-:-:S07]  /*8d00*/  IMAD.U32 R11, RZ, RZ, UR9 ;  /* 0x00000009ff0b7e24 */ /* 0x002fce000f8e00ff */
[----:B------:R-:W-:-:S07]  /*8d10*/  LEPC R20, `(.L_x_209) ;  /* 0x000000001014794e */ /* 0x000fce0000000000 */
[----:B--2---:R-:W-:Y:S05]  /*8d20*/  CALL.ABS.NOINC R2 ;  /* 0x0000000002007343 */ /* 0x004fea0003c00000 */
.L_x_209:
[----:B------:R-:W-:Y:S05]  /*8d30*/  BRA `(.L_x_185) ;  /* 0x0000000000987947 */ /* 0x000fea0003800000 */
.L_x_208:
[----:B------:R-:W-:Y:S01]  /*8d40*/  IMAD.U32 R7, R5, 0x10000, RZ ;  /* 0x0001000005077824 */ /* 0x000fe200078e00ff */
[----:B------:R-:W-:Y:S01]  /*8d50*/  BSSY.RECONVERGENT B0, `(.L_x_210) ;  /* 0x000000c000007945 */ /* 0x000fe20003800200 */
[----:B------:R-:W-:-:S03]  /*8d60*/  IMAD.MOV.U32 R0, RZ, RZ, 0x7f ;  /* 0x0000007fff007424 */ /* 0x000fc600078e00ff */
[----:B------:R-:W-:Y:S02]  /*8d70*/  LOP3.LUT R4, R7, 0x7fffffff, RZ, 0xc0, !PT ;  /* 0x7fffffff07047812 */ /* 0x000fe400078ec0ff */
[----:B------:R-:W-:Y:S02]  /*8d80*/  SHF.R.U32.HI R5, RZ, 0x18, R7 ;  /* 0x00000018ff057819 */ /* 0x000fe40000011607 */
[----:B------:R-:W-:-:S13]  /*8d90*/  ISETP.GT.U32.AND P0, PT, R4, 0x43efffff, PT ;  /* 0x43efffff0400780c */ /* 0x000fda0003f04070 */
[----:B------:R-:W-:Y:S05]  /*8da0*/  @P0 BRA `(.L_x_211) ;  /* 0x0000000000180947 */ /* 0x000fea0003800000 */
[----:B------:R-:W-:-:S13]  /*8db0*/  ISETP.GE.U32.AND P0, PT, R4, 0x3c800000, PT ;  /* 0x3c8000000400780c */ /* 0x000fda0003f06070 */
[----:B------:R-:W-:-:S04]  /*8dc0*/  @P0 SHF.R.U32.HI R0, RZ, 0x14, R7 ;  /* 0x00000014ff000819 */ /* 0x000fc80000011607 */
[----:B------:R-:W-:-:S04]  /*8dd0*/  @P0 LOP3.LUT R0, R0, 0x1, RZ, 0xc0, !PT ;  /* 0x0000000100000812 */ /* 0x000fc800078ec0ff */
[----:B------:R-:W-:-:S04]  /*8de0*/  @P0 IADD3 R0, PT, PT, R7, 0x407ffff, R0 ;  /* 0x0407ffff07000810 */ /* 0x000fc80007ffe000 */
[----:B------:R-:W-:Y:S01]  /*8df0*/  @P0 SHF.R.U32.HI R0, RZ, 0x14, R0 ;  /* 0x00000014ff000819 */ /* 0x000fe20000011600 */
[----:B------:R-:W-:-:S07]  /*8e00*/  @!P0 FADD.FTZ R0, R4, 16384 ;  /* 0x4680000004008421 */ /* 0x000fce0000010000 */
.L_x_211:
[----:B------:R-:W-:Y:S05]  /*8e10*/  BSYNC.RECONVERGENT B0 ;  /* 0x0000000000007941 */ /* 0x000fea0003800200 */
.L_x_210:
[----:B------:R-:W-:-:S05]  /*8e20*/  LOP3.LUT R5, R0, 0x80, R5, 0xf8, !PT ;  /* 0x0000008000057812 */ /* 0x000fca00078ef805 */
[----:B------:R3:W-:Y:S01]  /*8e30*/  STG.E.U8 desc[UR36][R2.64], R5 ;  /* 0x0000000502007986 */ /* 0x0007e2000c101124 */
[----:B------:R-:W-:Y:S05]  /*8e40*/  BRA `(.L_x_185) ;  /* 0x0000000000547947 */ /* 0x000fea0003800000 */
.L_x_207:
[----:B------:R-:W-:Y:S01]  /*8e50*/  IMAD.U32 R5, R5, 0x10000, RZ ;  /* 0x0001000005057824 */ /* 0x000fe200078e00ff */
[----:B------:R-:W-:Y:S04]  /*8e60*/  BSSY.RECONVERGENT B0, `(.L_x_212) ;  /* 0x000000e000007945 */ /* 0x000fe80003800200 */
[----:B------:R-:W-:-:S04]  /*8e70*/  LOP3.LUT R4, R5, 0x7fffffff, RZ, 0xc0, !PT ;  /* 0x7fffffff05047812 */ /* 0x000fc800078ec0ff */
[----:B------:R-:W-:-:S13]  /*8e80*/  ISETP.GT.U32.AND P0, PT, R4, 0x477fffff, PT ;  /* 0x477fffff0400780c */ /* 0x000fda0003f04070 */
[----:B------:R-:W-:Y:S05]  /*8e90*/  @P0 BRA `(.L_x_213) ;  /* 0x00000000001c0947 */ /* 0x000fea0003800000 */
[----:B------:R-:W-:-:S13]  /*8ea0*/  ISETP.GE.U32.AND P0, PT, R4, 0x38800000, PT ;  /* 0x388000000400780c */ /* 0x000fda0003f06070 */
[----:B------:R-:W-:-:S04]  /*8eb0*/  @P0 SHF.R.U32.HI R0, RZ, 0x15, R5 ;  /* 0x00000015ff000819 */ /* 0x000fc80000011605 */
[----:B------:R-:W-:-:S04]  /*8ec0*/  @P0 LOP3.LUT R0, R0, 0x1, RZ, 0xc0, !PT ;  /* 0x0000000100000812 */ /* 0x000fc800078ec0ff */
[----:B------:R-:W-:-:S04]  /*8ed0*/  @P0 IADD3 R0, PT, PT, R5, 0x80fffff, R0 ;  /* 0x080fffff05000810 */ /* 0x000fc80007ffe000 */
[----:B------:R-:W-:Y:S01]  /*8ee0*/  @P0 SHF.R.U32.HI R0, RZ, 0x15, R0 ;  /* 0x00000015ff000819 */ /* 0x000fe20000011600 */
[----:B------:R-:W-:Y:S01]  /*8ef0*/  @!P0 FADD.FTZ R0, R4, 128 ;  /* 0x4300000004008421 */ /* 0x000fe20000010000 */
[----:B------:R-:W-:Y:S06]  /*8f00*/  BRA `(.L_x_214) ;  /* 0x00000000000c7947 */ /* 0x000fec0003800000 */
.L_x_213:
[----:B------:R-:W-:Y:S02]  /*8f10*/  ISETP.GT.U32.AND P0, PT, R4, 0x7f800000, PT ;  /* 0x7f8000000400780c */ /* 0x000fe40003f04070 */
[----:B------:R-:W-:-:S04]  /*8f20*/  MOV R0, 0x7f ;  /* 0x0000007f00007802 */ /* 0x000fc80000000f00 */
[----:B------:R-:W-:-:S07]  /*8f30*/  SEL R0, R0, 0x7c, P0 ;  /* 0x0000007c00007807 */ /* 0x000fce0000000000 */
.L_x_214:
[----:B------:R-:W-:Y:S05]  /*8f40*/  BSYNC.RECONVERGENT B0 ;  /* 0x0000000000007941 */ /* 0x000fea0003800200 */
.L_x_212:
[----:B------:R-:W-:-:S04]  /*8f50*/  SHF.R.U32.HI R5, RZ, 0x18, R5 ;  /* 0x00000018ff057819 */ /* 0x000fc80000011605 */
[----:B------:R-:W-:-:S05]  /*8f60*/  LOP3.LUT R5, R0, 0x80, R5, 0xf8, !PT ;  /* 0x0000008000057812 */ /* 0x000fca00078ef805 */
[----:B------:R2:W-:Y:S01]  /*8f70*/  STG.E.U8 desc[UR36][R2.64], R5 ;  /* 0x0000000502007986 */ /* 0x0005e2000c101124 */
[----:B------:R-:W-:Y:S05]  /*8f80*/  BRA `(.L_x_185) ;  /* 0x0000000000047947 */ /* 0x000fea0003800000 */
.L_x_206:
[----:B------:R4:W-:Y:S02]  /*8f90*/  STG.E.U16 desc[UR36][R2.64], R5 ;  /* 0x0000000502007986 */ /* 0x0009e4000c101524 */
.L_x_185:
[----:B------:R-:W-:-:S07]  /*8fa0*/  VIADD R17, R17, 0x80 ;  /* 0x0000008011117836 */ /* 0x000fce0000000000 */
.L_x_110:
[----:B------:R-:W-:Y:S05]  /*8fb0*/  BSYNC.RECONVERGENT B6 ;  /* 0x0000000000067941 */ /* 0x000fea0003800200 */
.L_x_109:
[----:B------:R-:W5:Y:S01]  /*8fc0*/  LDCU UR4, c[0x0][0x380] ;  /* 0x00007000ff0477ac */ /* 0x000f620008000800 */
[----:B------:R-:W-:Y:S01]  /*8fd0*/  BSSY.RECONVERGENT B6, `(.L_x_215) ;  /* 0x0000474000067945 */ /* 0x000fe20003800200 */
[----:B-----5:R-:W-:-:S13]  /*8fe0*/  ISETP.GE.AND P0, PT, R17, UR4, PT ;  /* 0x0000000411007c0c */ /* 0x020fda000bf06270 */
[----:B------:R-:W-:Y:S05]  /*8ff0*/  @P0 BRA `(.L_x_216) ;  /* 0x0000004400c40947 */ /* 0x000fea0003800000 */
[----:B------:R-:W5:Y:S01]  /*9000*/  LDCU UR4, c[0x0][0x388] ;  /* 0x00007100ff0477ac */ /* 0x000f620008000800 */
[----:B------:R-:W-:Y:S02]  /*9010*/  IMAD.MOV.U32 R18, RZ, RZ, RZ ;  /* 0x000000ffff127224 */ /* 0x000fe400078e00ff */
        /* <DEDUP_REMOVED lines=11> */
[----:B------:R-:W-:-:S04]  /*90d0*/  SHF.R.U32.HI R3, RZ, UR5, R2 ;  /* 0x00000005ff037c19 */ /* 0x000fc80008011602 */
[----:B------:R-:W-:-:S05]  /*90e0*/  IADD3 R18, PT, PT, -R3, RZ, RZ ;  /* 0x000000ff03127210 */ /* 0x000fca0007ffe1ff */
        /* <DEDUP_REMOVED lines=333> */
[----:B------:R-:W-:-:S04]  /*a5c0*/  SHF.R.U32.HI R2, RZ, UR5, R2 ;  /* 0x00000005ff027c19 */ /* 0x000fc80008011602 */
[----:B------:R-:W-:-:S05]  /*a5d0*/  IADD3 R3, PT, PT, -R2, RZ, RZ ;  /* 0x000000ff02037210 */ /* 0x000fca0007ffe1ff */
[----:B-1----:R-:W-:-:S04]  /*a5e0*/  IMAD R5, R3, UR6, R5 ;  /* 0x0000000603057c24 */ /* 0x002fc8000f8e0205 */
[C---:B--2---:R-:W-:Y:S02]  /*a5f0*/  IMAD R16, R5.reuse, UR8, R16 ;  /* 0x0000000805107c24 */ /* 0x044fe4000f8e0210 */
[C---:B------:R-:W-:Y:S02]  /*a600*/  IMAD R0, R5.reuse, UR9, R0 ;  /* 0x0000000905007c24 */ /* 0x040fe4000f8e0200 */
[----:B0-----:R-:W-:-:S07]  /*a610*/  IMAD R18, R5, UR4, R18 ;  /* 0x0000000405127c24 */ /* 0x001fce000f8e0212 */
.L_x_217:
        /* <DEDUP_REMOVED lines=19> */
.L_x_221:
[----:B------:R-:W2:Y:S02]  /*a750*/  LDG.E.U8 R2, desc[UR36][R2.64] ;  /* 0x0000002402027981 */ /* 0x000ea4000c1e1100 */
[----:B--2---:R-:W-:-:S04]  /*a760*/  I2FP.F32.U32 R0, R2 ;  /* 0x0000000200007245 */ /* 0x004fc80000201000 */
[----:B------:R-:W-:-:S04]  /*a770*/  F2FP.BF16.F32.PACK_AB R0, RZ, R0 ;  /* 0x00000000ff00723e */ /* 0x000fc800000010ff */
[----:B------:R-:W-:Y:S01]  /*a780*/  PRMT R19, R0, 0x7610, R19 ;  /* 0x0000761000137816 */ /* 0x000fe20000000013 */
[----:B------:R-:W-:Y:S06]  /*a790*/  BRA `(.L_x_223) ;  /* 0x0000000c00e07947 */ /* 0x000fec0003800000 */
.L_x_220:
        /* <DEDUP_REMOVED lines=11> */
.L_x_225:
[----:B------:R-:W2:Y:S02]  /*a850*/  LDG.E R2, desc[UR36][R2.64] ;  /* 0x0000002402027981 */ /* 0x000ea4000c1e1900 */
[----:B--2---:R-:W-:-:S04]  /*a860*/  I2FP.F32.S32 R0, R2 ;  /* 0x0000000200007245 */ /* 0x004fc80000201400 */
[----:B------:R-:W-:-:S04]  /*a870*/  F2FP.BF16.F32.PACK_AB R0, RZ, R0 ;  /* 0x00000000ff00723e */ /* 0x000fc800000010ff */
[----:B------:R-:W-:Y:S01]  /*a880*/  PRMT R19, R0, 0x7610, R19 ;  /* 0x0000761000137816 */ /* 0x000fe20000000013 */
[----:B------:R-:W-:Y:S06]  /*a890*/  BRA `(.L_x_223) ;  /* 0x0000000c00a07947 */ /* 0x000fec0003800000 */
.L_x_224:
[----:B------:R-:W2:Y:S02]  /*a8a0*/  LDG.E.U16 R2, desc[UR36][R2.64] ;  /* 0x0000002402027981 */ /* 0x000ea4000c1e1500 */
[----:B--2---:R-:W0:Y:S02]  /*a8b0*/  I2F.S16 R0, R2 ;  /* 0x0000000200007306 */ /* 0x004e240000101400 */
[----:B0-----:R-:W-:-:S04]  /*a8c0*/  F2FP.BF16.F32.PACK_AB R0, RZ, R0 ;  /* 0x00000000ff00723e */ /* 0x001fc800000010ff */
[----:B------:R-:W-:Y:S01]  /*a8d0*/  PRMT R19, R0, 0x7610, R19 ;  /* 0x0000761000137816 */ /* 0x000fe20000000013 */
[----:B------:R-:W-:Y:S06]  /*a8e0*/  BRA `(.L_x_223) ;  /* 0x0000000c008c7947 */ /* 0x000fec0003800000 */
.L_x_219:
        /* <DEDUP_REMOVED lines=9> */
.L_x_227:
[----:B------:R-:W2:Y:S02]  /*a980*/  LDG.E.U16 R0, desc[UR36][R2.64] ;  /* 0x0000002402007981 */ /* 0x000ea4000c1e1500 */
[----:B--2---:R-:W-:-:S05]  /*a990*/  HADD2.F32 R0, -RZ, R0.H0_H0 ;  /* 0x20000000ff007230 */ /* 0x004fca0000004100 */
[----:B------:R-:W-:-:S04]  /*a9a0*/  F2FP.BF16.F32.PACK_AB R0, RZ, R0 ;  /* 0x00000000ff00723e */ /* 0x000fc800000010ff */
[----:B------:R-:W-:Y:S01]  /*a9b0*/  PRMT R19, R0, 0x7610, R19 ;  /* 0x0000761000137816 */ /* 0x000fe20000000013 */
[----:B------:R-:W-:Y:S06]  /*a9c0*/  BRA `(.L_x_223) ;  /* 0x0000000c00547947 */ /* 0x000fec0003800000 */
.L_x_226:
        /* <DEDUP_REMOVED lines=9> */
.L_x_229:
[----:B------:R-:W2:Y:S02]  /*aa60*/  LDG.E.U16 R2, desc[UR36][R2.64] ;  /* 0x0000002402027981 */ /* 0x000ea4000c1e1500 */
[----:B--2---:R-:W-:-:S05]  /*aa70*/  HADD2.F32 R0, -RZ, R2.H0_H0 ;  /* 0x20000002ff007230 */ /* 0x004fca0000004100 */
[----:B------:R-:W-:-:S04]  /*aa80*/  F2FP.BF16.F32.PACK_AB R0, RZ, R0 ;  /* 0x00000000ff00723e */ /* 0x000fc800000010ff */
[----:B------:R-:W-:Y:S01]  /*aa90*/  PRMT R19, R0, 0x7610, R19 ;  /* 0x0000761000137816 */ /* 0x000fe20000000013 */
[----:B------:R-:W-:Y:S06]  /*aaa0*/  BRA `(.L_x_223) ;  /* 0x0000000c001c7947 */ /* 0x000fec0003800000 */
.L_x_228:
        /* <DEDUP_REMOVED lines=13> */
.L_x_218:
        /* <DEDUP_REMOVED lines=14> */
.L_x_232:
        /* <DEDUP_REMOVED lines=13> */
.L_x_231:
        /* <DEDUP_REMOVED lines=27> */
.L_x_234:
        /* <DEDUP_REMOVED lines=14> */
.L_x_233:
[----:B------:R0:W5:Y:S01]  /*afc0*/  LDG.E.U16 R19, desc[UR36][R2.64] ;  /* 0x0000002402137981 */ /* 0x000162000c1e1500 */
[----:B------:R-:W-:Y:S05]  /*afd0*/  BRA `(.L_x_223) ;  /* 0x0000000400d07947 */ /* 0x000fea0003800000 */
.L_x_230:
        /* <DEDUP_REMOVED lines=13> */
.L_x_237:
        /* <DEDUP_REMOVED lines=21> */
.L_x_241:
[----:B------:R-:W-:Y:S05]  /*b200*/  BSYNC.RECONVERGENT B1 ;  /* 0x0000000000017941 */ /* 0x000fea0003800200 */
.L_x_240:
[----:B------:R-:W-:Y:S01]  /*b210*/  IMAD.SHL.U32 R0, R0, 0x100000, RZ ;  /* 0x0010000000007824 */ /* 0x000fe200078e00ff */
[----:B------:R-:W-:-:S04]  /*b220*/  LEA R2, R2, 0x3b800000, 0x17 ;  /* 0x3b80000002027811 */ /* 0x000fc800078eb8ff */
[----:B------:R-:W-:-:S07]  /*b230*/  LOP3.LUT R0, R2, R0, R7, 0xfe, !PT ;  /* 0x0000000002007212 */ /* 0x000fce00078efe07 */
.L_x_239:
[----:B------:R-:W-:Y:S05]  /*b240*/  BSYNC.RECONVERGENT B0 ;  /* 0x0000000000007941 */ /* 0x000fea0003800200 */
.L_x_238:
[----:B------:R-:W-:-:S04]  /*b250*/  F2FP.BF16.F32.PACK_AB R0, RZ, R0 ;  /* 0x00000000ff00723e */ /* 0x000fc800000010ff */
[----:B------:R-:W-:Y:S01]  /*b260*/  PRMT R19, R0, 0x7610, R19 ;  /* 0x0000761000137816 */ /* 0x000fe20000000013 */
[----:B------:R-:W-:Y:S06]  /*b270*/  BRA `(.L_x_223) ;  /* 0x0000000400287947 */ /* 0x000fec0003800000 */
.L_x_236:
        /* <DEDUP_REMOVED lines=21> */
.L_x_245:
[----:B------:R-:W-:Y:S05]  /*b3d0*/  BSYNC.RECONVERGENT B1 ;  /* 0x0000000000017941 */ /* 0x000fea0003800200 */
.L_x_244:
[----:B------:R-:W-:Y:S01]  /*b3e0*/  IMAD.SHL.U32 R0, R0, 0x200000, RZ ;  /* 0x0020000000007824 */ /* 0x000fe200078e00ff */
[----:B------:R-:W-:-:S04]  /*b3f0*/  LEA R2, R2, 0x37800000, 0x17 ;  /* 0x3780000002027811 */ /* 0x000fc800078eb8ff */
[----:B------:R-:W-:-:S07]  /*b400*/  LOP3.LUT R0, R2, R0, R7, 0xfe, !PT ;  /* 0x0000000002007212 */ /* 0x000fce00078efe07 */
.L_x_243:
[----:B------:R-:W-:Y:S05]  /*b410*/  BSYNC.RECONVERGENT B0 ;  /* 0x0000000000007941 */ /* 0x000fea0003800200 */
.L_x_242:
[----:B------:R-:W-:-:S04]  /*b420*/  F2FP.BF16.F32.PACK_AB R0, RZ, R0 ;  /* 0x00000000ff00723e */ /* 0x000fc800000010ff */
[----:B------:R-:W-:Y:S01]  /*b430*/  PRMT R19, R0, 0x7610, R19 ;  /* 0x0000761000137816 */ /* 0x000fe20000000013 */
[----:B------:R-:W-:Y:S06]  /*b440*/  BRA `(.L_x_223) ;  /* 0x0000000000b47947 */ /* 0x000fec0003800000 */
.L_x_235:
        /* <DEDUP_REMOVED lines=14> */
.L_x_249:
[----:B------:R-:W-:Y:S05]  /*b530*/  BSYNC.RECONVERGENT B0 ;  /* 0x0000000000007941 */ /* 0x000fea0003800200 */
.L_x_248:
[----:B------:R-:W-:-:S04]  /*b540*/  F2FP.BF16.F32.PACK_AB R0, RZ, R0 ;  /* 0x00000000ff00723e */ /* 0x000fc800000010ff */
[----:B------:R-:W-:Y:S01]  /*b550*/  PRMT R19, R0, 0x7610, R19 ;  /* 0x0000761000137816 */ /* 0x000fe20000000013 */
[----:B------:R-:W-:Y:S06]  /*b560*/  BRA `(.L_x_223) ;  /* 0x00000000006c7947 */ /* 0x000fec0003800000 */
.L_x_222:
        /* <DEDUP_REMOVED lines=8> */
[----:B0-----:R-:W-:Y:S01]  /*b5f0*/  MOV R4, UR4 ;  /* 0x0000000400047c02 */ /* 0x001fe20008000f00 */
[----:B------:R-:W-:-:S02]  /*b600*/  IMAD.U32 R5, RZ, RZ, UR5 ;  /* 0x00000005ff057e24 */ /* 0x000fc4000f8e00ff */
[----:B-1----:R-:W-:Y:S02]  /*b610*/  IMAD.U32 R6, RZ, RZ, UR6 ;  /* 0x00000006ff067e24 */ /* 0x002fe4000f8e00ff */
[----:B------:R-:W-:Y:S02]  /*b620*/  IMAD.U32 R7, RZ, RZ, UR7 ;  /* 0x00000007ff077e24 */ /* 0x000fe4000f8e00ff */
[----:B---3--:R-:W-:Y:S02]  /*b630*/  IMAD.U32 R10, RZ, RZ, UR8 ;  /* 0x00000008ff0a7e24 */ /* 0x008fe4000f8e00ff */
[----:B------:R-:W-:-:S07]  /*b640*/  IMAD.U32 R11, RZ, RZ, UR9 ;  /* 0x00000009ff0b7e24 */ /* 0x000fce000f8e00ff */
[----:B------:R-:W-:-:S07]  /*b650*/  LEPC R20, `(.L_x_250) ;  /* 0x000000001014794e */ /* 0x000fce0000000000 */
[----:B--2---:R-:W-:Y:S05]  /*b660*/  CALL.ABS.NOINC R2 ;  /* 0x0000000002007343 */ /* 0x004fea0003c00000 */
.L_x_250:
[----:B------:R-:W-:Y:S01]  /*b670*/  PRMT R19, RZ, 0x7610, R19 ;  /* 0x00007610ff137816 */ /* 0x000fe20000000013 */
[----:B------:R-:W-:Y:S06]  /*b680*/  BRA `(.L_x_223) ;  /* 0x0000000000247947 */ /* 0x000fec0003800000 */
.L_x_247:
[----:B------:R-:W2:Y:S02]  /*b690*/  LDG.E.64 R2, desc[UR36][R2.64] ;  /* 0x0000002402027981 */ /* 0x000ea4000c1e1b00 */
[----:B--2---:R-:W0:Y:S02]  /*b6a0*/  I2F.U64 R0, R2 ;  /* 0x0000000200007312 */ /* 0x004e240000301000 */
[----:B0-----:R-:W-:-:S04]  /*b6b0*/  F2FP.BF16.F32.PACK_AB R0, RZ, R0 ;  /* 0x00000000ff00723e */ /* 0x001fc800000010ff */
[----:B------:R-:W-:Y:S01]  /*b6c0*/  PRMT R19, R0, 0x7610, R19 ;  /* 0x0000761000137816 */ /* 0x000fe20000000013 */
[----:B------:R-:W-:Y:S06]  /*b6d0*/  BRA `(.L_x_223) ;  /* 0x0000000000107947 */ /* 0x000fec0003800000 */
.L_x_246:
[----:B------:R-:W2:Y:S02]  /*b6e0*/  LDG.E R2, desc[UR36][R2.64] ;  /* 0x0000002402027981 */ /* 0x000ea4000c1e1900 */
[----:B--2---:R-:W-:-:S04]  /*b6f0*/  I2FP.F32.U32 R0, R2 ;  /* 0x0000000200007245 */ /* 0x004fc80000201000 */
[----:B------:R-:W-:-:S04]  /*b700*/  F2FP.BF16.F32.PACK_AB R0, RZ, R0 ;  /* 0x00000000ff00723e */ /* 0x000fc800000010ff */
[----:B------:R-:W-:-:S07]  /*b710*/  PRMT R19, R0, 0x7610, R19 ;  /* 0x0000761000137816 */ /* 0x000fce0000000013 */
.L_x_223:
        /* <DEDUP_REMOVED lines=18> */
.L_x_254:
[----:B------:R-:W2:Y:S02]  /*b840*/  LDG.E.U8 R2, desc[UR36][R2.64] ;  /* 0x0000002402027981 */ /* 0x000ea4000c1e1100 */
[----:B--2---:R-:W-:-:S04]  /*b850*/  I2FP.F32.U32 R0, R2 ;  /* 0x0000000200007245 */ /* 0x004fc80000201000 */
[----:B------:R-:W-:Y:S01]  /*b860*/  F2FP.BF16.F32.PACK_AB R0, RZ, R0 ;  /* 0x00000000ff00723e */ /* 0x000fe200000010ff */
[----:B------:R-:W-:Y:S06]  /*b870*/  BRA `(.L_x_256) ;  /* 0x0000000c00a47947 */ /* 0x000fec0003800000 */
.L_x_253:
        /* <DEDUP_REMOVED lines=10> */
.L_x_258:
[----:B------:R-:W2:Y:S02]  /*b920*/  LDG.E R2, desc[UR36][R2.64] ;  /* 0x0000002402027981 */ /* 0x000ea4000c1e1900 */
[----:B--2---:R-:W-:-:S04]  /*b930*/  I2FP.F32.S32 R0, R2 ;  /* 0x0000000200007245 */ /* 0x004fc80000201400 */
[----:B------:R-:W-:Y:S01]  /*b940*/  F2FP.BF16.F32.PACK_AB R0, RZ, R0 ;  /* 0x00000000ff00723e */ /* 0x000fe200000010ff */
[----:B------:R-:W-:Y:S06]  /*b950*/  BRA `(.L_x_256) ;  /* 0x0000000c006c7947 */ /* 0x000fec0003800000 */
.L_x_257:
[----:B------:R-:W2:Y:S02]  /*b960*/  LDG.E.U16 R2, desc[UR36][R2.64] ;  /* 0x0000002402027981 */ /* 0x000ea4000c1e1500 */
[----:B--2---:R-:W0:Y:S02]  /*b970*/  I2F.S16 R0, R2 ;  /* 0x0000000200007306 */ /* 0x004e240000101400 */
[----:B0-----:R-:W-:Y:S01]  /*b980*/  F2FP.BF16.F32.PACK_AB R0, RZ, R0 ;  /* 0x00000000ff00723e */ /* 0x001fe200000010ff */
[----:B------:R-:W-:Y:S06]  /*b990*/  BRA `(.L_x_256) ;  /* 0x0000000c005c7947 */ /* 0x000fec0003800000 */
.L_x_252:
        /* <DEDUP_REMOVED lines=9> */
.L_x_260:
[----:B------:R-:W2:Y:S02]  /*ba30*/  LDG.E.U16 R0, desc[UR36][R2.64] ;  /* 0x0000002402007981 */ /* 0x000ea4000c1e1500 */
[----:B--2---:R-:W-:-:S05]  /*ba40*/  HADD2.F32 R0, -RZ, R0.H0_H0 ;  /* 0x20000000ff007230 */ /* 0x004fca0000004100 */
[----:B------:R-:W-:Y:S01]  /*ba50*/  F2FP.BF16.F32.PACK_AB R0, RZ, R0 ;  /* 0x00000000ff00723e */ /* 0x000fe200000010ff */
[----:B------:R-:W-:Y:S06]  /*ba60*/  BRA `(.L_x_256) ;  /* 0x0000000c00287947 */ /* 0x000fec0003800000 */
.L_x_259:
        /* <DEDUP_REMOVED lines=9> */
.L_x_262:
[----:B------:R-:W2:Y:S02]  /*bb00*/  LDG.E.U16 R2, desc[UR36][R2.64] ;  /* 0x0000002402027981 */ /* 0x000ea4000c1e1500 */
[----:B--2---:R-:W-:-:S05]  /*bb10*/  HADD2.F32 R0, -RZ, R2.H0_H0 ;  /* 0x20000002ff007230 */ /* 0x004fca0000004100 */
[----:B------:R-:W-:Y:S01]  /*bb20*/  F2FP.BF16.F32.PACK_AB R0, RZ, R0 ;  /* 0x00000000ff00723e */ /* 0x000fe200000010ff */
[----:B------:R-:W-:Y:S06]  /*bb30*/  BRA `(.L_x_256) ;  /* 0x0000000800f47947 */ /* 0x000fec0003800000 */
.L_x_261:
        /* <DEDUP_REMOVED lines=12> */
.L_x_251:
        /* <DEDUP_REMOVED lines=13> */
.L_x_265:
        /* <DEDUP_REMOVED lines=12> */
.L_x_264:
        /* <DEDUP_REMOVED lines=27> */
.L_x_267:
[----:B------:R-:W2:Y:S02]  /*bf40*/  LDG.E.U8 R2, desc[UR36][R2.64] ;  /* 0x0000002402027981 */ /* 0x000ea4000c1e1100 */
[C---:B--2---:R-:W-:Y:S01]  /*bf50*/  IMAD.SHL.U32 R0, R2.reuse, 0x2000000, RZ ;  /* 0x0200000002007824 */ /* 0x044fe200078e00ff */
[----:B------:R-:W-:-:S04]  /*bf60*/  SHF.L.U32 R5, R2, 0x8, RZ ;  /* 0x0000000802057819 */ /* 0x000fc800000006ff */
        /* <DEDUP_REMOVED lines=10> */
.L_x_266:
[----:B------:R0:W5:Y:S01]  /*c010*/  LDG.E.U16 R0, desc[UR36][R2.64] ;  /* 0x0000002402007981 */ /* 0x000162000c1e1500 */
[----:B------:R-:W-:Y:S05]  /*c020*/  BRA `(.L_x_256) ;  /* 0x0000000400b87947 */ /* 0x000fea0003800000 */
.L_x_263:
        /* <DEDUP_REMOVED lines=12> */
.L_x_270:
        /* <DEDUP_REMOVED lines=21> */
.L_x_274:
[----:B------:R-:W-:Y:S05]  /*c240*/  BSYNC.RECONVERGENT B1 ;  /* 0x0000000000017941 */ /* 0x000fea0003800200 */
.L_x_273:
[----:B------:R-:W-:Y:S01]  /*c250*/  IMAD.SHL.U32 R0, R0, 0x100000, RZ ;  /* 0x0010000000007824 */ /* 0x000fe200078e00ff */
[----:B------:R-:W-:-:S04]  /*c260*/  LEA R2, R2, 0x3b800000, 0x17 ;  /* 0x3b80000002027811 */ /* 0x000fc800078eb8ff */
[----:B------:R-:W-:-:S07]  /*c270*/  LOP3.LUT R0, R2, R0, R7, 0xfe, !PT ;  /* 0x0000000002007212 */ /* 0x000fce00078efe07 */
.L_x_272:
[----:B------:R-:W-:Y:S05]  /*c280*/  BSYNC.RECONVERGENT B0 ;  /* 0x0000000000007941 */ /* 0x000fea0003800200 */
.L_x_271:
[----:B------:R-:W-:Y:S01]  /*c290*/  F2FP.BF16.F32.PACK_AB R0, RZ, R0 ;  /* 0x00000000ff00723e */ /* 0x000fe200000010ff */
[----:B------:R-:W-:Y:S06]  /*c2a0*/  BRA `(.L_x_256) ;  /* 0x0000000400187947 */ /* 0x000fec0003800000 */
.L_x_269:
        /* <DEDUP_REMOVED lines=21> */
.L_x_278:
[----:B------:R-:W-:Y:S05]  /*c400*/  BSYNC.RECONVERGENT B1 ;  /* 0x0000000000017941 */ /* 0x000fea0003800200 */
.L_x_277:
[----:B------:R-:W-:Y:S01]  /*c410*/  IMAD.SHL.U32 R0, R0, 0x200000, RZ ;  /* 0x0020000000007824 */ /* 0x000fe200078e00ff */
[----:B------:R-:W-:-:S04]  /*c420*/  LEA R2, R2, 0x37800000, 0x17 ;  /* 0x3780000002027811 */ /* 0x000fc800078eb8ff */
[----:B------:R-:W-:-:S07]  /*c430*/  LOP3.LUT R0, R2, R0, R7, 0xfe, !PT ;  /* 0x0000000002007212 */ /* 0x000fce00078efe07 */
.L_x_276:
[----:B------:R-:W-:Y:S05]  /*c440*/  BSYNC.RECONVERGENT B0 ;  /* 0x0000000000007941 */ /* 0x000fea0003800200 */
.L_x_275:
[----:B------:R-:W-:Y:S01]  /*c450*/  F2FP.BF16.F32.PACK_AB R0, RZ, R0 ;  /* 0x00000000ff00723e */ /* 0x000fe200000010ff */
[----:B------:R-:W-:Y:S06]  /*c460*/  BRA `(.L_x_256) ;  /* 0x0000000000a87947 */ /* 0x000fec0003800000 */
.L_x_268:
        /* <DEDUP_REMOVED lines=14> */
.L_x_282:
[----:B------:R-:W-:Y:S05]  /*c550*/  BSYNC.RECONVERGENT B0 ;  /* 0x0000000000007941 */ /* 0x000fea0003800200 */
.L_x_281:
[----:B------:R-:W-:Y:S01]  /*c560*/  F2FP.BF16.F32.PACK_AB R0, RZ, R0 ;  /* 0x00000000ff00723e */ /* 0x000fe200000010ff */
[----:B------:R-:W-:Y:S06]  /*c570*/  BRA `(.L_x_256) ;  /* 0x0000000000647947 */ /* 0x000fec0003800000 */
.L_x_255:
        /* <DEDUP_REMOVED lines=16> */
.L_x_283:
[----:B------:R-:W-:Y:S01]  /*c680*/  PRMT R0, RZ, 0x7610, R0 ;  /* 0x00007610ff007816 */ /* 0x000fe20000000000 */
[----:B------:R-:W-:Y:S06]  /*c690*/  BRA `(.L_x_256) ;  /* 0x00000000001c7947 */ /* 0x000fec0003800000 */
.L_x_280:
[----:B------:R-:W2:Y:S02]  /*c6a0*/  LDG.E.64 R2, desc[UR36][R2.64] ;  /* 0x0000002402027981 */ /* 0x000ea4000c1e1b00 */
[----:B--2---:R-:W0:Y:S02]  /*c6b0*/  I2F.U64 R0, R2 ;  /* 0x0000000200007312 */ /* 0x004e240000301000 */
[----:B0-----:R-:W-:Y:S01]  /*c6c0*/  F2FP.BF16.F32.PACK_AB R0, RZ, R0 ;  /* 0x00000000ff00723e */ /* 0x001fe200000010ff */
[----:B------:R-:W-:Y:S06]  /*c6d0*/  BRA `(.L_x_256) ;  /* 0x00000000000c7947 */ /* 0x000fec0003800000 */
.L_x_279:
[----:B------:R-:W2:Y:S02]  /*c6e0*/  LDG.E R2, desc[UR36][R2.64] ;  /* 0x0000002402027981 */ /* 0x000ea4000c1e1900 */
[----:B--2---:R-:W-:-:S04]  /*c6f0*/  I2FP.F32.U32 R0, R2 ;  /* 0x0000000200007245 */ /* 0x004fc80000201000 */
[----:B------:R-:W-:-:S07]  /*c700*/  F2FP.BF16.F32.PACK_AB R0, RZ, R0 ;  /* 0x00000000ff00723e */ /* 0x000fce00000010ff */
.L_x_256:
        /* <DEDUP_REMOVED lines=13> */
.L_x_285:
[----:B------:R-:W-:Y:S05]  /*c7e0*/  BSYNC.RECONVERGENT B0 ;  /* 0x0000000000007941 */ /* 0x000fea0003800200 */
.L_x_284:
        /* <DEDUP_REMOVED lines=18> */
.L_x_289:
[----:B------:R-:W-:-:S06]  /*c910*/  IMAD.U32 R5, R5, 0x10000, RZ ;  /* 0x0001000005057824 */ /* 0x000fcc00078e00ff */
[----:B------:R-:W0:Y:S02]  /*c920*/  F2I.S64.TRUNC R4, R5 ;  /* 0x0000000500047311 */ /* 0x000e24000020d900 */
[----:B0-----:R0:W-:Y:S01]  /*c930*/  STG.E.U8 desc[UR36][R2.64], R4 ;  /* 0x0000000402007986 */ /* 0x0011e2000c101124 */
[----:B------:R-:W-:Y:S05]  /*c940*/  BRA `(.L_x_291) ;  /* 0x0000000c006c7947 */ /* 0x000fea0003800000 */
.L_x_288:
        /* <DEDUP_REMOVED lines=10> */
.L_x_293:
[----:B------:R-:W-:-:S06]  /*c9f0*/  SHF.L.U32 R5, R5, 0x10, RZ ;  /* 0x0000001005057819 */ /* 0x000fcc00000006ff */
[----:B------:R-:W0:Y:S02]  /*ca00*/  F2I.FTZ.TRUNC.NTZ R5, R5 ;  /* 0x0000000500057305 */ /* 0x000e24000021f100 */
[----:B0-----:R0:W-:Y:S01]  /*ca10*/  STG.E desc[UR36][R2.64], R5 ;  /* 0x0000000502007986 */ /* 0x0011e2000c101924 */
[----:B------:R-:W-:Y:S05]  /*ca20*/  BRA `(.L_x_291) ;  /* 0x0000000c00347947 */ /* 0x000fea0003800000 */
.L_x_292:
[----:B------:R-:W-:-:S06]  /*ca30*/  IMAD.U32 R5, R5, 0x10000, RZ ;  /* 0x0001000005057824 */ /* 0x000fcc00078e00ff */
[----:B------:R-:W0:Y:S02]  /*ca40*/  F2I.FTZ.TRUNC.NTZ R5, R5 ;  /* 0x0000000500057305 */ /* 0x000e24000021f100 */
[----:B0-----:R0:W-:Y:S01]  /*ca50*/  STG.E.U16 desc[UR36][R2.64], R5 ;  /* 0x0000000502007986 */ /* 0x0011e2000c101524 */
[----:B------:R-:W-:Y:S05]  /*ca60*/  BRA `(.L_x_291) ;  /* 0x0000000c00247947 */ /* 0x000fea0003800000 */
.L_x_287:
        /* <DEDUP_REMOVED lines=9> */
.L_x_295:
[----:B------:R-:W-:-:S05]  /*cb00*/  IMAD.U32 R0, R5, 0x10000, RZ ;  /* 0x0001000005007824 */ /* 0x000fca00078e00ff */
[----:B------:R-:W-:-:S05]  /*cb10*/  F2FP.F16.F32.PACK_AB R0, RZ, R0 ;  /* 0x00000000ff00723e */ /* 0x000fca00000000ff */
[----:B------:R4:W-:Y:S01]  /*cb20*/  STG.E.U16 desc[UR36][R2.64], R0 ;  /* 0x0000000002007986 */ /* 0x0009e2000c101524 */
[----:B------:R-:W-:Y:S05]  /*cb30*/  BRA `(.L_x_291) ;  /* 0x0000000800f07947 */ /* 0x000fea0003800000 */
.L_x_294:
        /* <DEDUP_REMOVED lines=10> */
.L_x_297:
[----:B------:R-:W-:-:S04]  /*cbe0*/  SHF.L.U32 R5, R5, 0x10, RZ ;  /* 0x0000001005057819 */ /* 0x000fc800000006ff */
[----:B------:R-:W-:-:S04]  /*cbf0*/  F2FP.F16.F32.PACK_AB R5, RZ, R5 ;  /* 0x00000005ff05723e */ /* 0x000fc800000000ff */
[----:B------:R-:W-:-:S05]  /*cc00*/  PRMT R5, R5, 0x5410, RZ ;  /* 0x0000541005057816 */ /* 0x000fca00000000ff */
[----:B------:R2:W-:Y:S01]  /*cc10*/  STG.E desc[UR36][R2.64], R5 ;  /* 0x0000000502007986 */ /* 0x0005e2000c101924 */
[----:B------:R-:W-:Y:S05]  /*cc20*/  BRA `(.L_x_291) ;  /* 0x0000000800b47947 */ /* 0x000fea0003800000 */
.L_x_296:
[----:B------:R-:W-:-:S04]  /*cc30*/  IMAD.U32 R4, R5, 0x10000, RZ ;  /* 0x0001000005047824 */ /* 0x000fc800078e00ff */
[----:B------:R-:W-:-:S06]  /*cc40*/  FMUL.FTZ R4, R4, 1 ;  /* 0x3f80000004047820 */ /* 0x000fcc0000410000 */
[----:B------:R-:W0:Y:S02]  /*cc50*/  F2F.F64.F32 R4, R4 ;  /* 0x0000000400047310 */ /* 0x000e240000201800 */
[----:B0-----:R0:W-:Y:S01]  /*cc60*/  STG.E.64 desc[UR36][R2.64], R4 ;  /* 0x0000000402007986 */ /* 0x0011e2000c101b24 */
[----:B------:R-:W-:Y:S05]  /*cc70*/  BRA `(.L_x_291) ;  /* 0x0000000800a07947 */ /* 0x000fea0003800000 */
.L_x_286:
        /* <DEDUP_REMOVED lines=14> */
.L_x_301:
        /* <DEDUP_REMOVED lines=18> */
.L_x_304:
[----:B------:R-:W-:-:S04]  /*ce80*/  SHF.R.U32.HI R5, RZ, 0x18, R5 ;  /* 0x00000018ff057819 */ /* 0x000fc80000011605 */
[----:B------:R-:W-:-:S07]  /*ce90*/  LOP3.LUT R0, R0, 0x80, R5, 0xf8, !PT ;  /* 0x0000008000007812 */ /* 0x000fce00078ef805 */
.L_x_303:
[----:B------:R-:W-:Y:S05]  /*cea0*/  BSYNC.RECONVERGENT B0 ;  /* 0x0000000000007941 */ /* 0x000fea0003800200 */
.L_x_302:
[----:B------:R0:W-:Y:S01]  /*ceb0*/  STG.E.U8 desc[UR36][R2.64], R0 ;  /* 0x0000000002007986 */ /* 0x0001e2000c101124 */
[----:B------:R-:W-:Y:S05]  /*cec0*/  BRA `(.L_x_291) ;  /* 0x00000008000c7947 */ /* 0x000fea0003800000 */
.L_x_300:
        /* <DEDUP_REMOVED lines=18> */
.L_x_307:
[----:B------:R-:W-:-:S04]  /*cff0*/  SHF.R.U32.HI R5, RZ, 0x18, R5 ;  /* 0x00000018ff057819 */ /* 0x000fc80000011605 */
[----:B------:R-:W-:-:S07]  /*d000*/  LOP3.LUT R0, R0, 0x80, R5, 0xf8, !PT ;  /* 0x0000008000007812 */ /* 0x000fce00078ef805 */
.L_x_306:
[----:B------:R-:W-:Y:S05]  /*d010*/  BSYNC.RECONVERGENT B0 ;  /* 0x0000000000007941 */ /* 0x000fea0003800200 */
.L_x_305:
[----:B------:R0:W-:Y:S01]  /*d020*/  STG.E.U8 desc[UR36][R2.64], R0 ;  /* 0x0000000002007986 */ /* 0x0001e2000c101124 */
[----:B------:R-:W-:Y:S05]  /*d030*/  BRA `(.L_x_291) ;  /* 0x0000000400b07947 */ /* 0x000fea0003800000 */
.L_x_299:
        /* <DEDUP_REMOVED lines=22> */
.L_x_309:
[----:B------:R-:W-:-:S06]  /*d1a0*/  IMAD.U32 R5, R5, 0x10000, RZ ;  /* 0x0001000005057824 */ /* 0x000fcc00078e00ff */
[----:B------:R-:W0:Y:S02]  /*d1b0*/  F2I.U64.TRUNC R4, R5 ;  /* 0x0000000500047311 */ /* 0x000e24000020d800 */
[----:B0-----:R0:W-:Y:S01]  /*d1c0*/  STG.E.64 desc[UR36][R2.64], R4 ;  /* 0x0000000402007986 */ /* 0x0011e2000c101b24 */
[----:B------:R-:W-:Y:S05]  /*d1d0*/  BRA `(.L_x_291) ;  /* 0x0000000400487947 */ /* 0x000fea0003800000 */
.L_x_308:
[----:B------:R-:W-:-:S06]  /*d1e0*/  IMAD.U32 R5, R5, 0x10000, RZ ;  /* 0x0001000005057824 */ /* 0x000fcc00078e00ff */
[----:B------:R-:W0:Y:S02]  /*d1f0*/  F2I.FTZ.U32.TRUNC.NTZ R5, R5 ;  /* 0x0000000500057305 */ /* 0x000e24000021f000 */
[----:B0-----:R0:W-:Y:S01]  /*d200*/  STG.E desc[UR36][R2.64], R5 ;  /* 0x0000000502007986 */ /* 0x0011e2000c101924 */
[----:B------:R-:W-:Y:S05]  /*d210*/  BRA `(.L_x_291) ;  /* 0x0000000400387947 */ /* 0x000fea0003800000 */
.L_x_298:
        /* <DEDUP_REMOVED lines=11> */
.L_x_311:
[----:B------:R-:W-:Y:S01]  /*d2d0*/  IMAD.U32 R5, R5, 0x10000, RZ ;  /* 0x0001000005057824 */ /* 0x000fe200078e00ff */
[----:B------:R-:W-:-:S03]  /*d2e0*/  CS2R R6, SRZ ;  /* 0x0000000000067805 */ /* 0x000fc6000001ff00 */
[----:B------:R-:W-:-:S06]  /*d2f0*/  FMUL.FTZ R5, R5, 1 ;  /* 0x3f80000005057820 */ /* 0x000fcc0000410000 */
[----:B------:R-:W0:Y:S02]  /*d300*/  F2F.F64.F32 R4, R5 ;  /* 0x0000000500047310 */ /* 0x000e240000201800 */
[----:B0-----:R0:W-:Y:S01]  /*d310*/  STG.E.128 desc[UR36][R2.64], R4 ;  /* 0x0000000402007986 */ /* 0x0011e2000c101d24 */
[----:B------:R-:W-:Y:S05]  /*d320*/  BRA `(.L_x_291) ;  /* 0x0000000000f47947 */ /* 0x000fea0003800000 */
.L_x_310:
[----:B------:R-:W-:-:S09]  /*d330*/  UISETP.NE.AND UP0, UPT, UR6, 0xf, UPT ;  /* 0x0000000f0600788c */ /* 0x000fd2000bf05270 */
[----:B------:R-:W-:Y:S05]  /*d340*/  BRA.U !UP0, `(.L_x_312) ;  /* 0x0000000108e87547 */ /* 0x000fea000b800000 */
[----:B------:R-:W-:-:S09]  /*d350*/  UISETP.NE.AND UP0, UPT, UR6, 0x17, UPT ;  /* 0x000000170600788c */ /* 0x000fd2000bf05270 */
[----:B------:R-:W-:Y:S05]  /*d360*/  BRA.U !UP0, `(.L_x_313) ;  /* 0x0000000108907547 */ /* 0x000fea000b800000 */
[----:B------:R-:W-:-:S09]  /*d370*/  UISETP.NE.AND UP0, UPT, UR6, 0x18, UPT ;  /* 0x000000180600788c */ /* 0x000fd2000bf05270 */
[----:B------:R-:W-:Y:S05]  /*d380*/  BRA.U !UP0, `(.L_x_314) ;  /* 0x0000000108447547 */ /* 0x000fea000b800000 */
.L_x_290:
        /* <DEDUP_REMOVED lines=16> */
.L_x_315:
[----:B------:R-:W-:Y:S05]  /*d490*/  BRA `(.L_x_291) ;  /* 0x0000000000987947 */ /* 0x000fea0003800000 */
.L_x_314:
        /* <DEDUP_REMOVED lines=13> */
.L_x_317:
[----:B------:R-:W-:Y:S05]  /*d570*/  BSYNC.RECONVERGENT B0 ;  /* 0x0000000000007941 */ /* 0x000fea0003800200 */
.L_x_316:
[----:B------:R-:W-:-:S05]  /*d580*/  LOP3.LUT R5, R0, 0x80, R5, 0xf8, !PT ;  /* 0x0000008000057812 */ /* 0x000fca00078ef805 */
[----:B------:R0:W-:Y:S01]  /*d590*/  STG.E.U8 desc[UR36][R2.64], R5 ;  /* 0x0000000502007986 */ /* 0x0001e2000c101124 */
[----:B------:R-:W-:Y:S05]  /*d5a0*/  BRA `(.L_x_291) ;  /* 0x0000000000547947 */ /* 0x000fea0003800000 */
.L_x_313:
        /* <DEDUP_REMOVED lines=12> */
.L_x_319:
[----:B------:R-:W-:Y:S02]  /*d670*/  ISETP.GT.U32.AND P0, PT, R4, 0x7f800000, PT ;  /* 0x7f8000000400780c */ /* 0x000fe40003f04070 */
[----:B------:R-:W-:-:S04]  /*d680*/  MOV R0, 0x7f ;  /* 0x0000007f00007802 */ /* 0x000fc80000000f00 */
[----:B------:R-:W-:-:S07]  /*d690*/  SEL R0, R0, 0x7c, P0 ;  /* 0x0000007c00007807 */ /* 0x000fce0000000000 */
.L_x_320:
[----:B------:R-:W-:Y:S05]  /*d6a0*/  BSYNC.RECONVERGENT B0 ;  /* 0x0000000000007941 */ /* 0x000fea0003800200 */
.L_x_318:
[----:B------:R-:W-:-:S04]  /*d6b0*/  SHF.R.U32.HI R5, RZ, 0x18, R5 ;  /* 0x00000018ff057819 */ /* 0x000fc80000011605 */
[----:B------:R-:W-:-:S05]  /*d6c0*/  LOP3.LUT R5, R0, 0x80, R5, 0xf8, !PT ;  /* 0x0000008000057812 */ /* 0x000fca00078ef805 */
[----:B------:R0:W-:Y:S01]  /*d6d0*/  STG.E.U8 desc[UR36][R2.64], R5 ;  /* 0x0000000502007986 */ /* 0x0001e2000c101124 */
[----:B------:R-:W-:Y:S05]  /*d6e0*/  BRA `(.L_x_291) ;  /* 0x0000000000047947 */ /* 0x000fea0003800000 */
.L_x_312:
[----:B------:R0:W-:Y:S02]  /*d6f0*/  STG.E.U16 desc[UR36][R2.64], R5 ;  /* 0x0000000502007986 */ /* 0x0001e4000c101524 */
.L_x_291:
[----:B------:R-:W-:-:S07]  /*d700*/  VIADD R17, R17, 0x80 ;  /* 0x0000008011117836 */ /* 0x000fce0000000000 */
.L_x_216:
[----:B------:R-:W-:Y:S05]  /*d710*/  BSYNC.RECONVERGENT B6 ;  /* 0x0000000000067941 */ /* 0x000fea0003800200 */
.L_x_215:
[----:B------:R-:W5:Y:S02]  /*d720*/  LDCU UR4, c[0x0][0x380] ;  /* 0x00007000ff0477ac */ /* 0x000f640008000800 */
[----:B-----5:R-:W-:-:S13]  /*d730*/  ISETP.GE.AND P0, PT, R17, UR4, PT ;  /* 0x0000000411007c0c */ /* 0x020fda000bf06270 */
[----:B------:R-:W-:Y:S05]  /*d740*/  @P0 EXIT ;  /* 0x000000000000094d */ /* 0x000fea0003800000 */
[----:B------:R-:W5:Y:S01]  /*d750*/  LDCU UR4, c[0x0][0x388] ;  /* 0x00007100ff0477ac */ /* 0x000f620008000800 */
[----:B------:R-:W-:Y:S02]  /*d760*/  IMAD.MOV.U32 R18, RZ, RZ, RZ ;  /* 0x000000ffff127224 */ /* 0x000fe400078e00ff */
[----:B0---4-:R-:W-:Y:S02]  /*d770*/  IMAD.MOV.U32 R0, RZ, RZ, RZ ;  /* 0x000000ffff007224 */ /* 0x011fe400078e00ff */
[----:B------:R-:W-:Y:S01]  /*d780*/  IMAD.MOV.U32 R16, RZ, RZ, RZ ;  /* 0x000000ffff107224 */ /* 0x000fe200078e00ff */
[----:B-----5:R-:W-:-:S09]  /*d790*/  UISETP.NE.AND UP0, UPT, UR4, URZ, UPT ;  /* 0x000000ff0400728c */ /* 0x020fd2000bf05270 */
[----:B------:R-:W-:Y:S05]  /*d7a0*/  BRA.U !UP0, `(.L_x_321) ;  /* 0x0000001508707547 */ /* 0x000fea000b800000 */
[----:B------:R-:W1:Y:S01]  /*d7b0*/  LDCU.64 UR4, c[0x0][0x390] ;  /* 0x00007200ff0477ac */ /* 0x000e620008000a00 */
[----:B------:R-:W-:Y:S01]  /*d7c0*/  IMAD.MOV.U32 R16, RZ, RZ, RZ ;  /* 0x000000ffff107224 */ /* 0x000fe200078e00ff */
[----:B------:R-:W0:Y:S01]  /*d7d0*/  LDCU UR6, c[0x0][0x38c] ;  /* 0x00007180ff0677ac */ /* 0x000e220008000800 */
[----:B------:R-:W4:Y:S01]  /*d7e0*/  LDCU.64 UR8, c[0x0][0x4b8] ;  /* 0x00009700ff0877ac */ /* 0x000f220008000a00 */
[----:B------:R-:W-:Y:S01]  /*d7f0*/  UISETP.NE.AND UP0, UPT, UR39, URZ, UPT ;  /* 0x000000ff2700728c */ /* 0x000fe2000bf05270 */
[----:B-123--:R-:W-:Y:S01]  /*d800*/  IMAD.HI.U32 R2, R17, UR4, R16 ;  /* 0x0000000411027c27 */ /* 0x00efe2000f8e0010 */
[----:B------:R-:W1:Y:S04]  /*d810*/  LDCU UR4, c[0x0][0x4c0] ;  /* 0x00009800ff0477ac */ /* 0x000e680008000800 */
[----:B------:R-:W-:-:S04]  /*d820*/  SHF.R.U32.HI R3, RZ, UR5, R2 ;  /* 0x00000005ff037c19 */ /* 0x000fc80008011602 */
[----:B------:R-:W-:-:S05]  /*d830*/  IADD3 R0, PT, PT, -R3, RZ, RZ ;  /* 0x000000ff03007210 */ /* 0x000fca0007ffe1ff */
[----:B0-----:R-:W-:-:S04]  /*d840*/  IMAD R17, R0, UR6, R17 ;  /* 0x0000000600117c24 */ /* 0x001fc8000f8e0211 */
[C---:B----4-:R-:W-:Y:S02]  /*d850*/  IMAD R16, R17.reuse, UR8, RZ ;  /* 0x0000000811107c24 */ /* 0x050fe4000f8e02ff */
        /* <DEDUP_REMOVED lines=337> */
.L_x_321:
[----:B------:R-:W0:Y:S01]  /*ed70*/  LDCU.64 UR6, c[0x0][0x5e8] ;  /* 0x0000bd00ff0677ac */ /* 0x000e220008000a00 */
[----:B------:R-:W1:Y:S01]  /*ed80*/  LDCU.64 UR8, c[0x0][0x5f0] ;  /* 0x0000be00ff0877ac */ /* 0x000e620008000a00 */
[----:B------:R-:W-:-:S04]  /*ed90*/  UPRMT UR4, UR40, 0x7771, URZ ;  /* 0x0000777128047896 */ /* 0x000fc800080000ff */
[----:B------:R-:W-:Y:S01]  /*eda0*/  UISETP.GT.AND UP0, UPT, UR4, 0x9, UPT ;  /* 0x000000090400788c */ /* 0x000fe2000bf04270 */
[----:B0-----:R-:W-:Y:S02]  /*edb0*/  IADD3 R16, P0, PT, R16, UR6, RZ ;  /* 0x0000000610107c10 */ /* 0x001fe4000ff1e0ff */
[----:B-123--:R-:W-:-:S03]  /*edc0*/  IADD3 R2, P1, PT, R0, UR8, RZ ;  /* 0x0000000800027c10 */ /* 0x00efc6000ff3e0ff */
[----:B------:R-:W-:Y:S02]  /*edd0*/  IMAD.X R17, RZ, RZ, UR7, P0 ;  /* 0x00000007ff117e24 */ /* 0x000fe400080e06ff */
[----:B------:R-:W-:Y:S01]  /*ede0*/  IMAD.X R3, RZ, RZ, UR9, P1 ;  /* 0x00000009ff037e24 */ /* 0x000fe200088e06ff */
[----:B------:R-:W-:Y:S07]  /*edf0*/  BRA.U UP0, `(.L_x_322) ;  /* 0x0000000500407547 */ /* 0x000fee000b800000 */
        /* <DEDUP_REMOVED lines=13> */
.L_x_325:
[----:B------:R-:W2:Y:S02]  /*eed0*/  LDG.E.U8 R2, desc[UR36][R2.64] ;  /* 0x0000002402027981 */ /* 0x000ea4000c1e1100 */
[----:B--2---:R-:W-:-:S04]  /*eee0*/  I2FP.F32.U32 R0, R2 ;  /* 0x0000000200007245 */ /* 0x004fc80000201000 */
[----:B------:R-:W-:-:S04]  /*eef0*/  F2FP.BF16.F32.PACK_AB R0, RZ, R0 ;  /* 0x00000000ff00723e */ /* 0x000fc800000010ff */
[----:B------:R-:W-:Y:S01]  /*ef00*/  PRMT R19, R0, 0x7610, R19 ;  /* 0x0000761000137816 */ /* 0x000fe20000000013 */
[----:B------:R-:W-:Y:S06]  /*ef10*/  BRA `(.L_x_327) ;  /* 0x0000000c00e07947 */ /* 0x000fec0003800000 */
.L_x_324:
        /* <DEDUP_REMOVED lines=11> */
.L_x_329:
[----:B------:R-:W2:Y:S02]  /*efd0*/  LDG.E R2, desc[UR36][R2.64] ;  /* 0x0000002402027981 */ /* 0x000ea4000c1e1900 */
[----:B--2---:R-:W-:-:S04]  /*efe0*/  I2FP.F32.S32 R0, R2 ;  /* 0x0000000200007245 */ /* 0x004fc80000201400 */
[----:B------:R-:W-:-:S04]  /*eff0*/  F2FP.BF16.F32.PACK_AB R0, RZ, R0 ;  /* 0x00000000ff00723e */ /* 0x000fc800000010ff */
[----:B------:R-:W-:Y:S01]  /*f000*/  PRMT R19, R0, 0x7610, R19 ;  /* 0x0000761000137816 */ /* 0x000fe20000000013 */
[----:B------:R-:W-:Y:S06]  /*f010*/  BRA `(.L_x_327) ;  /* 0x0000000c00a07947 */ /* 0x000fec0003800000 */
.L_x_328:
[----:B------:R-:W2:Y:S02]  /*f020*/  LDG.E.U16 R2, desc[UR36][R2.64] ;  /* 0x0000002402027981 */ /* 0x000ea4000c1e1500 */
[----:B--2---:R-:W0:Y:S02]  /*f030*/  I2F.S16 R0, R2 ;  /* 0x0000000200007306 */ /* 0x004e240000101400 */
[----:B0-----:R-:W-:-:S04]  /*f040*/  F2FP.BF16.F32.PACK_AB R0, RZ, R0 ;  /* 0x00000000ff00723e */ /* 0x001fc800000010ff */
[----:B------:R-:W-:Y:S01]  /*f050*/  PRMT R19, R0, 0x7610, R19 ;  /* 0x0000761000137816 */ /* 0x000fe20000000013 */
[----:B------:R-:W-:Y:S06]  /*f060*/  BRA `(.L_x_327) ;  /* 0x0000000c008c7947 */ /* 0x000fec0003800000 */
.L_x_323:
        /* <DEDUP_REMOVED lines=9> */
.L_x_331:
[----:B------:R-:W2:Y:S02]  /*f100*/  LDG.E.U16 R0, desc[UR36][R2.64] ;  /* 0x0000002402007981 */ /* 0x000ea4000c1e1500 */
[----:B--2---:R-:W-:-:S05]  /*f110*/  HADD2.F32 R0, -RZ, R0.H0_H0 ;  /* 0x20000000ff007230 */ /* 0x004fca0000004100 */
[----:B------:R-:W-:-:S04]  /*f120*/  F2FP.BF16.F32.PACK_AB R0, RZ, R0 ;  /* 0x00000000ff00723e */ /* 0x000fc800000010ff */
[----:B------:R-:W-:Y:S01]  /*f130*/  PRMT R19, R0, 0x7610, R19 ;  /* 0x0000761000137816 */ /* 0x000fe20000000013 */
[----:B------:R-:W-:Y:S06]  /*f140*/  BRA `(.L_x_327) ;  /* 0x0000000c00547947 */ /* 0x000fec0003800000 */
.L_x_330:
        /* <DEDUP_REMOVED lines=9> */
.L_x_333:
[----:B------:R-:W2:Y:S02]  /*f1e0*/  LDG.E.U16 R2, desc[UR36][R2.64] ;  /* 0x0000002402027981 */ /* 0x000ea4000c1e1500 */
[----:B--2---:R-:W-:-:S05]  /*f1f0*/  HADD2.F32 R0, -RZ, R2.H0_H0 ;  /* 0x20000002ff007230 */ /* 0x004fca0000004100 */
[----:B------:R-:W-:-:S04]  /*f200*/  F2FP.BF16.F32.PACK_AB R0, RZ, R0 ;  /* 0x00000000ff00723e */ /* 0x000fc800000010ff */
[----:B------:R-:W-:Y:S01]  /*f210*/  PRMT R19, R0, 0x7610, R19 ;  /* 0x0000761000137816 */ /* 0x000fe20000000013 */
[----:B------:R-:W-:Y:S06]  /*f220*/  BRA `(.L_x_327) ;  /* 0x0000000c001c7947 */ /* 0x000fec0003800000 */
.L_x_332:
        /* <DEDUP_REMOVED lines=13> */
.L_x_322:
        /* <DEDUP_REMOVED lines=14> */
.L_x_336:
        /* <DEDUP_REMOVED lines=13> */
.L_x_335:
        /* <DEDUP_REMOVED lines=13> */
[----:B------:R-:W-:-:S04]  /*f580*/  VIADDMNMX.U32 R5, R5, R6, 0x4, !PT ;  /* 0x0000000405057446 */ /* 0x000fc80007800006 */
[----:B------:R-:W-:-:S04]  /*f590*/  IADD3 R5, PT, PT, R5, -0x4, RZ ;  /* 0xfffffffc05057810 */ /* 0x000fc80007ffe0ff */
[C---:B------:R-:W-:Y:S01]  /*f5a0*/  SHF.L.U32 R6, R4.reuse, R5, RZ ;  /* 0x0000000504067219 */ /* 0x040fe200000006ff */
[----:B------:R-:W-:Y:S02]  /*f5b0*/  IMAD.SHL.U32 R7, R5, 0x800000, RZ ;  /* 0x0080000005077824 */ /* 0x000fe400078e00ff */
        /* <DEDUP_REMOVED lines=10> */
.L_x_338:
        /* <DEDUP_REMOVED lines=14> */
.L_x_337:
[----:B------:R0:W5:Y:S01]  /*f740*/  LDG.E.U16 R19, desc[UR36][R2.64] ;  /* 0x0000002402137981 */ /* 0x000162000c1e1500 */
[----:B------:R-:W-:Y:S05]  /*f750*/  BRA `(.L_x_327) ;  /* 0x0000000400d07947 */ /* 0x000fea0003800000 */
.L_x_334:
        /* <DEDUP_REMOVED lines=13> */
.L_x_341:
        /* <DEDUP_REMOVED lines=21> */
.L_x_345:
[----:B------:R-:W-:Y:S05]  /*f980*/  BSYNC.RECONVERGENT B1 ;  /* 0x0000000000017941 */ /* 0x000fea0003800200 */
.L_x_344:
[----:B------:R-:W-:Y:S01]  /*f990*/  IMAD.SHL.U32 R0, R0, 0x100000, RZ ;  /* 0x0010000000007824 */ /* 0x000fe200078e00ff */
[----:B------:R-:W-:-:S04]  /*f9a0*/  LEA R2, R2, 0x3b800000, 0x17 ;  /* 0x3b80000002027811 */ /* 0x000fc800078eb8ff */
[----:B------:R-:W-:-:S07]  /*f9b0*/  LOP3.LUT R0, R2, R0, R7, 0xfe, !PT ;  /* 0x0000000002007212 */ /* 0x000fce00078efe07 */
.L_x_343:
[----:B------:R-:W-:Y:S05]  /*f9c0*/  BSYNC.RECONVERGENT B0 ;  /* 0x0000000000007941 */ /* 0x000fea0003800200 */
.L_x_342:
[----:B------:R-:W-:-:S04]  /*f9d0*/  F2FP.BF16.F32.PACK_AB R0, RZ, R0 ;  /* 0x00000000ff00723e */ /* 0x000fc800000010ff */
[----:B------:R-:W-:Y:S01]  /*f9e0*/  PRMT R19, R0, 0x7610, R19 ;  /* 0x0000761000137816 */ /* 0x000fe20000000013 */
[----:B------:R-:W-:Y:S06]  /*f9f0*/  BRA `(.L_x_327) ;  /* 0x0000000400287947 */ /* 0x000fec0003800000 */
.L_x_340:
        /* <DEDUP_REMOVED lines=21> */
.L_x_349:
[----:B------:R-:W-:Y:S05]  /*fb50*/  BSYNC.RECONVERGENT B1 ;  /* 0x0000000000017941 */ /* 0x000fea0003800200 */
.L_x_348:
[----:B------:R-:W-:Y:S01]  /*fb60*/  IMAD.SHL.U32 R0, R0, 0x200000, RZ ;  /* 0x0020000000007824 */ /* 0x000fe200078e00ff */
[----:B------:R-:W-:-:S04]  /*fb70*/  LEA R2, R2, 0x37800000, 0x17 ;  /* 0x3780000002027811 */ /* 0x000fc800078eb8ff */
[----:B------:R-:W-:-:S07]  /*fb80*/  LOP3.LUT R0, R2, R0, R7, 0xfe, !PT ;  /* 0x0000000002007212 */ /* 0x000fce00078efe07 */
.L_x_347:
[----:B------:R-:W-:Y:S05]  /*fb90*/  BSYNC.RECONVERGENT B0 ;  /* 0x0000000000007941 */ /* 0x000fea0003800200 */
.L_x_346:
[----:B------:R-:W-:-:S04]  /*fba0*/  F2FP.BF16.F32.PACK_AB R0, RZ, R0 ;  /* 0x00000000ff00723e */ /* 0x000fc800000010ff */
[----:B------:R-:W-:Y:S01]  /*fbb0*/  PRMT R19, R0, 0x7610, R19 ;  /* 0x0000761000137816 */ /* 0x000fe20000000013 */
[----:B------:R-:W-:Y:S06]  /*fbc0*/  BRA `(.L_x_327) ;  /* 0x0000000000b47947 */ /* 0x000fec0003800000 */
.L_x_339:
        /* <DEDUP_REMOVED lines=12> */
[----:B------:R-:W-:Y:S01]  /*fc90*/  @!P0 IMAD.MOV.U32 R0, RZ, RZ, 0x7f800001 ;  /* 0x7f800001ff008424 */ /* 0x000fe200078e00ff */
[----:B------:R-:W-:-:S07]  /*fca0*/  @P0 SHF.L.U32 R0, R2, 0x17, RZ ;  /* 0x0000001702000819 */ /* 0x000fce00000006ff */
.L_x_353:
[----:B------:R-:W-:Y:S05]  /*fcb0*/  BSYNC.RECONVERGENT B0 ;  /* 0x0000000000007941 */ /* 0x000fea0003800200 */
.L_x_352:
[----:B------:R-:W-:-:S04]  /*fcc0*/  F2FP.BF16.F32.PACK_AB R0, RZ, R0 ;  /* 0x00000000ff00723e */ /* 0x000fc800000010ff */
[----:B------:R-:W-:Y:S01]  /*fcd0*/  PRMT R19, R0, 0x7610, R19 ;  /* 0x0000761000137816 */ /* 0x000fe20000000013 */
[----:B------:R-:W-:Y:S06]  /*fce0*/  BRA `(.L_x_327) ;  /* 0x00000000006c7947 */ /* 0x000fec0003800000 */
.L_x_326:
        /* <DEDUP_REMOVED lines=12> */
[----:B---3--:R-:W-:Y:S01]  /*fdb0*/  IMAD.U32 R10, RZ, RZ, UR8 ;  /* 0x00000008ff0a7e24 */ /* 0x008fe2000f8e00ff */
[----:B------:R-:W-:-:S07]  /*fdc0*/  MOV R11, UR9 ;  /* 0x00000009000b7c02 */ /* 0x000fce0008000f00 */
[----:B------:R-:W-:-:S07]  /*fdd0*/  LEPC R20, `(.L_x_354) ;  /* 0x000000001014794e */ /* 0x000fce0000000000 */
[----:B--2---:R-:W-:Y:S05]  /*fde0*/  CALL.ABS.NOINC R2 ;  /* 0x0000000002007343 */ /* 0x004fea0003c00000 */
.L_x_354:
[----:B------:R-:W-:Y:S01]  /*fdf0*/  PRMT R19, RZ, 0x7610, R19 ;  /* 0x00007610ff137816 */ /* 0x000fe20000000013 */
[----:B------:R-:W-:Y:S06]  /*fe00*/  BRA `(.L_x_327) ;  /* 0x0000000000247947 */ /* 0x000fec0003800000 */
.L_x_351:
[----:B------:R-:W2:Y:S02]  /*fe10*/  LDG.E.64 R2, desc[UR36][R2.64] ;  /* 0x0000002402027981 */ /* 0x000ea4000c1e1b00 */
[----:B--2---:R-:W0:Y:S02]  /*fe20*/  I2F.U64 R0, R2 ;  /* 0x0000000200007312 */ /* 0x004e240000301000 */
[----:B0-----:R-:W-:-:S04]  /*fe30*/  F2FP.BF16.F32.PACK_AB R0, RZ, R0 ;  /* 0x00000000ff00723e */ /* 0x001fc800000010ff */
[----:B------:R-:W-:Y:S01]  /*fe40*/  PRMT R19, R0, 0x7610, R19 ;  /* 0x0000761000137816 */ /* 0x000fe20000000013 */
[----:B------:R-:W-:Y:S06]  /*fe50*/  BRA `(.L_x_327) ;  /* 0x0000000000107947 */ /* 0x000fec0003800000 */
.L_x_350:
[----:B------:R-:W2:Y:S02]  /*fe60*/  LDG.E R2, desc[UR36][R2.64] ;  /* 0x0000002402027981 */ /* 0x000ea4000c1e1900 */
[----:B--2---:R-:W-:-:S04]  /*fe70*/  I2FP.F32.U32 R0, R2 ;  /* 0x0000000200007245 */ /* 0x004fc80000201000 */
[----:B------:R-:W-:-:S04]  /*fe80*/  F2FP.BF16.F32.PACK_AB R0, RZ, R0 ;  /* 0x00000000ff00723e */ /* 0x000fc800000010ff */
[----:B------:R-:W-:-:S07]  /*fe90*/  PRMT R19, R0, 0x7610, R19 ;  /* 0x0000761000137816 */ /* 0x000fce0000000013 */
.L_x_327:
        /* <DEDUP_REMOVED lines=18> */
.L_x_358:
[----:B------:R-:W2:Y:S02]  /*ffc0*/  LDG.E.U8 R2, desc[UR36][R2.64] ;  /* 0x0000002402027981 */ /* 0x000ea4000c1e1100 */
[----:B--2---:R-:W-:-:S04]  /*ffd0*/  I2FP.F32.U32 R0, R2 ;  /* 0x0000000200007245 */ /* 0x004fc80000201000 */
[----:B------:R-:W-:Y:S01]  /*ffe0*/  F2FP.BF16.F32.PACK_AB R0, RZ, R0 ;  /* 0x00000000ff00723e */ /* 0x000fe200000010ff */
[----:B------:R-:W-:Y:S06]  /*fff0*/  BRA `(.L_x_360) ;  /* 0x0000000c00a47947 */ /* 0x000fec0003800000 */
.L_x_357:
        /* <DEDUP_REMOVED lines=10> */
.L_x_362:
[----:B------:R-:W2:Y:S02]  /*100a0*/  LDG.E R2, desc[UR36][R2.64] ;  /* 0x0000002402027981 */ /* 0x000ea4000c1e1900 */
[----:B--2---:R-:W-:-:S04]  /*100b0*/  I2FP.F32.S32 R0, R2 ;  /* 0x0000000200007245 */ /* 0x004fc80000201400 */
[----:B------:R-:W-:Y:S01]  /*100c0*/  F2FP.BF16.F32.PACK_AB R0, RZ, R0 ;  /* 0x00000000ff00723e */ /* 0x000fe200000010ff */
[----:B------:R-:W-:Y:S06]  /*100d0*/  BRA `(.L_x_360) ;  /* 0x0000000c006c7947 */ /* 0x000fec0003800000 */
.L_x_361:
[----:B------:R-:W2:Y:S02]  /*100e0*/  LDG.E.U16 R2, desc[UR36][R2.64] ;  /* 0x0000002402027981 */ /* 0x000ea4000c1e1500 */
[----:B--2---:R-:W0:Y:S02]  /*100f0*/  I2F.S16 R0, R2 ;  /* 0x0000000200007306 */ /* 0x004e240000101400 */
[----:B0-----:R-:W-:Y:S01]  /*10100*/  F2FP.BF16.F32.PACK_AB R0, RZ, R0 ;  /* 0x00000000ff00723e */ /* 0x001fe200000010ff */
[----:B------:R-:W-:Y:S06]  /*10110*/  BRA `(.L_x_360) ;  /* 0x0000000c005c7947 */ /* 0x000fec0003800000 */
.L_x_356:
        /* <DEDUP_REMOVED lines=9> */
.L_x_364:
[----:B------:R-:W2:Y:S02]  /*101b0*/  LDG.E.U16 R0, desc[UR36][R2.64] ;  /* 0x0000002402007981 */ /* 0x000ea4000c1e1500 */
[----:B--2---:R-:W-:-:S05]  /*101c0*/  HADD2.F32 R0, -RZ, R0.H0_H0 ;  /* 0x20000000ff007230 */ /* 0x004fca0000004100 */
[----:B------:R-:W-:Y:S01]  /*101d0*/  F2FP.BF16.F32.PACK_AB R0, RZ, R0 ;  /* 0x00000000ff00723e */ /* 0x000fe200000010ff */
[----:B------:R-:W-:Y:S06]  /*101e0*/  BRA `(.L_x_360) ;  /* 0x0000000c00287947 */ /* 0x000fec0003800000 */
.L_x_363:
        /* <DEDUP_REMOVED lines=9> */
.L_x_366:
[----:B------:R-:W2:Y:S02]  /*10280*/  LDG.E.U16 R2, desc[UR36][R2.64] ;  /* 0x0000002402027981 */ /* 0x000ea4000c1e1500 */
[----:B--2---:R-:W-:-:S05]  /*10290*/  HADD2.F32 R0, -RZ, R2.H0_H0 ;  /* 0x20000002ff007230 */ /* 0x004fca0000004100 */
[----:B------:R-:W-:Y:S01]  /*102a0*/  F2FP.BF16.F32.PACK_AB R0, RZ, R0 ;  /* 0x00000000ff00723e */ /* 0x000fe200000010ff */
[----:B------:R-:W-:Y:S06]  /*102b0*/  BRA `(.L_x_360) ;  /* 0x0000000800f47947 */ /* 0x000fec0003800000 */
.L_x_365:
        /* <DEDUP_REMOVED lines=12> */
.L_x_355:
        /* <DEDUP_REMOVED lines=13> */
.L_x_369:
        /* <DEDUP_REMOVED lines=12> */
.L_x_368:
        /* <DEDUP_REMOVED lines=27> */
.L_x_371:
[----:B------:R-:W2:Y:S02]  /*106c0*/  LDG.E.U8 R2, desc[UR36][R2.64] ;  /* 0x0000002402027981 */ /* 0x000ea4000c1e1100 */
[C---:B--2---:R-:W-:Y:S01]  /*106d0*/  SHF.L.U32 R0, R2.reuse, 0x19, RZ ;  /* 0x0000001902007819 */ /* 0x044fe200000006ff */
        /* <DEDUP_REMOVED lines=11> */
.L_x_370:
[----:B------:R0:W5:Y:S01]  /*10790*/  LDG.E.U16 R0, desc[UR36][R2.64] ;  /* 0x0000002402007981 */ /* 0x000162000c1e1500 */
[----:B------:R-:W-:Y:S05]  /*107a0*/  BRA `(.L_x_360) ;  /* 0x0000000400b87947 */ /* 0x000fea0003800000 */
.L_x_367:
        /* <DEDUP_REMOVED lines=12> */
.L_x_374:
        /* <DEDUP_REMOVED lines=21> */
.L_x_378:
[----:B------:R-:W-:Y:S05]  /*109c0*/  BSYNC.RECONVERGENT B1 ;  /* 0x0000000000017941 */ /* 0x000fea0003800200 */
.L_x_377:
[----:B------:R-:W-:Y:S02]  /*109d0*/  SHF.L.U32 R0, R0, 0x14, RZ ;  /* 0x0000001400007819 */ /* 0x000fe400000006ff */
[----:B------:R-:W-:-:S04]  /*109e0*/  LEA R2, R2, 0x3b800000, 0x17 ;  /* 0x3b80000002027811 */ /* 0x000fc800078eb8ff */
[----:B------:R-:W-:-:S07]  /*109f0*/  LOP3.LUT R0, R2, R0, R7, 0xfe, !PT ;  /* 0x0000000002007212 */ /* 0x000fce00078efe07 */
.L_x_376:
[----:B------:R-:W-:Y:S05]  /*10a00*/  BSYNC.RECONVERGENT B0 ;  /* 0x0000000000007941 */ /* 0x000fea0003800200 */
.L_x_375:
[----:B------:R-:W-:Y:S01]  /*10a10*/  F2FP.BF16.F32.PACK_AB R0, RZ, R0 ;  /* 0x00000000ff00723e */ /* 0x000fe200000010ff */
[----:B------:R-:W-:Y:S06]  /*10a20*/  BRA `(.L_x_360) ;  /* 0x0000000400187947 */ /* 0x000fec0003800000 */
.L_x_373:
        /* <DEDUP_REMOVED lines=21> */
.L_x_382:
[----:B------:R-:W-:Y:S05]  /*10b80*/  BSYNC.RECONVERGENT B1 ;  /* 0x0000000000017941 */ /* 0x000fea0003800200 */
.L_x_381:
[----:B------:R-:W-:Y:S01]  /*10b90*/  IMAD.SHL.U32 R0, R0, 0x200000, RZ ;  /* 0x0020000000007824 */ /* 0x000fe200078e00ff */
[----:B------:R-:W-:-:S04]  /*10ba0*/  LEA R2, R2, 0x37800000, 0x17 ;  /* 0x3780000002027811 */ /* 0x000fc800078eb8ff */
[----:B------:R-:W-:-:S07]  /*10bb0*/  LOP3.LUT R0, R2, R0, R7, 0xfe, !PT ;  /* 0x0000000002007212 */ /* 0x000fce00078efe07 */
.L_x_380:
[----:B------:R-:W-:Y:S05]  /*10bc0*/  BSYNC.RECONVERGENT B0 ;  /* 0x0000000000007941 */ /* 0x000fea0003800200 */
.L_x_379:
[----:B------:R-:W-:Y:S01]  /*10bd0*/  F2FP.BF16.F32.PACK_AB R0, RZ, R0 ;  /* 0x00000000ff00723e */ /* 0x000fe200000010ff */
[----:B------:R-:W-:Y:S06]  /*10be0*/  BRA `(.L_x_360) ;  /* 0x0000000000a87947 */ /* 0x000fec0003800000 */
.L_x_372:
        /* <DEDUP_REMOVED lines=8> */
[----:B------:R-:W-:Y:S01]  /*10c70*/  HFMA2 R0, -RZ, RZ, 3.814697265625e-06, 0 ;  /* 0x00400000ff007431 */ /* 0x000fe200000001ff */
[----:B--2---:R-:W-:-:S13]  /*10c80*/  ISETP.NE.AND P0, PT, R2, RZ, PT ;  /* 0x000000ff0200720c */ /* 0x004fda0003f05270 */
[----:B------:R-:W-:Y:S05]  /*10c90*/  @!P0 BRA `(.L_x_386) ;  /* 0x00000000000c8947 */ /* 0x000fea0003800000 */
[----:B------:R-:W-:-:S13]  /*10ca0*/  ISETP.NE.AND P0, PT, R2, 0xff, PT ;  /* 0x000000ff0200780c */ /* 0x000fda0003f05270 */
[----:B------:R-:W-:Y:S02]  /*10cb0*/  @!P0 IMAD.MOV.U32 R0, RZ, RZ, 0x7f800001 ;  /* 0x7f800001ff008424 */ /* 0x000fe400078e00ff */
[----:B------:R-:W-:-:S07]  /*10cc0*/  @P0 IMAD.SHL.U32 R0, R2, 0x800000, RZ ;  /* 0x0080000002000824 */ /* 0x000fce00078e00ff */
.L_x_386:
[----:B------:R-:W-:Y:S05]  /*10cd0*/  BSYNC.RECONVERGENT B0 ;  /* 0x0000000000007941 */ /* 0x000fea0003800200 */
.L_x_385:
[----:B------:R-:W-:Y:S01]  /*10ce0*/  F2FP.BF16.F32.PACK_AB R0, RZ, R0 ;  /* 0x00000000ff00723e */ /* 0x000fe200000010ff */
[----:B------:R-:W-:Y:S06]  /*10cf0*/  BRA `(.L_x_360) ;  /* 0x0000000000647947 */ /* 0x000fec0003800000 */
.L_x_359:
        /* <DEDUP_REMOVED lines=15> */
[----:B--2--5:R-:W-:Y:S05]  /*10df0*/  CALL.ABS.NOINC R2 ;  /* 0x0000000002007343 */ /* 0x024fea0003c00000 */
.L_x_387:
[----:B------:R-:W-:Y:S01]  /*10e00*/  PRMT R0, RZ, 0x7610, R0 ;  /* 0x00007610ff007816 */ /* 0x000fe20000000000 */
[----:B------:R-:W-:Y:S06]  /*10e10*/  BRA `(.L_x_360) ;  /* 0x00000000001c7947 */ /* 0x000fec0003800000 */
.L_x_384:
[----:B------:R-:W2:Y:S02]  /*10e20*/  LDG.E.64 R2, desc[UR36][R2.64] ;  /* 0x0000002402027981 */ /* 0x000ea4000c1e1b00 */
[----:B--2---:R-:W0:Y:S02]  /*10e30*/  I2F.U64 R0, R2 ;  /* 0x0000000200007312 */ /* 0x004e240000301000 */
[----:B0-----:R-:W-:Y:S01]  /*10e40*/  F2FP.BF16.F32.PACK_AB R0, RZ, R0 ;  /* 0x00000000ff00723e */ /* 0x001fe200000010ff */
[----:B------:R-:W-:Y:S06]  /*10e50*/  BRA `(.L_x_360) ;  /* 0x00000000000c7947 */ /* 0x000fec0003800000 */
.L_x_383:
[----:B------:R-:W2:Y:S02]  /*10e60*/  LDG.E R2, desc[UR36][R2.64] ;  /* 0x0000002402027981 */ /* 0x000ea4000c1e1900 */
[----:B--2---:R-:W-:-:S04]  /*10e70*/  I2FP.F32.U32 R0, R2 ;  /* 0x0000000200007245 */ /* 0x004fc80000201000 */
[----:B------:R-:W-:-:S07]  /*10e80*/  F2FP.BF16.F32.PACK_AB R0, RZ, R0 ;  /* 0x00000000ff00723e */ /* 0x000fce00000010ff */
.L_x_360:
[----:B-----5:R-:W-:Y:S01]  /*10e90*/  SHF.L.U32 R0, R0, 0x10, RZ ;  /* 0x0000001000007819 */ /* 0x020fe200000006ff */
[----:B------:R-:W-:Y:S03]  /*10ea0*/  BSSY.RECONVERGENT B0, `(.L_x_388) ;  /* 0x000000c000007945 */ /* 0x000fe60003800200 */
[----:B------:R-:W-:-:S13]  /*10eb0*/  FSETP.GTU.FTZ.AND P0, PT, R0, -3, PT ;  /* 0xc04000000000780b */ /* 0x000fda0003f1c000 */
[----:B0-----:R-:W-:Y:S01]  /*10ec0*/  @!P0 PRMT R3, RZ, 0x7610, R3 ;  /* 0x00007610ff038816 */ /* 0x001fe20000000003 */
[----:B------:R-:W-:Y:S06]  /*10ed0*/  @!P0 BRA `(.L_x_389) ;  /* 0x0000000000208947 */ /* 0x000fec0003800000 */
[----:B------:R-:W-:Y:S01]  /*10ee0*/  FSETP.GEU.FTZ.AND P0, PT, R0, 3, PT ;  /* 0x404000000000780b */ /* 0x000fe20003f1e000 */
[----:B------:R-:W-:-:S12]  /*10ef0*/  IMAD.U32 R19, R19, 0x10000, RZ ;  /* 0x0001000013137824 */ /* 0x000fd800078e00ff */
[----:B------:R-:W-:-:S04]  /*10f00*/  @!P0 IMAD.MOV.U32 R3, RZ, RZ, 0x3eaaaaab ;  /* 0x3eaaaaabff038424 */ /* 0x000fc800078e00ff */
[----:B------:R-:W-:Y:S01]  /*10f10*/  @!P0 FFMA.FTZ R0, R0, R3, 0.5 ;  /* 0x3f00000000008423 */ /* 0x000fe20000010003 */
[----:B------:R-:W-:-:S03]  /*10f20*/  @P0 F2FP.BF16.F32.PACK_AB R3, RZ, R19 ;  /* 0x00000013ff03023e */ /* 0x000fc600000010ff */
[----:B------:R-:W-:-:S05]  /*10f30*/  @!P0 FMUL.FTZ R0, R19, R0 ;  /* 0x0000000013008220 */ /* 0x000fca0000410000 */
[----:B------:R-:W-:-:S04]  /*10f40*/  @!P0 F2FP.BF16.F32.PACK_AB R0, RZ, R0 ;  /* 0x00000000ff00823e */ /* 0x000fc800000010ff */
[----:B------:R-:W-:-:S07]  /*10f50*/  @!P0 PRMT R3, R0, 0x7610, R3 ;  /* 0x0000761000038816 */ /* 0x000fce0000000003 */
.L_x_389:
[----:B------:R-:W-:Y:S05]  /*10f60*/  BSYNC.RECONVERGENT B0 ;  /* 0x0000000000007941 */ /* 0x000fea0003800200 */
.L_x_388:
[----:B------:R-:W-:-:S04]  /*10f70*/  ULOP3.LUT UR4, UR40, 0xff, URZ, 0xc0, !UPT ;  /* 0x000000ff28047892 */ /* 0x000fc8000f8ec0ff */
[----:B------:R-:W-:-:S09]  /*10f80*/  UISETP.GT.AND UP0, UPT, UR4, 0x9, UPT ;  /* 0x000000090400788c */ /* 0x000fd2000bf04270 */
        /* <DEDUP_REMOVED lines=11> */
[----:B0-----:R-:W-:Y:S01]  /*11040*/  STG.E.U8 desc[UR36][R16.64], R3 ;  /* 0x0000000310007986 */ /* 0x001fe2000c101124 */
[----:B------:R-:W-:Y:S05]  /*11050*/  EXIT ;  /* 0x000000000000794d */ /* 0x000fea0003800000 */
.L_x_393:
[----:B------:R-:W-:-:S06]  /*11060*/  IMAD.U32 R3, R3, 0x10000, RZ ;  /* 0x0001000003037824 */ /* 0x000fcc00078e00ff */
[----:B------:R-:W0:Y:S02]  /*11070*/  F2I.S64.TRUNC R2, R3 ;  /* 0x0000000300027311 */ /* 0x000e24000020d900 */
[----:B0-----:R-:W-:Y:S01]  /*11080*/  STG.E.U8 desc[UR36][R16.64], R2 ;  /* 0x0000000210007986 */ /* 0x001fe2000c101124 */
[----:B------:R-:W-:Y:S05]  /*11090*/  EXIT ;  /* 0x000000000000794d */ /* 0x000fea0003800000 */
.L_x_392:
        /* <DEDUP_REMOVED lines=8> */
[----:B0-----:R-:W-:Y:S01]  /*11120*/  STG.E.64 desc[UR36][R16.64], R2 ;  /* 0x0000000210007986 */ /* 0x001fe2000c101b24 */
[----:B------:R-:W-:Y:S05]  /*11130*/  EXIT ;  /* 0x000000000000794d */ /* 0x000fea0003800000 */
.L_x_396:
[----:B------:R-:W-:-:S06]  /*11140*/  SHF.L.U32 R3, R3, 0x10, RZ ;  /* 0x0000001003037819 */ /* 0x000fcc00000006ff */
[----:B------:R-:W0:Y:S02]  /*11150*/  F2I.FTZ.TRUNC.NTZ R3, R3 ;  /* 0x0000000300037305 */ /* 0x000e24000021f100 */
[----:B0-----:R-:W-:Y:S01]  /*11160*/  STG.E desc[UR36][R16.64], R3 ;  /* 0x0000000310007986 */ /* 0x001fe2000c101924 */
[----:B------:R-:W-:Y:S05]  /*11170*/  EXIT ;  /* 0x000000000000794d */ /* 0x000fea0003800000 */
.L_x_395:
[----:B------:R-:W-:-:S06]  /*11180*/  IMAD.U32 R3, R3, 0x10000, RZ ;  /* 0x0001000003037824 */ /* 0x000fcc00078e00ff */
[----:B------:R-:W0:Y:S02]  /*11190*/  F2I.FTZ.TRUNC.NTZ R3, R3 ;  /* 0x0000000300037305 */ /* 0x000e24000021f100 */
[----:B0-----:R-:W-:Y:S01]  /*111a0*/  STG.E.U16 desc[UR36][R16.64], R3 ;  /* 0x0000000310007986 */ /* 0x001fe2000c101524 */
[----:B------:R-:W-:Y:S05]  /*111b0*/  EXIT ;  /* 0x000000000000794d */ /* 0x000fea0003800000 */
.L_x_391:
[----:B------:R-:W-:-:S09]  /*111c0*/  UISETP.GT.AND UP0, UPT, UR4, 0x6, UPT ;  /* 0x000000060400788c */ /* 0x000fd2000bf04270 */
[----:B------:R-:W-:Y:S05]  /*111d0*/  BRA.U UP0, `(.L_x_397) ;  /* 0x00000001002c7547 */ /* 0x000fea000b800000 */
[----:B------:R-:W-:-:S09]  /*111e0*/  UISETP.NE.AND UP0, UPT, UR4, 0x5, UPT ;  /* 0x000000050400788c */ /* 0x000fd2000bf05270 */
[----:B------:R-:W-:Y:S05]  /*111f0*/  BRA.U !UP0, `(.L_x_398) ;  /* 0x0000000108147547 */ /* 0x000fea000b800000 */
[----:B------:R-:W-:-:S09]  /*11200*/  UISETP.NE.AND UP0, UPT, UR4, 0x6, UPT ;  /* 0x000000060400788c */ /* 0x000fd2000bf05270 */
[----:B------:R-:W-:Y:S05]  /*11210*/  BRA.U UP0, `(.L_x_394) ;  /* 0x0000000900307547 */ /* 0x000fea000b800000 */
[----:B------:R-:W-:-:S05]  /*11220*/  IMAD.U32 R3, R3, 0x10000, RZ ;  /* 0x0001000003037824 */ /* 0x000fca00078e00ff */
[----:B------:R-:W-:Y:S01]  /*11230*/  STG.E desc[UR36][R16.64], R3 ;  /* 0x0000000310007986 */ /* 0x000fe2000c101924 */
[----:B------:R-:W-:Y:S05]  /*11240*/  EXIT ;  /* 0x000000000000794d */ /* 0x000fea0003800000 */
.L_x_398:
[----:B------:R-:W-:-:S05]  /*11250*/  IMAD.U32 R0, R3, 0x10000, RZ ;  /* 0x0001000003007824 */ /* 0x000fca00078e00ff */
[----:B------:R-:W-:-:S05]  /*11260*/  F2FP.F16.F32.PACK_AB R0, RZ, R0 ;  /* 0x00000000ff00723e */ /* 0x000fca00000000ff */
[----:B------:R-:W-:Y:S01]  /*11270*/  STG.E.U16 desc[UR36][R16.64], R0 ;  /* 0x0000000010007986 */ /* 0x000fe2000c101524 */
[----:B------:R-:W-:Y:S05]  /*11280*/  EXIT ;  /* 0x000000000000794d */ /* 0x000fea0003800000 */
.L_x_397:
        /* <DEDUP_REMOVED lines=8> */
[----:B------:R-:W-:Y:S01]  /*11310*/  STG.E.64 desc[UR36][R16.64], R2 ;  /* 0x0000000210007986 */ /* 0x000fe2000c101b24 */
[----:B------:R-:W-:Y:S05]  /*11320*/  EXIT ;  /* 0x000000000000794d */ /* 0x000fea0003800000 */
.L_x_400:
[----:B------:R-:W-:-:S04]  /*11330*/  SHF.L.U32 R3, R3, 0x10, RZ ;  /* 0x0000001003037819 */ /* 0x000fc800000006ff */
[----:B------:R-:W-:-:S04]  /*11340*/  F2FP.F16.F32.PACK_AB R3, RZ, R3 ;  /* 0x00000003ff03723e */ /* 0x000fc800000000ff */
[----:B------:R-:W-:-:S05]  /*11350*/  PRMT R3, R3, 0x5410, RZ ;  /* 0x0000541003037816 */ /* 0x000fca00000000ff */
[----:B------:R-:W-:Y:S01]  /*11360*/  STG.E desc[UR36][R16.64], R3 ;  /* 0x0000000310007986 */ /* 0x000fe2000c101924 */
[----:B------:R-:W-:Y:S05]  /*11370*/  EXIT ;  /* 0x000000000000794d */ /* 0x000fea0003800000 */
.L_x_399:
[----:B------:R-:W-:-:S04]  /*11380*/  IMAD.U32 R2, R3, 0x10000, RZ ;  /* 0x0001000003027824 */ /* 0x000fc800078e00ff */
[----:B------:R-:W-:-:S06]  /*11390*/  FMUL.FTZ R2, R2, 1 ;  /* 0x3f80000002027820 */ /* 0x000fcc0000410000 */
[----:B------:R-:W0:Y:S02]  /*113a0*/  F2F.F64.F32 R2, R2 ;  /* 0x0000000200027310 */ /* 0x000e240000201800 */
[----:B0-----:R-:W-:Y:S01]  /*113b0*/  STG.E.64 desc[UR36][R16.64], R2 ;  /* 0x0000000210007986 */ /* 0x001fe2000c101b24 */
[----:B------:R-:W-:Y:S05]  /*113c0*/  EXIT ;  /* 0x000000000000794d */ /* 0x000fea0003800000 */
.L_x_390:
        /* <DEDUP_REMOVED lines=12> */
[----:B0-----:R-:W-:Y:S01]  /*11490*/  STG.E.U16 desc[UR36][R16.64], R3 ;  /* 0x0000000310007986 */ /* 0x001fe2000c101524 */
[----:B------:R-:W-:Y:S05]  /*114a0*/  EXIT ;  /* 0x000000000000794d */ /* 0x000fea0003800000 */
.L_x_404:
        /* <DEDUP_REMOVED lines=13> */
[----:B------:R-:W-:Y:S01]  /*11580*/  FADD.FTZ R0, R2, 8192 ;  /* 0x4600000002007421 */ /* 0x000fe20000010000 */
[----:B------:R-:W-:-:S04]  /*11590*/  PRMT R8, RZ, 0x7610, R8 ;  /* 0x00007610ff087816 */ /* 0x000fc80000000008 */
[----:B------:R-:W-:-:S13]  /*115a0*/  LOP3.LUT P0, R0, R0, 0xff, RZ, 0xc0, !PT ;  /* 0x000000ff00007812 */ /* 0x000fda000780c0ff */
[----:B------:R-:W-:Y:S05]  /*115b0*/  @!P0 BRA `(.L_x_406) ;  /* 0x00000000000c8947 */ /* 0x000fea0003800000 */
.L_x_407:
[----:B------:R-:W-:-:S04]  /*115c0*/  SHF.R.U32.HI R3, RZ, 0x18, R3 ;  /* 0x00000018ff037819 */ /* 0x000fc80000011603 */
[----:B------:R-:W-:-:S04]  /*115d0*/  LOP3.LUT R0, R0, 0x80, R3, 0xf8, !PT ;  /* 0x0000008000007812 */ /* 0x000fc800078ef803 */
[----:B------:R-:W-:-:S07]  /*115e0*/  PRMT R8, R0, 0x7610, R8 ;  /* 0x0000761000087816 */ /* 0x000fce0000000008 */
.L_x_406:
[----:B------:R-:W-:Y:S05]  /*115f0*/  BSYNC.RECONVERGENT B0 ;  /* 0x0000000000007941 */ /* 0x000fea0003800200 */
.L_x_405:
[----:B------:R-:W-:Y:S01]  /*11600*/  STG.E.U8 desc[UR36][R16.64], R8 ;  /* 0x0000000810007986 */ /* 0x000fe2000c101124 */
[----:B------:R-:W-:Y:S05]  /*11610*/  EXIT ;  /* 0x000000000000794d */ /* 0x000fea0003800000 */
.L_x_403:
[----:B------:R-:W-:Y:S01]  /*11620*/  IMAD.U32 R3, R3, 0x10000, RZ ;  /* 0x0001000003037824 */ /* 0x000fe200078e00ff */
[----:B------:R-:W-:Y:S01]  /*11630*/  BSSY.RECONVERGENT B0, `(.L_x_408) ;  /* 0x0000013000007945 */ /* 0x000fe20003800200 */
[----:B------:R-:W-:-:S03]  /*11640*/  HFMA2 R8, -RZ, RZ, 0, 7.62939453125e-06 ;  /* 0x00000080ff087431 */ /* 0x000fc600000001ff */
        /* <DEDUP_REMOVED lines=14> */
.L_x_410:
[----:B------:R-:W-:-:S04]  /*11730*/  SHF.R.U32.HI R3, RZ, 0x18, R3 ;  /* 0x00000018ff037819 */ /* 0x000fc80000011603 */
[----:B------:R-:W-:-:S04]  /*11740*/  LOP3.LUT R0, R0, 0x80, R3, 0xf8, !PT ;  /* 0x0000008000007812 */ /* 0x000fc800078ef803 */
[----:B------:R-:W-:-:S07]  /*11750*/  PRMT R8, R0, 0x7610, R8 ;  /* 0x0000761000087816 */ /* 0x000fce0000000008 */
.L_x_409:
[----:B------:R-:W-:Y:S05]  /*11760*/  BSYNC.RECONVERGENT B0 ;  /* 0x0000000000007941 */ /* 0x000fea0003800200 */
.L_x_408:
[----:B------:R-:W-:Y:S01]  /*11770*/  STG.E.U8 desc[UR36][R16.64], R8 ;  /* 0x0000000810007986 */ /* 0x000fe2000c101124 */
[----:B------:R-:W-:Y:S05]  /*11780*/  EXIT ;  /* 0x000000000000794d */ /* 0x000fea0003800000 */
.L_x_402:
        /* <DEDUP_REMOVED lines=18> */
[----:B------:R-:W-:-:S04]  /*118b0*/  @!P0 IMAD.MOV R0, RZ, RZ, R4 ;  /* 0x000000ffff008224 */ /* 0x000fc800078e0204 */
[----:B------:R-:W-:-:S05]  /*118c0*/  @P1 IMAD.MOV.U32 R3, RZ, RZ, R0 ;  /* 0x000000ffff031224 */ /* 0x000fca00078e0000 */
[----:B------:R-:W-:Y:S01]  /*118d0*/  STG.E.U8 desc[UR36][R16.64], R3 ;  /* 0x0000000310007986 */ /* 0x000fe2000c101124 */
[----:B------:R-:W-:Y:S05]  /*118e0*/  EXIT ;  /* 0x000000000000794d */ /* 0x000fea0003800000 */
.L_x_412:
[----:B------:R-:W-:-:S06]  /*118f0*/  SHF.L.U32 R3, R3, 0x10, RZ ;  /* 0x0000001003037819 */ /* 0x000fcc00000006ff */
[----:B------:R-:W0:Y:S02]  /*11900*/  F2I.U64.TRUNC R2, R3 ;  /* 0x0000000300027311 */ /* 0x000e24000020d800 */
[----:B0-----:R-:W-:Y:S01]  /*11910*/  STG.E.64 desc[UR36][R16.64], R2 ;  /* 0x0000000210007986 */ /* 0x001fe2000c101b24 */
[----:B------:R-:W-:Y:S05]  /*11920*/  EXIT ;  /* 0x000000000000794d */ /* 0x000fea0003800000 */
.L_x_411:
[----:B------:R-:W-:-:S06]  /*11930*/  IMAD.U32 R3, R3, 0x10000, RZ ;  /* 0x0001000003037824 */ /* 0x000fcc00078e00ff */
[----:B------:R-:W0:Y:S02]  /*11940*/  F2I.FTZ.U32.TRUNC.NTZ R3, R3 ;  /* 0x0000000300037305 */ /* 0x000e24000021f000 */
[----:B0-----:R-:W-:Y:S01]  /*11950*/  STG.E desc[UR36][R16.64], R3 ;  /* 0x0000000310007986 */ /* 0x001fe2000c101924 */
[----:B------:R-:W-:Y:S05]  /*11960*/  EXIT ;  /* 0x000000000000794d */ /* 0x000fea0003800000 */
.L_x_401:
        /* <DEDUP_REMOVED lines=9> */
[----:B------:R-:W-:Y:S01]  /*11a00*/  STG.E.U8 desc[UR36][R16.64], R3 ;  /* 0x0000000310007986 */ /* 0x000fe2000c101124 */
[----:B------:R-:W-:Y:S05]  /*11a10*/  EXIT ;  /* 0x000000000000794d */ /* 0x000fea0003800000 */
.L_x_414:
[----:B------:R-:W-:Y:S01]  /*11a20*/  IMAD.U32 R3, R3, 0x10000, RZ ;  /* 0x0001000003037824 */ /* 0x000fe200078e00ff */
[----:B------:R-:W-:-:S03]  /*11a30*/  CS2R R6, SRZ ;  /* 0x0000000000067805 */ /* 0x000fc6000001ff00 */
[----:B------:R-:W-:-:S04]  /*11a40*/  FMUL.FTZ R3, R3, 1 ;  /* 0x3f80000003037820 */ /* 0x000fc80000410000 */
[----:B------:R-:W0:Y:S02]  /*11a50*/  F2F.F64.F32 R4, R3 ;  /* 0x0000000300047310 */ /* 0x000e240000201800 */
[----:B0-----:R-:W-:Y:S01]  /*11a60*/  STG.E.128 desc[UR36][R16.64], R4 ;  /* 0x0000000410007986 */ /* 0x001fe2000c101d24 */
[----:B------:R-:W-:Y:S05]  /*11a70*/  EXIT ;  /* 0x000000000000794d */ /* 0x000fea0003800000 */
.L_x_413:
[----:B------:R-:W-:-:S09]  /*11a80*/  UISETP.NE.AND UP0, UPT, UR4, 0xf, UPT ;  /* 0x0000000f0400788c */ /* 0x000fd2000bf05270 */
[----:B------:R-:W-:Y:S05]  /*11a90*/  BRA.U !UP0, `(.L_x_415) ;  /* 0x0000000108e87547 */ /* 0x000fea000b800000 */
[----:B------:R-:W-:-:S09]  /*11aa0*/  UISETP.NE.AND UP0, UPT, UR4, 0x17, UPT ;  /* 0x000000170400788c */ /* 0x000fd2000bf05270 */
[----:B------:R-:W-:Y:S05]  /*11ab0*/  BRA.U !UP0, `(.L_x_416) ;  /* 0x0000000108907547 */ /* 0x000fea000b800000 */
[----:B------:R-:W-:-:S09]  /*11ac0*/  UISETP.NE.AND UP0, UPT, UR4, 0x18, UPT ;  /* 0x000000180400788c */ /* 0x000fd2000bf05270 */
[----:B------:R-:W-:Y:S05]  /*11ad0*/  BRA.U !UP0, `(.L_x_417) ;  /* 0x0000000108447547 */ /* 0x000fea000b800000 */
.L_x_394:
[----:B------:R-:W-:Y:S01]  /*11ae0*/  MOV R0, 0x0 ;  /* 0x0000000000007802 */ /* 0x000fe20000000f00 */
[----:B------:R-:W0:Y:S01]  /*11af0*/  LDCU.64 UR4, c[0x4][0x128] ;  /* 0x01002500ff0477ac */ /* 0x000e220008000a00 */
[----:B------:R-:W-:Y:S02]  /*11b00*/  HFMA2 R13, -RZ, RZ, 0, 0 ;  /* 0x00000000ff0d7431 */ /* 0x000fe400000001ff */
[----:B------:R-:W-:Y:S01]  /*11b10*/  IMAD.MOV.U32 R8, RZ, RZ, 0x65 ;  /* 0x00000065ff087424 */ /* 0x000fe200078e00ff */
[----:B------:R1:W2:Y:S01]  /*11b20*/  LDC.64 R2, c[0x4][R0] ;  /* 0x0100000000027b82 */ /* 0x0002a20000000a00 */
[----:B------:R-:W3:Y:S01]  /*11b30*/  LDCU.64 UR6, c[0x4][0x130] ;  /* 0x01002600ff0677ac */ /* 0x000ee20008000a00 */
[----:B------:R-:W-:Y:S01]  /*11b40*/  IMAD.MOV.U32 R12, RZ, RZ, 0x1 ;  /* 0x00000001ff0c7424 */ /* 0x000fe200078e00ff */
[----:B------:R-:W4:Y:S01]  /*11b50*/  LDCU.64 UR8, c[0x4][0x40] ;  /* 0x01000800ff0877ac */ /* 0x000f220008000a00 */
[----:B0-----:R-:W-:Y:S02]  /*11b60*/  IMAD.U32 R4, RZ, RZ, UR4 ;  /* 0x00000004ff047e24 */ /* 0x001fe4000f8e00ff */
[----:B------:R-:W-:Y:S01]  /*11b70*/  IMAD.U32 R5, RZ, RZ, UR5 ;  /* 0x00000005ff057e24 */ /* 0x000fe2000f8e00ff */
[----:B---3--:R-:W-:Y:S01]  /*11b80*/  MOV R6, UR6 ;  /* 0x0000000600067c02 */ /* 0x008fe20008000f00 */
[----:B------:R-:W-:-:S02]  /*11b90*/  IMAD.U32 R7, RZ, RZ, UR7 ;  /* 0x00000007ff077e24 */ /* 0x000fc4000f8e00ff */
[----:B----4-:R-:W-:Y:S02]  /*11ba0*/  IMAD.U32 R10, RZ, RZ, UR8 ;  /* 0x00000008ff0a7e24 */ /* 0x010fe4000f8e00ff */
[----:B-1----:R-:W-:-:S07]  /*11bb0*/  IMAD.U32 R11, RZ, RZ, UR9 ;  /* 0x00000009ff0b7e24 */ /* 0x002fce000f8e00ff */
[----:B------:R-:W-:-:S07]  /*11bc0*/  LEPC R20, `(.L_x_418) ;  /* 0x000000001014794e */ /* 0x000fce0000000000 */
[----:B--2---:R-:W-:Y:S05]  /*11bd0*/  CALL.ABS.NOINC R2 ;  /* 0x0000000002007343 */ /* 0x004fea0003c00000 */
.L_x_418:
[----:B------:R-:W-:Y:S05]  /*11be0*/  EXIT ;  /* 0x000000000000794d */ /* 0x000fea0003800000 */
.L_x_417:
        /* <DEDUP_REMOVED lines=13> */
.L_x_420:
[----:B------:R-:W-:Y:S05]  /*11cc0*/  BSYNC.RECONVERGENT B0 ;  /* 0x0000000000007941 */ /* 0x000fea0003800200 */
.L_x_419:
[----:B------:R-:W-:-:S05]  /*11cd0*/  LOP3.LUT R3, R0, 0x80, R3, 0xf8, !PT ;  /* 0x0000008000037812 */ /* 0x000fca00078ef803 */
[----:B------:R-:W-:Y:S01]  /*11ce0*/  STG.E.U8 desc[UR36][R16.64], R3 ;  /* 0x0000000310007986 */ /* 0x000fe2000c101124 */
[----:B------:R-:W-:Y:S05]  /*11cf0*/  EXIT ;  /* 0x000000000000794d */ /* 0x000fea0003800000 */
.L_x_416:
        /* <DEDUP_REMOVED lines=12> */
.L_x_422:
[----:B------:R-:W-:Y:S01]  /*11dc0*/  IMAD.MOV.U32 R0, RZ, RZ, 0x7f ;  /* 0x0000007fff007424 */ /* 0x000fe200078e00ff */
[----:B------:R-:W-:-:S04]  /*11dd0*/  ISETP.GT.U32.AND P0, PT, R2, 0x7f800000, PT ;  /* 0x7f8000000200780c */ /* 0x000fc80003f04070 */
[----:B------:R-:W-:-:S09]  /*11de0*/  SEL R0, R0, 0x7c, P0 ;  /* 0x0000007c00007807 */ /* 0x000fd20000000000 */
.L_x_423:
[----:B------:R-:W-:Y:S05]  /*11df0*/  BSYNC.RECONVERGENT B0 ;  /* 0x0000000000007941 */ /* 0x000fea0003800200 */
.L_x_421:
[----:B------:R-:W-:-:S04]  /*11e00*/  SHF.R.U32.HI R3, RZ, 0x18, R3 ;  /* 0x00000018ff037819 */ /* 0x000fc80000011603 */
[----:B------:R-:W-:-:S05]  /*11e10*/  LOP3.LUT R3, R0, 0x80, R3, 0xf8, !PT ;  /* 0x0000008000037812 */ /* 0x000fca00078ef803 */
[----:B------:R-:W-:Y:S01]  /*11e20*/  STG.E.U8 desc[UR36][R16.64], R3 ;  /* 0x0000000310007986 */ /* 0x000fe2000c101124 */
[----:B------:R-:W-:Y:S05]  /*11e30*/  EXIT ;  /* 0x000000000000794d */ /* 0x000fea0003800000 */
.L_x_415:
[----:B------:R-:W-:Y:S01]  /*11e40*/  STG.E.U16 desc[UR36][R16.64], R3 ;  /* 0x0000000310007986 */ /* 0x000fe2000c101524 */
[----:B------:R-:W-:Y:S05]  /*11e50*/  EXIT ;  /* 0x000000000000794d */ /* 0x000fea0003800000 */
.L_x_424:
[----:B------:R-:W-:-:S00]  /*11e60*/  BRA `(.L_x_424) ;  /* 0xfffffffc00fc7947 */ /* 0x000fc0000383ffff */
[----:B------:R-:W-:-:S00]  /*11e70*/  NOP ;  /* 0x0000000000007918 */ /* 0x000fc00000000000 */
        /* <DEDUP_REMOVED lines=8> */
.L_x_6341:


//--------------------- .text._ZN2at6native27unrolled_elementwise_kernelIZZZNS0_66_GLOBAL__N__a0cfb035_28_ActivationHardswishKernel_cu_9e10b42f_293025hardswish_backward_kernelERNS_14TensorIteratorEENKUlvE_clEvENKUlvE2_clEvEUlN3c108BFloat16ES8_E_St5arrayIPcLm3EELi4E23TrivialOffsetCalculatorILi2EjESD_ILi1EjENS0_6memory12LoadWithCastILi2EEENSG_13StoreWithCastILi1EEEEEviT_T0_T2_T3_T4_T5_ --------------------------
	.section	.text._ZN2at6native27unrolled_elementwise_kernelIZZZNS0_66_GLOBAL__N__a0cfb035_28_ActivationHardswishKernel_cu_9e10b42f_293025hardswish_backward_kernelERNS_14TensorIteratorEENKUlvE_clEvENKUlvE2_clEvEUlN3c108BFloat16ES8_E_St5arrayIPcLm3EELi4E23TrivialOffsetCalculatorILi2EjESD_ILi1EjENS0_6memory12LoadWithCastILi2EEENSG_13StoreWithCastILi1EEEEEviT_T0_T2_T3_T4_T5_,"ax",@progbits
	.align	128
        .global         _ZN2at6native27unrolled_elementwise_kernelIZZZNS0_66_GLOBAL__N__a0cfb035_28_ActivationHardswishKernel_cu_9e10b42f_293025hardswish_backward_kernelERNS_14TensorIteratorEENKUlvE_clEvENKUlvE2_clEvEUlN3c108BFloat16ES8_E_St5arrayIPcLm3EELi4E23TrivialOffsetCalculatorILi2EjESD_ILi1EjENS0_6memory12LoadWithCastILi2EEENSG_13StoreWithCastILi1EEEEEviT_T0_T2_T3_T4_T5_
        .type           _ZN2at6native27unrolled_elementwise_kernelIZZZNS0_66_GLOBAL__N__a0cfb035_28_ActivationHardswishKernel_cu_9e10b42f_293025hardswish_backward_kernelERNS_14TensorIteratorEENKUlvE_clEvENKUlvE2_clEvEUlN3c108BFloat16ES8_E_St5arrayIPcLm3EELi4E23TrivialOffsetCalculatorILi2EjESD_ILi1EjENS0_6memory12LoadWithCastILi2EEENSG_13StoreWithCastILi1EEEEEviT_T0_T2_T3_T4_T5_,@function
        .size           _ZN2at6native27unrolled_elementwise_kernelIZZZNS0_66_GLOBAL__N__a0cfb035_28_ActivationHardswishKernel_cu_9e10b42f_293025hardswish_backward_kernelERNS_14TensorIteratorEENKUlvE_clEvENKUlvE2_clEvEUlN3c108BFloat16ES8_E_St5arrayIPcLm3EELi4E23TrivialOffsetCalculatorILi2EjESD_ILi1EjENS0_6memory12LoadWithCastILi2EEENSG_13StoreWithCastILi1EEEEEviT_T0_T2_T3_T4_T5_,(.L_x_6342 - _ZN2at6native27unrolled_elementwise_kernelIZZZNS0_66_GLOBAL__N__a0cfb035_28_ActivationHardswishKernel_cu_9e10b42f_293025hardswish_backward_kernelERNS_14TensorIteratorEENKUlvE_clEvENKUlvE2_clEvEUlN3c108BFloat16ES8_E_St5arrayIPcLm3EELi4E23TrivialOffsetCalculatorILi2EjESD_ILi1EjENS0_6memory12LoadWithCastILi2EEENSG_13StoreWithCastILi1EEEEEviT_T0_T2_T3_T4_T5_)
        .other          _ZN2at6native27unrolled_elementwise_kernelIZZZNS0_66_GLOBAL__N__a0cfb035_28_ActivationHardswishKernel_cu_9e10b42f_293025hardswish_backward_kernelERNS_14TensorIteratorEENKUlvE_clEvENKUlvE2_clEvEUlN3c108BFloat16ES8_E_St5arrayIPcLm3EELi4E23TrivialOffsetCalculatorILi2EjESD_ILi1EjENS0_6memory12LoadWithCastILi2EEENSG_13StoreWithCastILi1EEEEEviT_T0_T2_T3_T4_T5_,@"STO_CUDA_ENTRY STV_DEFAULT"
_ZN2at6native27unrolled_elementwise_kernelIZZZNS0_66_GLOBAL__N__a0cfb035_28_ActivationHardswishKernel_cu_9e10b42f_293025hardswish_backward_kernelERNS_14TensorIteratorEENKUlvE_clEvENKUlvE2_clEvEUlN3c108BFloat16ES8_E_St5arrayIPcLm3EELi4E23TrivialOffsetCalculatorILi2EjESD_ILi1EjENS0_6memory12LoadWithCastILi2EEENSG_13StoreWithCastILi1EEEEEviT_T0_T2_T3_T4_T5_:
.text._ZN2at6native27unrolled_elementwise_kernelIZZZNS0_66_GLOBAL__N__a0cfb035_28_ActivationHardswishKernel_cu_9e10b42f_293025hardswish_backward_kernelERNS_14TensorIteratorEENKUlvE_clEvENKUlvE2_clEvEUlN3c108BFloat16ES8_E_St5arrayIPcLm3EELi4E23TrivialOffsetCalculatorILi2EjESD_ILi1EjENS0_6memory12LoadWithCastILi2EEENSG_13StoreWithCastILi1EEEEEviT_T0_T2_T3_T4_T5_:
[----:B------:R-:W0:Y:S01]  /*0000*/  LDC R1, c[0x0][0x37c] ;  /* 0x0000df00ff017b82 */ /* 0x000e220000000800 */
[----:B------:R-:W1:Y:S07]  /*0010*/  S2R R2, SR_CTAID.X ;  /* 0x0000000000027919 */ /* 0x000e6e0000002500 */
[----:B------:R-:W1:Y:S01]  /*0020*/  LDC R3, c[0x0][0x380] ;  /* 0x0000e000ff037b82 */ /* 0x000e620000000800 */
[----:B------:R-:W2:Y:S01]  /*0030*/  LDCU.64 UR36, c[0x0][0x358] ;  /* 0x00006b00ff2477ac */ /* 0x000ea20008000a00 */
[----:B------:R-:W-:Y:S01]  /*0040*/  BSSY.RECONVERGENT B6, `(.L_x_425) ;  /* 0x0000232000067945 */ /* 0x000fe20003800200 */
[----:B------:R-:W3:Y:S01]  /*0050*/  S2R R17, SR_TID.X ;  /* 0x0000000000117919 */ /* 0x000ee20000002100 */
[----:B------:R-:W-:Y:S01]  /*0060*/  PRMT R28, RZ, 0x7610, R28 ;  /* 0x00007610ff1c7816 */ /* 0x000fe2000000001c */
[----:B------:R-:W4:Y:S01]  /*0070*/  LDCU.U8 UR38, c[0x0][0x3bc] ;  /* 0x00007780ff2677ac */ /* 0x000f220008000000 */
[----:B------:R-:W-:Y:S01]  /*0080*/  PRMT R22, RZ, 0x7610, R22 ;  /* 0x00007610ff167816 */ /* 0x000fe20000000016 */
[----:B------:R-:W0:Y:S01]  /*0090*/  LDCU.U8 UR39, c[0x0][0x3bd] ;  /* 0x000077a0ff2777ac */ /* 0x000e220008000000 */
[----:B-1----:R-:W-:-:S02]  /*00a0*/  IMAD R16, R2, -0x200, R3 ;  /* 0xfffffe0002107824 */ /* 0x002fc400078e0203 */
[----:B---3--:R-:W-:-:S03]  /*00b0*/  IMAD.MOV.U32 R25, RZ, RZ, R17 ;  /* 0x000000ffff197224 */ /* 0x008fc600078e0011 */
[----:B------:R-:W-:-:S13]  /*00c0*/  ISETP.GE.AND P0, PT, R17, R16, PT ;  /* 0x000000101100720c */ /* 0x000fda0003f06270 */
[----:B0-2-4-:R-:W-:Y:S05]  /*00d0*/  @P0 BRA `(.L_x_426) ;  /* 0x0000002000a00947 */ /* 0x015fea0003800000 */
[----:B------:R-:W0:Y:S01]  /*00e0*/  LDC.64 R4, c[0x0][0x3a8] ;  /* 0x0000ea00ff047b82 */ /* 0x000e220000000a00 */
[----:B------:R-:W1:Y:S01]  /*00f0*/  LDCU UR5, c[0x0][0x3c0] ;  /* 0x00007800ff0577ac */ /* 0x000e620008000800 */
[----:B------:R-:W-:Y:S01]  /*0100*/  IMAD R17, R2, 0x200, R25 ;  /* 0x0000020002117824 */ /* 0x000fe200078e0219 */
[----:B------:R-:W-:-:S04]  /*0110*/  UPRMT UR4, UR38, 0x9910, URZ ;  /* 0x0000991026047896 */ /* 0x000fc800080000ff */
[----:B------:R-:W-:Y:S01]  /*0120*/  UISETP.GT.AND UP0, UPT, UR4, 0x9, UPT ;  /* 0x000000090400788c */ /* 0x000fe2000bf04270 */
[----:B-1----:R-:W-:-:S05]  /*0130*/  IMAD R3, R17, UR5, RZ ;  /* 0x0000000511037c24 */ /* 0x002fca000f8e02ff */
[----:B0-----:R-:W-:-:S05]  /*0140*/  IADD3 R4, P0, PT, R3, R4, RZ ;  /* 0x0000000403047210 */ /* 0x001fca0007f1e0ff */
[----:B------:R-:W-:Y:S01]  /*0150*/  IMAD.X R5, RZ, RZ, R5, P0 ;  /* 0x000000ffff057224 */ /* 0x000fe200000e0605 */
        /* <DEDUP_REMOVED lines=14> */
.L_x_430:
[----:B------:R-:W2:Y:S02]  /*0240*/  LDG.E.U8 R4, desc[UR36][R4.64] ;  /* 0x0000002404047981 */ /* 0x000ea4000c1e1100 */
[----:B--2---:R-:W-:-:S04]  /*0250*/  I2FP.F32.U32 R0, R4 ;  /* 0x0000000400007245 */ /* 0x004fc80000201000 */
[----:B------:R-:W-:-:S04]  /*0260*/  F2FP.BF16.F32.PACK_AB R0, RZ, R0 ;  /* 0x00000000ff00723e */ /* 0x000fc800000010ff */
[----:B------:R-:W-:Y:S01]  /*0270*/  PRMT R28, R0, 0x7610, R28 ;  /* 0x00007610001c7816 */ /* 0x000fe2000000001c */
[----:B------:R-:W-:Y:S06]  /*0280*/  BRA `(.L_x_432) ;  /* 0x0000000c00e47947 */ /* 0x000fec0003800000 */
.L_x_429:
        /* <DEDUP_REMOVED lines=11> */
.L_x_434:
[----:B------:R-:W2:Y:S02]  /*0340*/  LDG.E R4, desc[UR36][R4.64] ;  /* 0x0000002404047981 */ /* 0x000ea4000c1e1900 */
[----:B--2---:R-:W-:-:S04]  /*0350*/  I2FP.F32.S32 R0, R4 ;  /* 0x0000000400007245 */ /* 0x004fc80000201400 */
[----:B------:R-:W-:-:S04]  /*0360*/  F2FP.BF16.F32.PACK_AB R0, RZ, R0 ;  /* 0x00000000ff00723e */ /* 0x000fc800000010ff */
[----:B------:R-:W-:Y:S01]  /*0370*/  PRMT R28, R0, 0x7610, R28 ;  /* 0x00007610001c7816 */ /* 0x000fe2000000001c */
[----:B------:R-:W-:Y:S06]  /*0380*/  BRA `(.L_x_432) ;  /* 0x0000000c00a47947 */ /* 0x000fec0003800000 */
.L_x_433:
[----:B------:R-:W2:Y:S02]  /*0390*/  LDG.E.U16 R4, desc[UR36][R4.64] ;  /* 0x0000002404047981 */ /* 0x000ea4000c1e1500 */
[----:B--2---:R-:W0:Y:S02]  /*03a0*/  I2F.S16 R0, R4 ;  /* 0x0000000400007306 */ /* 0x004e240000101400 */
[----:B0-----:R-:W-:-:S04]  /*03b0*/  F2FP.BF16.F32.PACK_AB R0, RZ, R0 ;  /* 0x00000000ff00723e */ /* 0x001fc800000010ff */
[----:B------:R-:W-:Y:S01]  /*03c0*/  PRMT R28, R0, 0x7610, R28 ;  /* 0x00007610001c7816 */ /* 0x000fe2000000001c */
[----:B------:R-:W-:Y:S06]  /*03d0*/  BRA `(.L_x_432) ;  /* 0x0000000c00907947 */ /* 0x000fec0003800000 */
.L_x_428:
        /* <DEDUP_REMOVED lines=9> */
.L_x_436:
[----:B------:R-:W2:Y:S02]  /*0470*/  LDG.E.U16 R0, desc[UR36][R4.64] ;  /* 0x0000002404007981 */ /* 0x000ea4000c1e1500 */
[----:B--2---:R-:W-:-:S05]  /*0480*/  HADD2.F32 R0, -RZ, R0.H0_H0 ;  /* 0x20000000ff007230 */ /* 0x004fca0000004100 */
[----:B------:R-:W-:-:S04]  /*0490*/  F2FP.BF16.F32.PACK_AB R0, RZ, R0 ;  /* 0x00000000ff00723e */ /* 0x000fc800000010ff */
[----:B------:R-:W-:Y:S01]  /*04a0*/  PRMT R28, R0, 0x7610, R28 ;  /* 0x00007610001c7816 */ /* 0x000fe2000000001c */
[----:B------:R-:W-:Y:S06]  /*04b0*/  BRA `(.L_x_432) ;  /* 0x0000000c00587947 */ /* 0x000fec0003800000 */
.L_x_435:
        /* <DEDUP_REMOVED lines=9> */
.L_x_438:
[----:B------:R-:W2:Y:S02]  /*0550*/  LDG.E.U16 R4, desc[UR36][R4.64] ;  /* 0x0000002404047981 */ /* 0x000ea4000c1e1500 */
[----:B--2---:R-:W-:-:S05]  /*0560*/  HADD2.F32 R0, -RZ, R4.H0_H0 ;  /* 0x20000004ff007230 */ /* 0x004fca0000004100 */
[----:B------:R-:W-:-:S04]  /*0570*/  F2FP.BF16.F32.PACK_AB R0, RZ, R0 ;  /* 0x00000000ff00723e */ /* 0x000fc800000010ff */
[----:B------:R-:W-:Y:S01]  /*0580*/  PRMT R28, R0, 0x7610, R28 ;  /* 0x00007610001c7816 */ /* 0x000fe2000000001c */
[----:B------:R-:W-:Y:S06]  /*0590*/  BRA `(.L_x_432) ;  /* 0x0000000c00207947 */ /* 0x000fec0003800000 */
.L_x_437:
        /* <DEDUP_REMOVED lines=13> */
.L_x_427:
        /* <DEDUP_REMOVED lines=14> */
.L_x_441:
        /* <DEDUP_REMOVED lines=13> */
.L_x_440:
        /* <DEDUP_REMOVED lines=27> */
.L_x_443:
[----:B------:R-:W2:Y:S02]  /*09d0*/  LDG.E.U8 R4, desc[UR36][R4.64] ;  /* 0x0000002404047981 */ /* 0x000ea4000c1e1100 */
[C---:B--2---:R-:W-:Y:S02]  /*09e0*/  IMAD.SHL.U32 R3, R4.reuse, 0x2000000, RZ ;  /* 0x0200000004037824 */ /* 0x044fe400078e00ff */
[----:B------:R-:W-:-:S03]  /*09f0*/  IMAD.SHL.U32 R6, R4, 0x100, RZ ;  /* 0x0000010004067824 */ /* 0x000fc600078e00ff */
[----:B------:R-:W-:-:S13]  /*0a00*/  ISETP.GT.U32.AND P0, PT, R3, 0x7ffffff, PT ;  /* 0x07ffffff0300780c */ /* 0x000fda0003f04070 */
[----:B------:R-:W-:Y:S02]  /*0a10*/  @!P0 LOP3.LUT R0, R6, 0x7f00, RZ, 0xc0, !PT ;  /* 0x00007f0006008812 */ /* 0x000fe400078ec0ff */
[----:B------:R-:W-:Y:S02]  /*0a20*/  @P0 LEA.HI R3, R3, 0x70000000, RZ, 0x1c ;  /* 0x7000000003030811 */ /* 0x000fe400078fe0ff */
[----:B------:R-:W-:Y:S02]  /*0a30*/  @!P0 LOP3.LUT R0, R0, 0x3f000000, RZ, 0xfc, !PT ;  /* 0x3f00000000008812 */ /* 0x000fe400078efcff */
[----:B------:R-:W-:-:S03]  /*0a40*/  PRMT R6, R6, 0x9910, RZ ;  /* 0x0000991006067816 */ /* 0x000fc600000000ff */
[----:B------:R-:W-:Y:S01]  /*0a50*/  @!P0 FADD.FTZ R0, R0, -0.5 ;  /* 0xbf00000000008421 */ /* 0x000fe20000010000 */
[----:B------:R-:W-:Y:S01]  /*0a60*/  @P0 FMUL.FTZ R0, R3, 1.9259299443872358531e-34 ;  /* 0x0780000003000820 */ /* 0x000fe20000410000 */
[----:B------:R-:W-:-:S05]  /*0a70*/  IMAD.MOV.U32 R3, RZ, RZ, R6 ;  /* 0x000000ffff037224 */ /* 0x000fca00078e0006 */
[----:B------:R-:W-:-:S04]  /*0a80*/  LOP3.LUT R0, R0, 0x80000000, R3, 0xf8, !PT ;  /* 0x8000000000007812 */ /* 0x000fc800078ef803 */
[----:B------:R-:W-:-:S04]  /*0a90*/  F2FP.BF16.F32.PACK_AB R0, RZ, R0 ;  /* 0x00000000ff00723e */ /* 0x000fc800000010ff */
[----:B------:R-:W-:Y:S01]  /*0aa0*/  PRMT R28, R0, 0x7610, R28 ;  /* 0x00007610001c7816 */ /* 0x000fe2000000001c */
[----:B------:R-:W-:Y:S06]  /*0ab0*/  BRA `(.L_x_432) ;  /* 0x0000000400d87947 */ /* 0x000fec0003800000 */
.L_x_442:
[----:B------:R0:W5:Y:S01]  /*0ac0*/  LDG.E.U16 R28, desc[UR36][R4.64] ;  /* 0x00000024041c7981 */ /* 0x000162000c1e1500 */
[----:B------:R-:W-:Y:S05]  /*0ad0*/  BRA `(.L_x_432) ;  /* 0x0000000400d07947 */ /* 0x000fea0003800000 */
.L_x_439:
        /* <DEDUP_REMOVED lines=13> */
.L_x_446:
        /* <DEDUP_REMOVED lines=21> */
.L_x_450:
[----:B------:R-:W-:Y:S05]  /*0d00*/  BSYNC.RECONVERGENT B1 ;  /* 0x0000000000017941 */ /* 0x000fea0003800200 */
.L_x_449:
[----:B------:R-:W-:Y:S01]  /*0d10*/  IMAD.SHL.U32 R0, R0, 0x100000, RZ ;  /* 0x0010000000007824 */ /* 0x000fe200078e00ff */
[----:B------:R-:W-:-:S04]  /*0d20*/  LEA R3, R3, 0x3b800000, 0x17 ;  /* 0x3b80000003037811 */ /* 0x000fc800078eb8ff */
[----:B------:R-:W-:-:S07]  /*0d30*/  LOP3.LUT R0, R3, R0, R7, 0xfe, !PT ;  /* 0x0000000003007212 */ /* 0x000fce00078efe07 */
.L_x_448:
[----:B------:R-:W-:Y:S05]  /*0d40*/  BSYNC.RECONVERGENT B0 ;  /* 0x0000000000007941 */ /* 0x000fea0003800200 */
.L_x_447:
[----:B------:R-:W-:-:S04]  /*0d50*/  F2FP.BF16.F32.PACK_AB R0, RZ, R0 ;  /* 0x00000000ff00723e */ /* 0x000fc800000010ff */
[----:B------:R-:W-:Y:S01]  /*0d60*/  PRMT R28, R0, 0x7610, R28 ;  /* 0x00007610001c7816 */ /* 0x000fe2000000001c */
[----:B------:R-:W-:Y:S06]  /*0d70*/  BRA `(.L_x_432) ;  /* 0x0000000400287947 */ /* 0x000fec0003800000 */
.L_x_445:
        /* <DEDUP_REMOVED lines=21> */
.L_x_454:
[----:B------:R-:W-:Y:S05]  /*0ed0*/  BSYNC.RECONVERGENT B1 ;  /* 0x0000000000017941 */ /* 0x000fea0003800200 */
.L_x_453:
[----:B------:R-:W-:Y:S01]  /*0ee0*/  IMAD.SHL.U32 R0, R0, 0x200000, RZ ;  /* 0x0020000000007824 */ /* 0x000fe200078e00ff */
[----:B------:R-:W-:-:S04]  /*0ef0*/  LEA R3, R3, 0x37800000, 0x17 ;  /* 0x3780000003037811 */ /* 0x000fc800078eb8ff */
[----:B------:R-:W-:-:S07]  /*0f00*/  LOP3.LUT R0, R3, R0, R7, 0xfe, !PT ;  /* 0x0000000003007212 */ /* 0x000fce00078efe07 */
.L_x_452:
[----:B------:R-:W-:Y:S05]  /*0f10*/  BSYNC.RECONVERGENT B0 ;  /* 0x0000000000007941 */ /* 0x000fea0003800200 */
.L_x_451:
[----:B------:R-:W-:-:S04]  /*0f20*/  F2FP.BF16.F32.PACK_AB R0, RZ, R0 ;  /* 0x00000000ff00723e */ /* 0x000fc800000010ff */
[----:B------:R-:W-:Y:S01]  /*0f30*/  PRMT R28, R0, 0x7610, R28 ;  /* 0x00007610001c7816 */ /* 0x000fe2000000001c */
[----:B------:R-:W-:Y:S06]  /*0f40*/  BRA `(.L_x_432) ;  /* 0x0000000000b47947 */ /* 0x000fec0003800000 */
.L_x_444:
[----:B------:R-:W-:-:S09]  /*0f50*/  UISETP.NE.AND UP0, UPT, UR4, 0x1c, UPT ;  /* 0x0000001c0400788c */ /* 0x000fd2000bf05270 */
[----:B------:R-:W-:Y:S05]  /*0f60*/  BRA.U !UP0, `(.L_x_455) ;  /* 0x00000001089c7547 */ /* 0x000fea000b800000 */
[----:B------:R-:W-:-:S09]  /*0f70*/  UISETP.NE.AND UP0, UPT, UR4, 0x1d, UPT ;  /* 0x0000001d0400788c */ /* 0x000fd2000bf05270 */
[----:B------:R-:W-:Y:S05]  /*0f80*/  BRA.U !UP0, `(.L_x_456) ;  /* 0x0000000108807547 */ /* 0x000fea000b800000 */
[----:B------:R-:W-:-:S09]  /*0f90*/  UISETP.NE.AND UP0, UPT, UR4, 0x2c, UPT ;  /* 0x0000002c0400788c */ /* 0x000fd2000bf05270 */
[----:B------:R-:W-:Y:S05]  /*0fa0*/  BRA.U !UP0, `(.L_x_457) ;  /* 0x0000000108487547 */ /* 0x000fea000b800000 */
.L_x_431:
        /* <DEDUP_REMOVED lines=15> */
[----:B--2---:R-:W-:Y:S05]  /*10a0*/  CALL.ABS.NOINC R14 ;  /* 0x000000000e007343 */ /* 0x004fea0003c00000 */
.L_x_458:
[----:B------:R-:W-:Y:S01]  /*10b0*/  PRMT R28, RZ, 0x7610, R28 ;  /* 0x00007610ff1c7816 */ /* 0x000fe2000000001c */
[----:B------:R-:W-:Y:S06]  /*10c0*/  BRA `(.L_x_432) ;  /* 0x0000000000547947 */ /* 0x000fec0003800000 */
.L_x_457:
        /* <DEDUP_REMOVED lines=8> */
.L_x_460:
[----:B------:R-:W-:Y:S05]  /*1150*/  BSYNC.RECONVERGENT B0 ;  /* 0x0000000000007941 */ /* 0x000fea0003800200 */
.L_x_459:
[----:B------:R-:W-:-:S04]  /*1160*/  F2FP.BF16.F32.PACK_AB R0, RZ, R0 ;  /* 0x00000000ff00723e */ /* 0x000fc800000010ff */
[----:B------:R-:W-:Y:S01]  /*1170*/  PRMT R28, R0, 0x7610, R28 ;  /* 0x00007610001c7816 */ /* 0x000fe2000000001c */
[----:B------:R-:W-:Y:S06]  /*1180*/  BRA `(.L_x_432) ;  /* 0x0000000000247947 */ /* 0x000fec0003800000 */
.L_x_456:
[----:B------:R-:W2:Y:S02]  /*1190*/  LDG.E.64 R4, desc[UR36][R4.64] ;  /* 0x0000002404047981 */ /* 0x000ea4000c1e1b00 */
[----:B--2---:R-:W0:Y:S02]  /*11a0*/  I2F.U64 R0, R4 ;  /* 0x0000000400007312 */ /* 0x004e240000301000 */
[----:B0-----:R-:W-:-:S04]  /*11b0*/  F2FP.BF16.F32.PACK_AB R0, RZ, R0 ;  /* 0x00000000ff00723e */ /* 0x001fc800000010ff */
[----:B------:R-:W-:Y:S01]  /*11c0*/  PRMT R28, R0, 0x7610, R28 ;  /* 0x00007610001c7816 */ /* 0x000fe2000000001c */
[----:B------:R-:W-:Y:S06]  /*11d0*/  BRA `(.L_x_432) ;  /* 0x0000000000107947 */ /* 0x000fec0003800000 */
.L_x_455:
[----:B------:R-:W2:Y:S02]  /*11e0*/  LDG.E R4, desc[UR36][R4.64] ;  /* 0x0000002404047981 */ /* 0x000ea4000c1e1900 */
[----:B--2---:R-:W-:-:S04]  /*11f0*/  I2FP.F32.U32 R0, R4 ;  /* 0x0000000400007245 */ /* 0x004fc80000201000 */
[----:B------:R-:W-:-:S04]  /*1200*/  F2FP.BF16.F32.PACK_AB R0, RZ, R0 ;  /* 0x00000000ff00723e */ /* 0x000fc800000010ff */
[----:B------:R-:W-:-:S07]  /*1210*/  PRMT R28, R0, 0x7610, R28 ;  /* 0x00007610001c7816 */ /* 0x000fce000000001c */
.L_x_432:
[----:B0-----:R-:W0:Y:S01]  /*1220*/  LDC.64 R4, c[0x0][0x3b0] ;  /* 0x0000ec00ff047b82 */ /* 0x001e220000000a00 */
[----:B------:R-:W1:Y:S01]  /*1230*/  LDCU UR5, c[0x0][0x3c4] ;  /* 0x00007880ff0577ac */ /* 0x000e620008000800 */
        /* <DEDUP_REMOVED lines=19> */
.L_x_464:
[----:B------:R-:W2:Y:S02]  /*1370*/  LDG.E.U8 R4, desc[UR36][R4.64] ;  /* 0x0000002404047981 */ /* 0x000ea4000c1e1100 */
[----:B--2---:R-:W-:-:S04]  /*1380*/  I2FP.F32.U32 R0, R4 ;  /* 0x0000000400007245 */ /* 0x004fc80000201000 */
[----:B------:R-:W-:-:S04]  /*1390*/  F2FP.BF16.F32.PACK_AB R0, RZ, R0 ;  /* 0x00000000ff00723e */ /* 0x000fc800000010ff */
[----:B------:R-:W-:Y:S01]  /*13a0*/  PRMT R22, R0, 0x7610, R22 ;  /* 0x0000761000167816 */ /* 0x000fe20000000016 */
[----:B------:R-:W-:Y:S06]  /*13b0*/  BRA `(.L_x_466) ;  /* 0x0000000c00e47947 */ /* 0x000fec0003800000 */
.L_x_463:
        /* <DEDUP_REMOVED lines=11> */
.L_x_468:
[----:B------:R-:W2:Y:S02]  /*1470*/  LDG.E R4, desc[UR36][R4.64] ;  /* 0x0000002404047981 */ /* 0x000ea4000c1e1900 */
[----:B--2---:R-:W-:-:S04]  /*1480*/  I2FP.F32.S32 R0, R4 ;  /* 0x0000000400007245 */ /* 0x004fc80000201400 */
[----:B------:R-:W-:-:S04]  /*1490*/  F2FP.BF16.F32.PACK_AB R0, RZ, R0 ;  /* 0x00000000ff00723e */ /* 0x000fc800000010ff */
[----:B------:R-:W-:Y:S01]  /*14a0*/  PRMT R22, R0, 0x7610, R22 ;  /* 0x0000761000167816 */ /* 0x000fe20000000016 */
[----:B------:R-:W-:Y:S06]  /*14b0*/  BRA `(.L_x_466) ;  /* 0x0000000c00a47947 */ /* 0x000fec0003800000 */
.L_x_467:
[----:B------:R-:W2:Y:S02]  /*14c0*/  LDG.E.U16 R4, desc[UR36][R4.64] ;  /* 0x0000002404047981 */ /* 0x000ea4000c1e1500 */
[----:B--2---:R-:W0:Y:S02]  /*14d0*/  I2F.S16 R0, R4 ;  /* 0x0000000400007306 */ /* 0x004e240000101400 */
[----:B0-----:R-:W-:-:S04]  /*14e0*/  F2FP.BF16.F32.PACK_AB R0, RZ, R0 ;  /* 0x00000000ff00723e */ /* 0x001fc800000010ff */
[----:B------:R-:W-:Y:S01]  /*14f0*/  PRMT R22, R0, 0x7610, R22 ;  /* 0x0000761000167816 */ /* 0x000fe20000000016 */
[----:B------:R-:W-:Y:S06]  /*1500*/  BRA `(.L_x_466) ;  /* 0x0000000c00907947 */ /* 0x000fec0003800000 */
.L_x_462:
        /* <DEDUP_REMOVED lines=9> */
.L_x_470:
[----:B------:R-:W2:Y:S02]  /*15a0*/  LDG.E.U16 R0, desc[UR36][R4.64] ;  /* 0x0000002404007981 */ /* 0x000ea4000c1e1500 */
[----:B--2---:R-:W-:-:S05]  /*15b0*/  HADD2.F32 R0, -RZ, R0.H0_H0 ;  /* 0x20000000ff007230 */ /* 0x004fca0000004100 */
[----:B------:R-:W-:-:S04]  /*15c0*/  F2FP.BF16.F32.PACK_AB R0, RZ, R0 ;  /* 0x00000000ff00723e */ /* 0x000fc800000010ff */
[----:B------:R-:W-:Y:S01]  /*15d0*/  PRMT R22, R0, 0x7610, R22 ;  /* 0x0000761000167816 */ /* 0x000fe20000000016 */
[----:B------:R-:W-:Y:S06]  /*15e0*/  BRA `(.L_x_466) ;  /* 0x0000000c00587947 */ /* 0x000fec0003800000 */
.L_x_469:
        /* <DEDUP_REMOVED lines=9> */
.L_x_472:
[----:B------:R-:W2:Y:S02]  /*1680*/  LDG.E.U16 R4, desc[UR36][R4.64] ;  /* 0x0000002404047981 */ /* 0x000ea4000c1e1500 */
[----:B--2---:R-:W-:-:S05]  /*1690*/  HADD2.F32 R0, -RZ, R4.H0_H0 ;  /* 0x20000004ff007230 */ /* 0x004fca0000004100 */
[----:B------:R-:W-:-:S04]  /*16a0*/  F2FP.BF16.F32.PACK_AB R0, RZ, R0 ;  /* 0x00000000ff00723e */ /* 0x000fc800000010ff */
[----:B------:R-:W-:Y:S01]  /*16b0*/  PRMT R22, R0, 0x7610, R22 ;  /* 0x0000761000167816 */ /* 0x000fe20000000016 */
[----:B------:R-:W-:Y:S06]  /*16c0*/  BRA `(.L_x_466) ;  /* 0x0000000c00207947 */ /* 0x000fec0003800000 */
.L_x_471:
        /* <DEDUP_REMOVED lines=13> */
.L_x_461:
        /* <DEDUP_REMOVED lines=14> */
.L_x_475:
        /* <DEDUP_REMOVED lines=13> */
.L_x_474:
        /* <DEDUP_REMOVED lines=27> */
.L_x_477:
        /* <DEDUP_REMOVED lines=15> */
.L_x_476:
[----:B------:R0:W5:Y:S01]  /*1bf0*/  LDG.E.U16 R22, desc[UR36][R4.64] ;  /* 0x0000002404167981 */ /* 0x000162000c1e1500 */
[----:B------:R-:W-:Y:S05]  /*1c00*/  BRA `(.L_x_466) ;  /* 0x0000000400d07947 */ /* 0x000fea0003800000 */
.L_x_473:
        /* <DEDUP_REMOVED lines=13> */
.L_x_480:
        /* <DEDUP_REMOVED lines=21> */
.L_x_484:
[----:B------:R-:W-:Y:S05]  /*1e30*/  BSYNC.RECONVERGENT B1 ;  /* 0x0000000000017941 */ /* 0x000fea0003800200 */
.L_x_483:
[----:B------:R-:W-:Y:S01]  /*1e40*/  IMAD.SHL.U32 R0, R0, 0x100000, RZ ;  /* 0x0010000000007824 */ /* 0x000fe200078e00ff */
[----:B------:R-:W-:-:S04]  /*1e50*/  LEA R3, R3, 0x3b800000, 0x17 ;  /* 0x3b80000003037811 */ /* 0x000fc800078eb8ff */
[----:B------:R-:W-:-:S07]  /*1e60*/  LOP3.LUT R0, R3, R0, R7, 0xfe, !PT ;  /* 0x0000000003007212 */ /* 0x000fce00078efe07 */
.L_x_482:
[----:B------:R-:W-:Y:S05]  /*1e70*/  BSYNC.RECONVERGENT B0 ;  /* 0x0000000000007941 */ /* 0x000fea0003800200 */
.L_x_481:
[----:B------:R-:W-:-:S04]  /*1e80*/  F2FP.BF16.F32.PACK_AB R0, RZ, R0 ;  /* 0x00000000ff00723e */ /* 0x000fc800000010ff */
[----:B------:R-:W-:Y:S01]  /*1e90*/  PRMT R22, R0, 0x7610, R22 ;  /* 0x0000761000167816 */ /* 0x000fe20000000016 */
[----:B------:R-:W-:Y:S06]  /*1ea0*/  BRA `(.L_x_466) ;  /* 0x0000000400287947 */ /* 0x000fec0003800000 */
.L_x_479:
        /* <DEDUP_REMOVED lines=21> */
.L_x_488:
[----:B------:R-:W-:Y:S05]  /*2000*/  BSYNC.RECONVERGENT B1 ;  /* 0x0000000000017941 */ /* 0x000fea0003800200 */
.L_x_487:
[----:B------:R-:W-:Y:S01]  /*2010*/  IMAD.SHL.U32 R0, R0, 0x200000, RZ ;  /* 0x0020000000007824 */ /* 0x000fe200078e00ff */
[----:B------:R-:W-:-:S04]  /*2020*/  LEA R3, R3, 0x37800000, 0x17 ;  /* 0x3780000003037811 */ /* 0x000fc800078eb8ff */
[----:B------:R-:W-:-:S07]  /*2030*/  LOP3.LUT R0, R3, R0, R7, 0xfe, !PT ;  /* 0x0000000003007212 */ /* 0x000fce00078efe07 */
.L_x_486:
[----:B------:R-:W-:Y:S05]  /*2040*/  BSYNC.RECONVERGENT B0 ;  /* 0x0000000000007941 */ /* 0x000fea0003800200 */
.L_x_485:
[----:B------:R-:W-:-:S04]  /*2050*/  F2FP.BF16.F32.PACK_AB R0, RZ, R0 ;  /* 0x00000000ff00723e */ /* 0x000fc800000010ff */
[----:B------:R-:W-:Y:S01]  /*2060*/  PRMT R22, R0, 0x7610, R22 ;  /* 0x0000761000167816 */ /* 0x000fe20000000016 */
[----:B------:R-:W-:Y:S06]  /*2070*/  BRA `(.L_x_466) ;  /* 0x0000000000b47947 */ /* 0x000fec0003800000 */
.L_x_478:
[----:B------:R-:W-:-:S09]  /*2080*/  UISETP.NE.AND UP0, UPT, UR4, 0x1c, UPT ;  /* 0x0000001c0400788c */ /* 0x000fd2000bf05270 */
[----:B------:R-:W-:Y:S05]  /*2090*/  BRA.U !UP0, `(.L_x_489) ;  /* 0x00000001089c7547 */ /* 0x000fea000b800000 */
[----:B------:R-:W-:-:S09]  /*20a0*/  UISETP.NE.AND UP0, UPT, UR4, 0x1d, UPT ;  /* 0x0000001d0400788c */ /* 0x000fd2000bf05270 */
[----:B------:R-:W-:Y:S05]  /*20b0*/  BRA.U !UP0, `(.L_x_490) ;  /* 0x0000000108807547 */ /* 0x000fea000b800000 */
[----:B------:R-:W-:-:S09]  /*20c0*/  UISETP.NE.AND UP0, UPT, UR4, 0x2c, UPT ;  /* 0x0000002c0400788c */ /* 0x000fd2000bf05270 */
[----:B------:R-:W-:Y:S05]  /*20d0*/  BRA.U !UP0, `(.L_x_491) ;  /* 0x0000000108487547 */ /* 0x000fea000b800000 */
.L_x_465:
        /* <DEDUP_REMOVED lines=16> */
.L_x_492:
[----:B------:R-:W-:Y:S01]  /*21e0*/  PRMT R22, RZ, 0x7610, R22 ;  /* 0x00007610ff167816 */ /* 0x000fe20000000016 */
[----:B------:R-:W-:Y:S06]  /*21f0*/  BRA `(.L_x_466) ;  /* 0x0000000000547947 */ /* 0x000fec0003800000 */
.L_x_491:
        /* <DEDUP_REMOVED lines=8> */
.L_x_494:
[----:B------:R-:W-:Y:S05]  /*2280*/  BSYNC.RECONVERGENT B0 ;  /* 0x0000000000007941 */ /* 0x000fea0003800200 */
.L_x_493:
[----:B------:R-:W-:-:S04]  /*2290*/  F2FP.BF16.F32.PACK_AB R0, RZ, R0 ;  /* 0x00000000ff00723e */ /* 0x000fc800000010ff */
[----:B------:R-:W-:Y:S01]  /*22a0*/  PRMT R22, R0, 0x7610, R22 ;  /* 0x0000761000167816 */ /* 0x000fe20000000016 */
[----:B------:R-:W-:Y:S06]  /*22b0*/  BRA `(.L_x_466) ;  /* 0x0000000000247947 */ /* 0x000fec0003800000 */
.L_x_490:
[----:B------:R-:W2:Y:S02]  /*22c0*/  LDG.E.64 R4, desc[UR36][R4.64] ;  /* 0x0000002404047981 */ /* 0x000ea4000c1e1b00 */
[----:B--2---:R-:W0:Y:S02]  /*22d0*/  I2F.U64 R0, R4 ;  /* 0x0000000400007312 */ /* 0x004e240000301000 */
[----:B0-----:R-:W-:-:S04]  /*22e0*/  F2FP.BF16.F32.PACK_AB R0, RZ, R0 ;  /* 0x00000000ff00723e */ /* 0x001fc800000010ff */
[----:B------:R-:W-:Y:S01]  /*22f0*/  PRMT R22, R0, 0x7610, R22 ;  /* 0x0000761000167816 */ /* 0x000fe20000000016 */
[----:B------:R-:W-:Y:S06]  /*2300*/  BRA `(.L_x_466) ;  /* 0x0000000000107947 */ /* 0x000fec0003800000 */
.L_x_489:
[----:B------:R-:W2:Y:S02]  /*2310*/  LDG.E R4, desc[UR36][R4.64] ;  /* 0x0000002404047981 */ /* 0x000ea4000c1e1900 */
[----:B--2---:R-:W-:-:S04]  /*2320*/  I2FP.F32.U32 R0, R4 ;  /* 0x0000000400007245 */ /* 0x004fc80000201000 */
[----:B------:R-:W-:-:S04]  /*2330*/  F2FP.BF16.F32.PACK_AB R0, RZ, R0 ;  /* 0x00000000ff00723e */ /* 0x000fc800000010ff */
[----:B------:R-:W-:-:S07]  /*2340*/  PRMT R22, R0, 0x7610, R22 ;  /* 0x0000761000167816 */ /* 0x000fce0000000016 */
.L_x_466:
[----:B------:R-:W-:-:S07]  /*2350*/  VIADD R17, R25, 0x80 ;  /* 0x0000008019117836 */ /* 0x000fce0000000000 */
.L_x_426:
[----:B------:R-:W-:Y:S05]  /*2360*/  BSYNC.RECONVERGENT B6 ;  /* 0x0000000000067941 */ /* 0x000fea0003800200 */
.L_x_425:
[----:B------:R-:W-:Y:S01]  /*2370*/  ISETP.GE.AND P0, PT, R17, R16, PT ;  /* 0x000000101100720c */ /* 0x000fe20003f06270 */
[----:B------:R-:W-:Y:S01]  /*2380*/  BSSY.RECONVERGENT B6, `(.L_x_495) ;  /* 0x000022c000067945 */ /* 0x000fe20003800200 */
[----:B------:R-:W-:Y:S02]  /*2390*/  PRMT R18, RZ, 0x7610, R18 ;  /* 0x00007610ff127816 */ /* 0x000fe40000000012 */
[----:B------:R-:W-:-:S09]  /*23a0*/  PRMT R27, RZ, 0x7610, R27 ;  /* 0x00007610ff1b7816 */ /* 0x000fd2000000001b */
[----:B------:R-:W-:Y:S05]  /*23b0*/  @P0 BRA `(.L_x_496) ;  /* 0x0000002000a00947 */ /* 0x000fea0003800000 */
[----:B0-----:R-:W0:Y:S01]  /*23c0*/  LDC.64 R4, c[0x0][0x3a8] ;  /* 0x0000ea00ff047b82 */ /* 0x001e220000000a00 */
        /* <DEDUP_REMOVED lines=21> */
.L_x_500:
[----:B------:R-:W2:Y:S02]  /*2520*/  LDG.E.U8 R4, desc[UR36][R4.64] ;  /* 0x0000002404047981 */ /* 0x000ea4000c1e1100 */
[----:B--2---:R-:W-:-:S04]  /*2530*/  I2FP.F32.U32 R0, R4 ;  /* 0x0000000400007245 */ /* 0x004fc80000201000 */
[----:B------:R-:W-:-:S04]  /*2540*/  F2FP.BF16.F32.PACK_AB R0, RZ, R0 ;  /* 0x00000000ff00723e */ /* 0x000fc800000010ff */
[----:B------:R-:W-:Y:S01]  /*2550*/  PRMT R18, R0, 0x7610, R18 ;  /* 0x0000761000127816 */ /* 0x000fe20000000012 */
[----:B------:R-:W-:Y:S06]  /*2560*/  BRA `(.L_x_502) ;  /* 0x0000000c00e47947 */ /* 0x000fec0003800000 */
.L_x_499:
        /* <DEDUP_REMOVED lines=11> */
.L_x_504:
[----:B------:R-:W2:Y:S02]  /*2620*/  LDG.E R4, desc[UR36][R4.64] ;  /* 0x0000002404047981 */ /* 0x000ea4000c1e1900 */
[----:B--2---:R-:W-:-:S04]  /*2630*/  I2FP.F32.S32 R0, R4 ;  /* 0x0000000400007245 */ /* 0x004fc80000201400 */
[----:B------:R-:W-:-:S04]  /*2640*/  F2FP.BF16.F32.PACK_AB R0, RZ, R0 ;  /* 0x00000000ff00723e */ /* 0x000fc800000010ff */
[----:B------:R-:W-:Y:S01]  /*2650*/  PRMT R18, R0, 0x7610, R18 ;  /* 0x0000761000127816 */ /* 0x000fe20000000012 */
[----:B------:R-:W-:Y:S06]  /*2660*/  BRA `(.L_x_502) ;  /* 0x0000000c00a47947 */ /* 0x000fec0003800000 */
.L_x_503:
[----:B------:R-:W2:Y:S02]  /*2670*/  LDG.E.U16 R4, desc[UR36][R4.64] ;  /* 0x0000002404047981 */ /* 0x000ea4000c1e1500 */
[----:B--2---:R-:W0:Y:S02]  /*2680*/  I2F.S16 R0, R4 ;  /* 0x0000000400007306 */ /* 0x004e240000101400 */
[----:B0-----:R-:W-:-:S04]  /*2690*/  F2FP.BF16.F32.PACK_AB R0, RZ, R0 ;  /* 0x00000000ff00723e */ /* 0x001fc800000010ff */
[----:B------:R-:W-:Y:S01]  /*26a0*/  PRMT R18, R0, 0x7610, R18 ;  /* 0x0000761000127816 */ /* 0x000fe20000000012 */
[----:B------:R-:W-:Y:S06]  /*26b0*/  BRA `(.L_x_502) ;  /* 0x0000000c00907947 */ /* 0x000fec0003800000 */
.L_x_498:
        /* <DEDUP_REMOVED lines=9> */
.L_x_506:
[----:B------:R-:W2:Y:S02]  /*2750*/  LDG.E.U16 R0, desc[UR36][R4.64] ;  /* 0x0000002404007981 */ /* 0x000ea4000c1e1500 */
[----:B--2---:R-:W-:-:S05]  /*2760*/  HADD2.F32 R0, -RZ, R0.H0_H0 ;  /* 0x20000000ff007230 */ /* 0x004fca0000004100 */
[----:B------:R-:W-:-:S04]  /*2770*/  F2FP.BF16.F32.PACK_AB R0, RZ, R0 ;  /* 0x00000000ff00723e */ /* 0x000fc800000010ff */
[----:B------:R-:W-:Y:S01]  /*2780*/  PRMT R18, R0, 0x7610, R18 ;  /* 0x0000761000127816 */ /* 0x000fe20000000012 */
[----:B------:R-:W-:Y:S06]  /*2790*/  BRA `(.L_x_502) ;  /* 0x0000000c00587947 */ /* 0x000fec0003800000 */
.L_x_505:
        /* <DEDUP_REMOVED lines=9> */
.L_x_508:
[----:B------:R-:W2:Y:S02]  /*2830*/  LDG.E.U16 R4, desc[UR36][R4.64] ;  /* 0x0000002404047981 */ /* 0x000ea4000c1e1500 */
[----:B--2---:R-:W-:-:S05]  /*2840*/  HADD2.F32 R0, -RZ, R4.H0_H0 ;  /* 0x20000004ff007230 */ /* 0x004fca0000004100 */
[----:B------:R-:W-:-:S04]  /*2850*/  F2FP.BF16.F32.PACK_AB R0, RZ, R0 ;  /* 0x00000000ff00723e */ /* 0x000fc800000010ff */
[----:B------:R-:W-:Y:S01]  /*2860*/  PRMT R18, R0, 0x7610, R18 ;  /* 0x0000761000127816 */ /* 0x000fe20000000012 */
[----:B------:R-:W-:Y:S06]  /*2870*/  BRA `(.L_x_502) ;  /* 0x0000000c00207947 */ /* 0x000fec0003800000 */
.L_x_507:
        /* <DEDUP_REMOVED lines=13> */
.L_x_497:
        /* <DEDUP_REMOVED lines=14> */
.L_x_511:
        /* <DEDUP_REMOVED lines=13> */
.L_x_510:
        /* <DEDUP_REMOVED lines=27> */
.L_x_513:
[----:B------:R-:W2:Y:S02]  /*2cb0*/  LDG.E.U8 R4, desc[UR36][R4.64] ;  /* 0x0000002404047981 */ /* 0x000ea4000c1e1100 */
[C---:B--2---:R-:W-:Y:S02]  /*2cc0*/  IMAD.SHL.U32 R0, R4.reuse, 0x2000000, RZ ;  /* 0x0200000004007824 */ /* 0x044fe400078e00ff */
[----:B------:R-:W-:-:S03]  /*2cd0*/  IMAD.SHL.U32 R6, R4, 0x100, RZ ;  /* 0x0000010004067824 */ /* 0x000fc600078e00ff */
[----:B------:R-:W-:-:S13]  /*2ce0*/  ISETP.GE.U32.AND P0, PT, R0, 0x8000000, PT ;  /* 0x080000000000780c */ /* 0x000fda0003f06070 */
[----:B------:R-:W-:Y:S02]  /*2cf0*/  @!P0 LOP3.LUT R3, R6, 0x7f00, RZ, 0xc0, !PT ;  /* 0x00007f0006038812 */ /* 0x000fe400078ec0ff */
[----:B------:R-:W-:Y:S02]  /*2d00*/  @P0 LEA.HI R0, R0, 0x70000000, RZ, 0x1c ;  /* 0x7000000000000811 */ /* 0x000fe400078fe0ff */
[----:B------:R-:W-:Y:S02]  /*2d10*/  @!P0 LOP3.LUT R3, R3, 0x3f000000, RZ, 0xfc, !PT ;  /* 0x3f00000003038812 */ /* 0x000fe400078efcff */
[----:B------:R-:W-:Y:S01]  /*2d20*/  PRMT R6, R6, 0x9910, RZ ;  /* 0x0000991006067816 */ /* 0x000fe200000000ff */
[----:B------:R-:W-:Y:S02]  /*2d30*/  @P0 FMUL.FTZ R0, R0, 1.9259299443872358531e-34 ;  /* 0x0780000000000820 */ /* 0x000fe40000410000 */
[----:B------:R-:W-:Y:S02]  /*2d40*/  @!P0 FADD.FTZ R0, R3, -0.5 ;  /* 0xbf00000003008421 */ /* 0x000fe40000010000 */
[----:B------:R-:W-:-:S05]  /*2d50*/  IMAD.MOV.U32 R3, RZ, RZ, R6 ;  /* 0x000000ffff037224 */ /* 0x000fca00078e0006 */
[----:B------:R-:W-:-:S04]  /*2d60*/  LOP3.LUT R0, R0, 0x80000000, R3, 0xf8, !PT ;  /* 0x8000000000007812 */ /* 0x000fc800078ef803 */
[----:B------:R-:W-:-:S04]  /*2d70*/  F2FP.BF16.F32.PACK_AB R0, RZ, R0 ;  /* 0x00000000ff00723e */ /* 0x000fc800000010ff */
[----:B------:R-:W-:Y:S01]  /*2d80*/  PRMT R18, R0, 0x7610, R18 ;  /* 0x0000761000127816 */ /* 0x000fe20000000012 */
[----:B------:R-:W-:Y:S06]  /*2d90*/  BRA `(.L_x_502) ;  /* 0x0000000400d87947 */ /* 0x000fec0003800000 */
.L_x_512:
[----:B------:R0:W5:Y:S01]  /*2da0*/  LDG.E.U16 R18, desc[UR36][R4.64] ;  /* 0x0000002404127981 */ /* 0x000162000c1e1500 */
[----:B------:R-:W-:Y:S05]  /*2db0*/  BRA `(.L_x_502) ;  /* 0x0000000400d07947 */ /* 0x000fea0003800000 */
.L_x_509:
        /* <DEDUP_REMOVED lines=13> */
.L_x_516:
        /* <DEDUP_REMOVED lines=21> */
.L_x_520:
[----:B------:R-:W-:Y:S05]  /*2fe0*/  BSYNC.RECONVERGENT B1 ;  /* 0x0000000000017941 */ /* 0x000fea0003800200 */
.L_x_519:
[----:B------:R-:W-:Y:S01]  /*2ff0*/  IMAD.SHL.U32 R0, R0, 0x100000, RZ ;  /* 0x0010000000007824 */ /* 0x000fe200078e00ff */
[----:B------:R-:W-:-:S04]  /*3000*/  LEA R3, R3, 0x3b800000, 0x17 ;  /* 0x3b80000003037811 */ /* 0x000fc800078eb8ff */
[----:B------:R-:W-:-:S07]  /*3010*/  LOP3.LUT R0, R3, R0, R7, 0xfe, !PT ;  /* 0x0000000003007212 */ /* 0x000fce00078efe07 */
.L_x_518:
[----:B------:R-:W-:Y:S05]  /*3020*/  BSYNC.RECONVERGENT B0 ;  /* 0x0000000000007941 */ /* 0x000fea0003800200 */
.L_x_517:
[----:B------:R-:W-:-:S04]  /*3030*/  F2FP.BF16.F32.PACK_AB R0, RZ, R0 ;  /* 0x00000000ff00723e */ /* 0x000fc800000010ff */
[----:B------:R-:W-:Y:S01]  /*3040*/  PRMT R18, R0, 0x7610, R18 ;  /* 0x0000761000127816 */ /* 0x000fe20000000012 */
[----:B------:R-:W-:Y:S06]  /*3050*/  BRA `(.L_x_502) ;  /* 0x0000000400287947 */ /* 0x000fec0003800000 */
.L_x_515:
        /* <DEDUP_REMOVED lines=21> */
.L_x_524:
[----:B------:R-:W-:Y:S05]  /*31b0*/  BSYNC.RECONVERGENT B1 ;  /* 0x0000000000017941 */ /* 0x000fea0003800200 */
.L_x_523:
[----:B------:R-:W-:Y:S01]  /*31c0*/  IMAD.SHL.U32 R0, R0, 0x200000, RZ ;  /* 0x0020000000007824 */ /* 0x000fe200078e00ff */
[----:B------:R-:W-:-:S04]  /*31d0*/  LEA R3, R3, 0x37800000, 0x17 ;  /* 0x3780000003037811 */ /* 0x000fc800078eb8ff */
[----:B------:R-:W-:-:S07]  /*31e0*/  LOP3.LUT R0, R3, R0, R7, 0xfe, !PT ;  /* 0x0000000003007212 */ /* 0x000fce00078efe07 */
.L_x_522:
[----:B------:R-:W-:Y:S05]  /*31f0*/  BSYNC.RECONVERGENT B0 ;  /* 0x0000000000007941 */ /* 0x000fea0003800200 */
.L_x_521:
[----:B------:R-:W-:-:S04]  /*3200*/  F2FP.BF16.F32.PACK_AB R0, RZ, R0 ;  /* 0x00000000ff00723e */ /* 0x000fc800000010ff */
[----:B------:R-:W-:Y:S01]  /*3210*/  PRMT R18, R0, 0x7610, R18 ;  /* 0x0000761000127816 */ /* 0x000fe20000000012 */
[----:B------:R-:W-:Y:S06]  /*3220*/  BRA `(.L_x_502) ;  /* 0x0000000000b47947 */ /* 0x000fec0003800000 */
.L_x_514:
        /* <DEDUP_REMOVED lines=14> */
.L_x_528:
[----:B------:R-:W-:Y:S05]  /*3310*/  BSYNC.RECONVERGENT B0 ;  /* 0x0000000000007941 */ /* 0x000fea0003800200 */
.L_x_527:
[----:B------:R-:W-:-:S04]  /*3320*/  F2FP.BF16.F32.PACK_AB R0, RZ, R0 ;  /* 0x00000000ff00723e */ /* 0x000fc800000010ff */
[----:B------:R-:W-:Y:S01]  /*3330*/  PRMT R18, R0, 0x7610, R18 ;  /* 0x0000761000127816 */ /* 0x000fe20000000012 */
[----:B------:R-:W-:Y:S06]  /*3340*/  BRA `(.L_x_502) ;  /* 0x00000000006c7947 */ /* 0x000fec0003800000 */
.L_x_501:
        /* <DEDUP_REMOVED lines=16> */
.L_x_529:
[----:B------:R-:W-:Y:S01]  /*3450*/  PRMT R18, RZ, 0x7610, R18 ;  /* 0x00007610ff127816 */ /* 0x000fe20000000012 */
[----:B------:R-:W-:Y:S06]  /*3460*/  BRA `(.L_x_502) ;  /* 0x0000000000247947 */ /* 0x000fec0003800000 */
.L_x_526:
[----:B------:R-:W2:Y:S02]  /*3470*/  LDG.E.64 R4, desc[UR36][R4.64] ;  /* 0x0000002404047981 */ /* 0x000ea4000c1e1b00 */
[----:B--2---:R-:W0:Y:S02]  /*3480*/  I2F.U64 R0, R4 ;  /* 0x0000000400007312 */ /* 0x004e240000301000 */
[----:B0-----:R-:W-:-:S04]  /*3490*/  F2FP.BF16.F32.PACK_AB R0, RZ, R0 ;  /* 0x00000000ff00723e */ /* 0x001fc800000010ff */
[----:B------:R-:W-:Y:S01]  /*34a0*/  PRMT R18, R0, 0x7610, R18 ;  /* 0x0000761000127816 */ /* 0x000fe20000000012 */
[----:B------:R-:W-:Y:S06]  /*34b0*/  BRA `(.L_x_502) ;  /* 0x0000000000107947 */ /* 0x000fec0003800000 */
.L_x_525:
[----:B------:R-:W2:Y:S02]  /*34c0*/  LDG.E R4, desc[UR36][R4.64] ;  /* 0x0000002404047981 */ /* 0x000ea4000c1e1900 */
[----:B--2---:R-:W-:-:S04]  /*34d0*/  I2FP.F32.U32 R0, R4 ;  /* 0x0000000400007245 */ /* 0x004fc80000201000 */
[----:B------:R-:W-:-:S04]  /*34e0*/  F2FP.BF16.F32.PACK_AB R0, RZ, R0 ;  /* 0x00000000ff00723e */ /* 0x000fc800000010ff */
[----:B------:R-:W-:-:S07]  /*34f0*/  PRMT R18, R0, 0x7610, R18 ;  /* 0x0000761000127816 */ /* 0x000fce0000000012 */
.L_x_502:
        /* <DEDUP_REMOVED lines=21> */
.L_x_533:
[----:B------:R-:W2:Y:S02]  /*3650*/  LDG.E.U8 R4, desc[UR36][R4.64] ;  /* 0x0000002404047981 */ /* 0x000ea4000c1e1100 */
[----:B--2---:R-:W-:-:S04]  /*3660*/  I2FP.F32.U32 R0, R4 ;  /* 0x0000000400007245 */ /* 0x004fc80000201000 */
[----:B------:R-:W-:-:S04]  /*3670*/  F2FP.BF16.F32.PACK_AB R0, RZ, R0 ;  /* 0x00000000ff00723e */ /* 0x000fc800000010ff */
[----:B------:R-:W-:Y:S01]  /*3680*/  PRMT R27, R0, 0x7610, R27 ;  /* 0x00007610001b7816 */ /* 0x000fe2000000001b */
[----:B------:R-:W-:Y:S06]  /*3690*/  BRA `(.L_x_535) ;  /* 0x0000000c00e47947 */ /* 0x000fec0003800000 */
.L_x_532:
        /* <DEDUP_REMOVED lines=11> */
.L_x_537:
[----:B------:R-:W2:Y:S02]  /*3750*/  LDG.E R4, desc[UR36][R4.64] ;  /* 0x0000002404047981 */ /* 0x000ea4000c1e1900 */
[----:B--2---:R-:W-:-:S04]  /*3760*/  I2FP.F32.S32 R0, R4 ;  /* 0x0000000400007245 */ /* 0x004fc80000201400 */
[----:B------:R-:W-:-:S04]  /*3770*/  F2FP.BF16.F32.PACK_AB R0, RZ, R0 ;  /* 0x00000000ff00723e */ /* 0x000fc800000010ff */
[----:B------:R-:W-:Y:S01]  /*3780*/  PRMT R27, R0, 0x7610, R27 ;  /* 0x00007610001b7816 */ /* 0x000fe2000000001b */
[----:B------:R-:W-:Y:S06]  /*3790*/  BRA `(.L_x_535) ;  /* 0x0000000c00a47947 */ /* 0x000fec0003800000 */
.L_x_536:
[----:B------:R-:W2:Y:S02]  /*37a0*/  LDG.E.U16 R4, desc[UR36][R4.64] ;  /* 0x0000002404047981 */ /* 0x000ea4000c1e1500 */
[----:B--2---:R-:W0:Y:S02]  /*37b0*/  I2F.S16 R0, R4 ;  /* 0x0000000400007306 */ /* 0x004e240000101400 */
[----:B0-----:R-:W-:-:S04]  /*37c0*/  F2FP.BF16.F32.PACK_AB R0, RZ, R0 ;  /* 0x00000000ff00723e */ /* 0x001fc800000010ff */
[----:B------:R-:W-:Y:S01]  /*37d0*/  PRMT R27, R0, 0x7610, R27 ;  /* 0x00007610001b7816 */ /* 0x000fe2000000001b */
[----:B------:R-:W-:Y:S06]  /*37e0*/  BRA `(.L_x_535) ;  /* 0x0000000c00907947 */ /* 0x000fec0003800000 */
.L_x_531:
        /* <DEDUP_REMOVED lines=9> */
.L_x_539:
[----:B------:R-:W2:Y:S02]  /*3880*/  LDG.E.U16 R0, desc[UR36][R4.64] ;  /* 0x0000002404007981 */ /* 0x000ea4000c1e1500 */
[----:B--2---:R-:W-:-:S05]  /*3890*/  HADD2.F32 R0, -RZ, R0.H0_H0 ;  /* 0x20000000ff007230 */ /* 0x004fca0000004100 */
[----:B------:R-:W-:-:S04]  /*38a0*/  F2FP.BF16.F32.PACK_AB R0, RZ, R0 ;  /* 0x00000000ff00723e */ /* 0x000fc800000010ff */
[----:B------:R-:W-:Y:S01]  /*38b0*/  PRMT R27, R0, 0x7610, R27 ;  /* 0x00007610001b7816 */ /* 0x000fe2000000001b */
[----:B------:R-:W-:Y:S06]  /*38c0*/  BRA `(.L_x_535) ;  /* 0x0000000c00587947 */ /* 0x000fec0003800000 */
.L_x_538:
        /* <DEDUP_REMOVED lines=9> */
.L_x_541:
[----:B------:R-:W2:Y:S02]  /*3960*/  LDG.E.U16 R4, desc[UR36][R4.64] ;  /* 0x0000002404047981 */ /* 0x000ea4000c1e1500 */
[----:B--2---:R-:W-:-:S05]  /*3970*/  HADD2.F32 R0, -RZ, R4.H0_H0 ;  /* 0x20000004ff007230 */ /* 0x004fca0000004100 */
[----:B------:R-:W-:-:S04]  /*3980*/  F2FP.BF16.F32.PACK_AB R0, RZ, R0 ;  /* 0x00000000ff00723e */ /* 0x000fc800000010ff */
[----:B------:R-:W-:Y:S01]  /*3990*/  PRMT R27, R0, 0x7610, R27 ;  /* 0x00007610001b7816 */ /* 0x000fe2000000001b */
[----:B------:R-:W-:Y:S06]  /*39a0*/  BRA `(.L_x_535) ;  /* 0x0000000c00207947 */ /* 0x000fec0003800000 */
.L_x_540:
        /* <DEDUP_REMOVED lines=13> */
.L_x_530:
        /* <DEDUP_REMOVED lines=14> */
.L_x_544:
        /* <DEDUP_REMOVED lines=13> */
.L_x_543:
        /* <DEDUP_REMOVED lines=27> */
.L_x_546:
        /* <DEDUP_REMOVED lines=15> */
.L_x_545:
[----:B------:R0:W5:Y:S01]  /*3ed0*/  LDG.E.U16 R27, desc[UR36][R4.64] ;  /* 0x00000024041b7981 */ /* 0x000162000c1e1500 */
[----:B------:R-:W-:Y:S05]  /*3ee0*/  BRA `(.L_x_535) ;  /* 0x0000000400d07947 */ /* 0x000fea0003800000 */
.L_x_542:
        /* <DEDUP_REMOVED lines=13> */
.L_x_549:
        /* <DEDUP_REMOVED lines=21> */
.L_x_553:
[----:B------:R-:W-:Y:S05]  /*4110*/  BSYNC.RECONVERGENT B1 ;  /* 0x0000000000017941 */ /* 0x000fea0003800200 */
.L_x_552:
[----:B------:R-:W-:Y:S01]  /*4120*/  IMAD.SHL.U32 R0, R0, 0x100000, RZ ;  /* 0x0010000000007824 */ /* 0x000fe200078e00ff */
[----:B------:R-:W-:-:S04]  /*4130*/  LEA R3, R3, 0x3b800000, 0x17 ;  /* 0x3b80000003037811 */ /* 0x000fc800078eb8ff */
[----:B------:R-:W-:-:S07]  /*4140*/  LOP3.LUT R0, R3, R0, R7, 0xfe, !PT ;  /* 0x0000000003007212 */ /* 0x000fce00078efe07 */
.L_x_551:
[----:B------:R-:W-:Y:S05]  /*4150*/  BSYNC.RECONVERGENT B0 ;  /* 0x0000000000007941 */ /* 0x000fea0003800200 */
.L_x_550:
[----:B------:R-:W-:-:S04]  /*4160*/  F2FP.BF16.F32.PACK_AB R0, RZ, R0 ;  /* 0x00000000ff00723e */ /* 0x000fc800000010ff */
[----:B------:R-:W-:Y:S01]  /*4170*/  PRMT R27, R0, 0x7610, R27 ;  /* 0x00007610001b7816 */ /* 0x000fe2000000001b */
[----:B------:R-:W-:Y:S06]  /*4180*/  BRA `(.L_x_535) ;  /* 0x0000000400287947 */ /* 0x000fec0003800000 */
.L_x_548:
        /* <DEDUP_REMOVED lines=21> */
.L_x_557:
[----:B------:R-:W-:Y:S05]  /*42e0*/  BSYNC.RECONVERGENT B1 ;  /* 0x0000000000017941 */ /* 0x000fea0003800200 */
.L_x_556:
[----:B------:R-:W-:Y:S01]  /*42f0*/  IMAD.SHL.U32 R0, R0, 0x200000, RZ ;  /* 0x0020000000007824 */ /* 0x000fe200078e00ff */
[----:B------:R-:W-:-:S04]  /*4300*/  LEA R3, R3, 0x37800000, 0x17 ;  /* 0x3780000003037811 */ /* 0x000fc800078eb8ff */
[----:B------:R-:W-:-:S07]  /*4310*/  LOP3.LUT R0, R3, R0, R7, 0xfe, !PT ;  /* 0x0000000003007212 */ /* 0x000fce00078efe07 */
.L_x_555:
[----:B------:R-:W-:Y:S05]  /*4320*/  BSYNC.RECONVERGENT B0 ;  /* 0x0000000000007941 */ /* 0x000fea0003800200 */
.L_x_554:
[----:B------:R-:W-:-:S04]  /*4330*/  F2FP.BF16.F32.PACK_AB R0, RZ, R0 ;  /* 0x00000000ff00723e */ /* 0x000fc800000010ff */
[----:B------:R-:W-:Y:S01]  /*4340*/  PRMT R27, R0, 0x7610, R27 ;  /* 0x00007610001b7816 */ /* 0x000fe2000000001b */
[----:B------:R-:W-:Y:S06]  /*4350*/  BRA `(.L_x_535) ;  /* 0x0000000000b47947 */ /* 0x000fec0003800000 */
.L_x_547:
        /* <DEDUP_REMOVED lines=14> */
.L_x_561:
[----:B------:R-:W-:Y:S05]  /*4440*/  BSYNC.RECONVERGENT B0 ;  /* 0x0000000000007941 */ /* 0x000fea0003800200 */
.L_x_560:
[----:B------:R-:W-:-:S04]  /*4450*/  F2FP.BF16.F32.PACK_AB R0, RZ, R0 ;  /* 0x00000000ff00723e */ /* 0x000fc800000010ff */
[----:B------:R-:W-:Y:S01]  /*4460*/  PRMT R27, R0, 0x7610, R27 ;  /* 0x00007610001b7816 */ /* 0x000fe2000000001b */
[----:B------:R-:W-:Y:S06]  /*4470*/  BRA `(.L_x_535) ;  /* 0x00000000006c7947 */ /* 0x000fec0003800000 */
.L_x_534:
        /* <DEDUP_REMOVED lines=16> */
.L_x_562:
[----:B------:R-:W-:Y:S01]  /*4580*/  PRMT R27, RZ, 0x7610, R27 ;  /* 0x00007610ff1b7816 */ /* 0x000fe2000000001b */
[----:B------:R-:W-:Y:S06]  /*4590*/  BRA `(.L_x_535) ;  /* 0x0000000000247947 */ /* 0x000fec0003800000 */
.L_x_559:
[----:B------:R-:W2:Y:S02]  /*45a0*/  LDG.E.64 R4, desc[UR36][R4.64] ;  /* 0x0000002404047981 */ /* 0x000ea4000c1e1b00 */
[----:B--2---:R-:W0:Y:S02]  /*45b0*/  I2F.U64 R0, R4 ;  /* 0x0000000400007312 */ /* 0x004e240000301000 */
[----:B0-----:R-:W-:-:S04]  /*45c0*/  F2FP.BF16.F32.PACK_AB R0, RZ, R0 ;  /* 0x00000000ff00723e */ /* 0x001fc800000010ff */
[----:B------:R-:W-:Y:S01]  /*45d0*/  PRMT R27, R0, 0x7610, R27 ;  /* 0x00007610001b7816 */ /* 0x000fe2000000001b */
[----:B------:R-:W-:Y:S06]  /*45e0*/  BRA `(.L_x_535) ;  /* 0x0000000000107947 */ /* 0x000fec0003800000 */
.L_x_558:
[----:B------:R-:W2:Y:S02]  /*45f0*/  LDG.E R4, desc[UR36][R4.64] ;  /* 0x0000002404047981 */ /* 0x000ea4000c1e1900 */
[----:B--2---:R-:W-:-:S04]  /*4600*/  I2FP.F32.U32 R0, R4 ;  /* 0x0000000400007245 */ /* 0x004fc80000201000 */
[----:B------:R-:W-:-:S04]  /*4610*/  F2FP.BF16.F32.PACK_AB R0, RZ, R0 ;  /* 0x00000000ff00723e */ /* 0x000fc800000010ff */
[----:B------:R-:W-:-:S07]  /*4620*/  PRMT R27, R0, 0x7610, R27 ;  /* 0x00007610001b7816 */ /* 0x000fce000000001b */
.L_x_535:
[----:B------:R-:W-:-:S07]  /*4630*/  VIADD R17, R17, 0x80 ;  /* 0x0000008011117836 */ /* 0x000fce0000000000 */
.L_x_496:
[----:B------:R-:W-:Y:S05]  /*4640*/  BSYNC.RECONVERGENT B6 ;  /* 0x0000000000067941 */ /* 0x000fea0003800200 */
.L_x_495:
        /* <DEDUP_REMOVED lines=27> */
.L_x_568:
[----:B------:R-:W2:Y:S02]  /*4800*/  LDG.E.U8 R4, desc[UR36][R4.64] ;  /* 0x0000002404047981 */ /* 0x000ea4000c1e1100 */
[----:B--2---:R-:W-:-:S04]  /*4810*/  I2FP.F32.U32 R0, R4 ;  /* 0x0000000400007245 */ /* 0x004fc80000201000 */
[----:B------:R-:W-:-:S04]  /*4820*/  F2FP.BF16.F32.PACK_AB R0, RZ, R0 ;  /* 0x00000000ff00723e */ /* 0x000fc800000010ff */
[----:B------:R-:W-:Y:S01]  /*4830*/  PRMT R19, R0, 0x7610, R19 ;  /* 0x0000761000137816 */ /* 0x000fe20000000013 */
[----:B------:R-:W-:Y:S06]  /*4840*/  BRA `(.L_x_570) ;  /* 0x0000000c00e47947 */ /* 0x000fec0003800000 */
.L_x_567:
        /* <DEDUP_REMOVED lines=11> */
.L_x_572:
[----:B------:R-:W2:Y:S02]  /*4900*/  LDG.E R4, desc[UR36][R4.64] ;  /* 0x0000002404047981 */ /* 0x000ea4000c1e1900 */
[----:B--2---:R-:W-:-:S04]  /*4910*/  I2FP.F32.S32 R0, R4 ;  /* 0x0000000400007245 */ /* 0x004fc80000201400 */
[----:B------:R-:W-:-:S04]  /*4920*/  F2FP.BF16.F32.PACK_AB R0, RZ, R0 ;  /* 0x00000000ff00723e */ /* 0x000fc800000010ff */
[----:B------:R-:W-:Y:S01]  /*4930*/  PRMT R19, R0, 0x7610, R19 ;  /* 0x0000761000137816 */ /* 0x000fe20000000013 */
[----:B------:R-:W-:Y:S06]  /*4940*/  BRA `(.L_x_570) ;  /* 0x0000000c00a47947 */ /* 0x000fec0003800000 */
.L_x_571:
[----:B------:R-:W2:Y:S02]  /*4950*/  LDG.E.U16 R4, desc[UR36][R4.64] ;  /* 0x0000002404047981 */ /* 0x000ea4000c1e1500 */
[----:B--2---:R-:W0:Y:S02]  /*4960*/  I2F.S16 R0, R4 ;  /* 0x0000000400007306 */ /* 0x004e240000101400 */
[----:B0-----:R-:W-:-:S04]  /*4970*/  F2FP.BF16.F32.PACK_AB R0, RZ, R0 ;  /* 0x00000000ff00723e */ /* 0x001fc800000010ff */
[----:B------:R-:W-:Y:S01]  /*4980*/  PRMT R19, R0, 0x7610, R19 ;  /* 0x0000761000137816 */ /* 0x000fe20000000013 */
[----:B------:R-:W-:Y:S06]  /*4990*/  BRA `(.L_x_570) ;  /* 0x0000000c00907947 */ /* 0x000fec0003800000 */
.L_x_566:
        /* <DEDUP_REMOVED lines=9> */
.L_x_574:
[----:B------:R-:W2:Y:S02]  /*4a30*/  LDG.E.U16 R0, desc[UR36][R4.64] ;  /* 0x0000002404007981 */ /* 0x000ea4000c1e1500 */
[----:B--2---:R-:W-:-:S05]  /*4a40*/  HADD2.F32 R0, -RZ, R0.H0_H0 ;  /* 0x20000000ff007230 */ /* 0x004fca0000004100 */
[----:B------:R-:W-:-:S04]  /*4a50*/  F2FP.BF16.F32.PACK_AB R0, RZ, R0 ;  /* 0x00000000ff00723e */ /* 0x000fc800000010ff */
[----:B------:R-:W-:Y:S01]  /*4a60*/  PRMT R19, R0, 0x7610, R19 ;  /* 0x0000761000137816 */ /* 0x000fe20000000013 */
[----:B------:R-:W-:Y:S06]  /*4a70*/  BRA `(.L_x_570) ;  /* 0x0000000c00587947 */ /* 0x000fec0003800000 */
.L_x_573:
        /* <DEDUP_REMOVED lines=9> */
.L_x_576:
[----:B------:R-:W2:Y:S02]  /*4b10*/  LDG.E.U16 R4, desc[UR36][R4.64] ;  /* 0x0000002404047981 */ /* 0x000ea4000c1e1500 */
[----:B--2---:R-:W-:-:S05]  /*4b20*/  HADD2.F32 R0, -RZ, R4.H0_H0 ;  /* 0x20000004ff007230 */ /* 0x004fca0000004100 */
[----:B------:R-:W-:-:S04]  /*4b30*/  F2FP.BF16.F32.PACK_AB R0, RZ, R0 ;  /* 0x00000000ff00723e */ /* 0x000fc800000010ff */
[----:B------:R-:W-:Y:S01]  /*4b40*/  PRMT R19, R0, 0x7610, R19 ;  /* 0x0000761000137816 */ /* 0x000fe20000000013 */
[----:B------:R-:W-:Y:S06]  /*4b50*/  BRA `(.L_x_570) ;  /* 0x0000000c00207947 */ /* 0x000fec0003800000 */
.L_x_575:
        /* <DEDUP_REMOVED lines=13> */
.L_x_565:
        /* <DEDUP_REMOVED lines=14> */
.L_x_579:
        /* <DEDUP_REMOVED lines=13> */
.L_x_578:
        /* <DEDUP_REMOVED lines=27> */
.L_x_581:
        /* <DEDUP_REMOVED lines=15> */
.L_x_580:
[----:B------:R0:W5:Y:S01]  /*5080*/  LDG.E.U16 R19, desc[UR36][R4.64] ;  /* 0x0000002404137981 */ /* 0x000162000c1e1500 */
[----:B------:R-:W-:Y:S05]  /*5090*/  BRA `(.L_x_570) ;  /* 0x0000000400d07947 */ /* 0x000fea0003800000 */
.L_x_577:
        /* <DEDUP_REMOVED lines=13> */
.L_x_584:
        /* <DEDUP_REMOVED lines=21> */
.L_x_588:
[----:B------:R-:W-:Y:S05]  /*52c0*/  BSYNC.RECONVERGENT B1 ;  /* 0x0000000000017941 */ /* 0x000fea0003800200 */
.L_x_587:
[----:B------:R-:W-:Y:S01]  /*52d0*/  IMAD.SHL.U32 R0, R0, 0x100000, RZ ;  /* 0x0010000000007824 */ /* 0x000fe200078e00ff */
[----:B------:R-:W-:-:S04]  /*52e0*/  LEA R3, R3, 0x3b800000, 0x17 ;  /* 0x3b80000003037811 */ /* 0x000fc800078eb8ff */
[----:B------:R-:W-:-:S07]  /*52f0*/  LOP3.LUT R0, R3, R0, R7, 0xfe, !PT ;  /* 0x0000000003007212 */ /* 0x000fce00078efe07 */
.L_x_586:
[----:B------:R-:W-:Y:S05]  /*5300*/  BSYNC.RECONVERGENT B0 ;  /* 0x0000000000007941 */ /* 0x000fea0003800200 */
.L_x_585:
[----:B------:R-:W-:-:S04]  /*5310*/  F2FP.BF16.F32.PACK_AB R0, RZ, R0 ;  /* 0x00000000ff00723e */ /* 0x000fc800000010ff */
[----:B------:R-:W-:Y:S01]  /*5320*/  PRMT R19, R0, 0x7610, R19 ;  /* 0x0000761000137816 */ /* 0x000fe20000000013 */
[----:B------:R-:W-:Y:S06]  /*5330*/  BRA `(.L_x_570) ;  /* 0x0000000400287947 */ /* 0x000fec0003800000 */
.L_x_583:
        /* <DEDUP_REMOVED lines=21> */
.L_x_592:
[----:B------:R-:W-:Y:S05]  /*5490*/  BSYNC.RECONVERGENT B1 ;  /* 0x0000000000017941 */ /* 0x000fea0003800200 */
.L_x_591:
[----:B------:R-:W-:Y:S01]  /*54a0*/  IMAD.SHL.U32 R0, R0, 0x200000, RZ ;  /* 0x0020000000007824 */ /* 0x000fe200078e00ff */
[----:B------:R-:W-:-:S04]  /*54b0*/  LEA R3, R3, 0x37800000, 0x17 ;  /* 0x3780000003037811 */ /* 0x000fc800078eb8ff */
[----:B------:R-:W-:-:S07]  /*54c0*/  LOP3.LUT R0, R3, R0, R7, 0xfe, !PT ;  /* 0x0000000003007212 */ /* 0x000fce00078efe07 */
.L_x_590:
[----:B------:R-:W-:Y:S05]  /*54d0*/  BSYNC.RECONVERGENT B0 ;  /* 0x0000000000007941 */ /* 0x000fea0003800200 */
.L_x_589:
[----:B------:R-:W-:-:S04]  /*54e0*/  F2FP.BF16.F32.PACK_AB R0, RZ, R0 ;  /* 0x00000000ff00723e */ /* 0x000fc800000010ff */
[----:B------:R-:W-:Y:S01]  /*54f0*/  PRMT R19, R0, 0x7610, R19 ;  /* 0x0000761000137816 */ /* 0x000fe20000000013 */
[----:B------:R-:W-:Y:S06]  /*5500*/  BRA `(.L_x_570) ;  /* 0x0000000000b47947 */ /* 0x000fec0003800000 */
.L_x_582:
        /* <DEDUP_REMOVED lines=14> */
.L_x_596:
[----:B------:R-:W-:Y:S05]  /*55f0*/  BSYNC.RECONVERGENT B0 ;  /* 0x0000000000007941 */ /* 0x000fea0003800200 */
.L_x_595:
[----:B------:R-:W-:-:S04]  /*5600*/  F2FP.BF16.F32.PACK_AB R0, RZ, R0 ;  /* 0x00000000ff00723e */ /* 0x000fc800000010ff */
[----:B------:R-:W-:Y:S01]  /*5610*/  PRMT R19, R0, 0x7610, R19 ;  /* 0x0000761000137816 */ /* 0x000fe20000000013 */
[----:B------:R-:W-:Y:S06]  /*5620*/  BRA `(.L_x_570) ;  /* 0x00000000006c7947 */ /* 0x000fec0003800000 */
.L_x_569:
        /* <DEDUP_REMOVED lines=16> */
.L_x_597:
[----:B------:R-:W-:Y:S01]  /*5730*/  PRMT R19, RZ, 0x7610, R19 ;  /* 0x00007610ff137816 */ /* 0x000fe20000000013 */
[----:B------:R-:W-:Y:S06]  /*5740*/  BRA `(.L_x_570) ;  /* 0x0000000000247947 */ /* 0x000fec0003800000 */
.L_x_594:
[----:B------:R-:W2:Y:S02]  /*5750*/  LDG.E.64 R4, desc[UR36][R4.64] ;  /* 0x0000002404047981 */ /* 0x000ea4000c1e1b00 */
[----:B--2---:R-:W0:Y:S02]  /*5760*/  I2F.U64 R0, R4 ;  /* 0x0000000400007312 */ /* 0x004e240000301000 */
[----:B0-----:R-:W-:-:S04]  /*5770*/  F2FP.BF16.F32.PACK_AB R0, RZ, R0 ;  /* 0x00000000ff00723e */ /* 0x001fc800000010ff */
[----:B------:R-:W-:Y:S01]  /*5780*/  PRMT R19, R0, 0x7610, R19 ;  /* 0x0000761000137816 */ /* 0x000fe20000000013 */
[----:B------:R-:W-:Y:S06]  /*5790*/  BRA `(.L_x_570) ;  /* 0x0000000000107947 */ /* 0x000fec0003800000 */
.L_x_593:
[----:B------:R-:W2:Y:S02]  /*57a0*/  LDG.E R4, desc[UR36][R4.64] ;  /* 0x0000002404047981 */ /* 0x000ea4000c1e1900 */
[----:B--2---:R-:W-:-:S04]  /*57b0*/  I2FP.F32.U32 R0, R4 ;  /* 0x0000000400007245 */ /* 0x004fc80000201000 */
[----:B------:R-:W-:-:S04]  /*57c0*/  F2FP.BF16.F32.PACK_AB R0, RZ, R0 ;  /* 0x00000000ff00723e */ /* 0x000fc800000010ff */
[----:B------:R-:W-:-:S07]  /*57d0*/  PRMT R19, R0, 0x7610, R19 ;  /* 0x0000761000137816 */ /* 0x000fce0000000013 */
.L_x_570:
[----:B------:R-:W1:Y:S01]  /*57e0*/  LDCU.U8 UR6, c[0x0][0x3bd] ;  /* 0x000077a0ff0677ac */ /* 0x000e620008000000 */
[----:B0-----:R-:W0:Y:S01]  /*57f0*/  LDC.64 R4, c[0x0][0x3b0] ;  /* 0x0000ec00ff047b82 */ /* 0x001e220000000a00 */
[----:B------:R-:W2:Y:S01]  /*5800*/  LDCU UR5, c[0x0][0x3c4] ;  /* 0x00007880ff0577ac */ /* 0x000ea20008000800 */
[----:B-1----:R-:W-:-:S04]  /*5810*/  UPRMT UR4, UR6, 0x9910, URZ ;  /* 0x0000991006047896 */ /* 0x002fc800080000ff */
[----:B------:R-:W-:Y:S01]  /*5820*/  UISETP.GT.AND UP0, UPT, UR4, 0x9, UPT ;  /* 0x000000090400788c */ /* 0x000fe2000bf04270 */
[----:B--2---:R-:W-:-:S05]  /*5830*/  IMAD R23, R23, UR5, RZ ;  /* 0x0000000517177c24 */ /* 0x004fca000f8e02ff */
        /* <DEDUP_REMOVED lines=16> */
.L_x_601:
[----:B------:R-:W2:Y:S02]  /*5940*/  LDG.E.U8 R4, desc[UR36][R4.64] ;  /* 0x0000002404047981 */ /* 0x000ea4000c1e1100 */
[----:B--2---:R-:W-:-:S04]  /*5950*/  I2FP.F32.U32 R0, R4 ;  /* 0x0000000400007245 */ /* 0x004fc80000201000 */
[----:B------:R-:W-:-:S04]  /*5960*/  F2FP.BF16.F32.PACK_AB R0, RZ, R0 ;  /* 0x00000000ff00723e */ /* 0x000fc800000010ff */
[----:B------:R-:W-:Y:S01]  /*5970*/  PRMT R26, R0, 0x7610, R26 ;  /* 0x00007610001a7816 */ /* 0x000fe2000000001a */
[----:B------:R-:W-:Y:S06]  /*5980*/  BRA `(.L_x_603) ;  /* 0x0000000c00e47947 */ /* 0x000fec0003800000 */
.L_x_600:
        /* <DEDUP_REMOVED lines=11> */
.L_x_605:
[----:B------:R-:W2:Y:S02]  /*5a40*/  LDG.E R4, desc[UR36][R4.64] ;  /* 0x0000002404047981 */ /* 0x000ea4000c1e1900 */
[----:B--2---:R-:W-:-:S04]  /*5a50*/  I2FP.F32.S32 R0, R4 ;  /* 0x0000000400007245 */ /* 0x004fc80000201400 */
[----:B------:R-:W-:-:S04]  /*5a60*/  F2FP.BF16.F32.PACK_AB R0, RZ, R0 ;  /* 0x00000000ff00723e */ /* 0x000fc800000010ff */
[----:B------:R-:W-:Y:S01]  /*5a70*/  PRMT R26, R0, 0x7610, R26 ;  /* 0x00007610001a7816 */ /* 0x000fe2000000001a */
[----:B------:R-:W-:Y:S06]  /*5a80*/  BRA `(.L_x_603) ;  /* 0x0000000c00a47947 */ /* 0x000fec0003800000 */
.L_x_604:
[----:B------:R-:W2:Y:S02]  /*5a90*/  LDG.E.U16 R4, desc[UR36][R4.64] ;  /* 0x0000002404047981 */ /* 0x000ea4000c1e1500 */
[----:B--2---:R-:W0:Y:S02]  /*5aa0*/  I2F.S16 R0, R4 ;  /* 0x0000000400007306 */ /* 0x004e240000101400 */
[----:B0-----:R-:W-:-:S04]  /*5ab0*/  F2FP.BF16.F32.PACK_AB R0, RZ, R0 ;  /* 0x00000000ff00723e */ /* 0x001fc800000010ff */
[----:B------:R-:W-:Y:S01]  /*5ac0*/  PRMT R26, R0, 0x7610, R26 ;  /* 0x00007610001a7816 */ /* 0x000fe2000000001a */
[----:B------:R-:W-:Y:S06]  /*5ad0*/  BRA `(.L_x_603) ;  /* 0x0000000c00907947 */ /* 0x000fec0003800000 */
.L_x_599:
        /* <DEDUP_REMOVED lines=9> */
.L_x_607:
[----:B------:R-:W2:Y:S02]  /*5b70*/  LDG.E.U16 R0, desc[UR36][R4.64] ;  /* 0x0000002404007981 */ /* 0x000ea4000c1e1500 */
[----:B--2---:R-:W-:-:S05]  /*5b80*/  HADD2.F32 R0, -RZ, R0.H0_H0 ;  /* 0x20000000ff007230 */ /* 0x004fca0000004100 */
[----:B------:R-:W-:-:S04]  /*5b90*/  F2FP.BF16.F32.PACK_AB R0, RZ, R0 ;  /* 0x00000000ff00723e */ /* 0x000fc800000010ff */
[----:B------:R-:W-:Y:S01]  /*5ba0*/  PRMT R26, R0, 0x7610, R26 ;  /* 0x00007610001a7816 */ /* 0x000fe2000000001a */
[----:B------:R-:W-:Y:S06]  /*5bb0*/  BRA `(.L_x_603) ;  /* 0x0000000c00587947 */ /* 0x000fec0003800000 */
.L_x_606:
        /* <DEDUP_REMOVED lines=9> */
.L_x_609:
[----:B------:R-:W2:Y:S02]  /*5c50*/  LDG.E.U16 R4, desc[UR36][R4.64] ;  /* 0x0000002404047981 */ /* 0x000ea4000c1e1500 */
[----:B--2---:R-:W-:-:S05]  /*5c60*/  HADD2.F32 R0, -RZ, R4.H0_H0 ;  /* 0x20000004ff007230 */ /* 0x004fca0000004100 */
[----:B------:R-:W-:-:S04]  /*5c70*/  F2FP.BF16.F32.PACK_AB R0, RZ, R0 ;  /* 0x00000000ff00723e */ /* 0x000fc800000010ff */
[----:B------:R-:W-:Y:S01]  /*5c80*/  PRMT R26, R0, 0x7610, R26 ;  /* 0x00007610001a7816 */ /* 0x000fe2000000001a */
[----:B------:R-:W-:Y:S06]  /*5c90*/  BRA `(.L_x_603) ;  /* 0x0000000c00207947 */ /* 0x000fec0003800000 */
.L_x_608:
        /* <DEDUP_REMOVED lines=13> */
.L_x_598:
        /* <DEDUP_REMOVED lines=14> */
.L_x_612:
        /* <DEDUP_REMOVED lines=13> */
.L_x_611:
        /* <DEDUP_REMOVED lines=27> */
.L_x_614:
        /* <DEDUP_REMOVED lines=15> */
.L_x_613:
[----:B------:R0:W5:Y:S01]  /*61c0*/  LDG.E.U16 R26, desc[UR36][R4.64] ;  /* 0x00000024041a7981 */ /* 0x000162000c1e1500 */
[----:B------:R-:W-:Y:S05]  /*61d0*/  BRA `(.L_x_603) ;  /* 0x0000000400d07947 */ /* 0x000fea0003800000 */
.L_x_610:
        /* <DEDUP_REMOVED lines=13> */
.L_x_617:
        /* <DEDUP_REMOVED lines=21> */
.L_x_621:
[----:B------:R-:W-:Y:S05]  /*6400*/  BSYNC.RECONVERGENT B1 ;  /* 0x0000000000017941 */ /* 0x000fea0003800200 */
.L_x_620:
[----:B------:R-:W-:Y:S01]  /*6410*/  IMAD.SHL.U32 R0, R0, 0x100000, RZ ;  /* 0x0010000000007824 */ /* 0x000fe200078e00ff */
[----:B------:R-:W-:-:S04]  /*6420*/  LEA R3, R3, 0x3b800000, 0x17 ;  /* 0x3b80000003037811 */ /* 0x000fc800078eb8ff */
[----:B------:R-:W-:-:S07]  /*6430*/  LOP3.LUT R0, R3, R0, R7, 0xfe, !PT ;  /* 0x0000000003007212 */ /* 0x000fce00078efe07 */
.L_x_619:
[----:B------:R-:W-:Y:S05]  /*6440*/  BSYNC.RECONVERGENT B0 ;  /* 0x0000000000007941 */ /* 0x000fea0003800200 */
.L_x_618:
[----:B------:R-:W-:-:S04]  /*6450*/  F2FP.BF16.F32.PACK_AB R0, RZ, R0 ;  /* 0x00000000ff00723e */ /* 0x000fc800000010ff */
[----:B------:R-:W-:Y:S01]  /*6460*/  PRMT R26, R0, 0x7610, R26 ;  /* 0x00007610001a7816 */ /* 0x000fe2000000001a */
[----:B------:R-:W-:Y:S06]  /*6470*/  BRA `(.L_x_603) ;  /* 0x0000000400287947 */ /* 0x000fec0003800000 */
.L_x_616:
        /* <DEDUP_REMOVED lines=21> */
.L_x_625:
[----:B------:R-:W-:Y:S05]  /*65d0*/  BSYNC.RECONVERGENT B1 ;  /* 0x0000000000017941 */ /* 0x000fea0003800200 */
.L_x_624:
[----:B------:R-:W-:Y:S01]  /*65e0*/  IMAD.SHL.U32 R0, R0, 0x200000, RZ ;  /* 0x0020000000007824 */ /* 0x000fe200078e00ff */
[----:B------:R-:W-:-:S04]  /*65f0*/  LEA R3, R3, 0x37800000, 0x17 ;  /* 0x3780000003037811 */ /* 0x000fc800078eb8ff */
[----:B------:R-:W-:-:S07]  /*6600*/  LOP3.LUT R0, R3, R0, R7, 0xfe, !PT ;  /* 0x0000000003007212 */ /* 0x000fce00078efe07 */
.L_x_623:
[----:B------:R-:W-:Y:S05]  /*6610*/  BSYNC.RECONVERGENT B0 ;  /* 0x0000000000007941 */ /* 0x000fea0003800200 */
.L_x_622:
[----:B------:R-:W-:-:S04]  /*6620*/  F2FP.BF16.F32.PACK_AB R0, RZ, R0 ;  /* 0x00000000ff00723e */ /* 0x000fc800000010ff */
[----:B------:R-:W-:Y:S01]  /*6630*/  PRMT R26, R0, 0x7610, R26 ;  /* 0x00007610001a7816 */ /* 0x000fe2000000001a */
[----:B------:R-:W-:Y:S06]  /*6640*/  BRA `(.L_x_603) ;  /* 0x0000000000b47947 */ /* 0x000fec0003800000 */
.L_x_615:
        /* <DEDUP_REMOVED lines=14> */
.L_x_629:
[----:B------:R-:W-:Y:S05]  /*6730*/  BSYNC.RECONVERGENT B0 ;  /* 0x0000000000007941 */ /* 0x000fea0003800200 */
.L_x_628:
[----:B------:R-:W-:-:S04]  /*6740*/  F2FP.BF16.F32.PACK_AB R0, RZ, R0 ;  /* 0x00000000ff00723e */ /* 0x000fc800000010ff */
[----:B------:R-:W-:Y:S01]  /*6750*/  PRMT R26, R0, 0x7610, R26 ;  /* 0x00007610001a7816 */ /* 0x000fe2000000001a */
[----:B------:R-:W-:Y:S06]  /*6760*/  BRA `(.L_x_603) ;  /* 0x00000000006c7947 */ /* 0x000fec0003800000 */
.L_x_602:
        /* <DEDUP_REMOVED lines=16> */
.L_x_630:
[----:B------:R-:W-:Y:S01]  /*6870*/  PRMT R26, RZ, 0x7610, R26 ;  /* 0x00007610ff1a7816 */ /* 0x000fe2000000001a */
[----:B------:R-:W-:Y:S06]  /*6880*/  BRA `(.L_x_603) ;  /* 0x0000000000247947 */ /* 0x000fec0003800000 */
.L_x_627:
[----:B------:R-:W2:Y:S02]  /*6890*/  LDG.E.64 R4, desc[UR36][R4.64] ;  /* 0x0000002404047981 */ /* 0x000ea4000c1e1b00 */
[----:B--2---:R-:W0:Y:S02]  /*68a0*/  I2F.U64 R0, R4 ;  /* 0x0000000400007312 */ /* 0x004e240000301000 */
[----:B0-----:R-:W-:-:S04]  /*68b0*/  F2FP.BF16.F32.PACK_AB R0, RZ, R0 ;  /* 0x00000000ff00723e */ /* 0x001fc800000010ff */
[----:B------:R-:W-:Y:S01]  /*68c0*/  PRMT R26, R0, 0x7610, R26 ;  /* 0x00007610001a7816 */ /* 0x000fe2000000001a */
[----:B------:R-:W-:Y:S06]  /*68d0*/  BRA `(.L_x_603) ;  /* 0x0000000000107947 */ /* 0x000fec0003800000 */
.L_x_626:
[----:B------:R-:W2:Y:S02]  /*68e0*/  LDG.E R4, desc[UR36][R4.64] ;  /* 0x0000002404047981 */ /* 0x000ea4000c1e1900 */
[----:B--2---:R-:W-:-:S04]  /*68f0*/  I2FP.F32.U32 R0, R4 ;  /* 0x0000000400007245 */ /* 0x004fc80000201000 */
[----:B------:R-:W-:-:S04]  /*6900*/  F2FP.BF16.F32.PACK_AB R0, RZ, R0 ;  /* 0x00000000ff00723e */ /* 0x000fc800000010ff */
[----:B------:R-:W-:-:S07]  /*6910*/  PRMT R26, R0, 0x7610, R26 ;  /* 0x00007610001a7816 */ /* 0x000fce000000001a */
.L_x_603:
[----:B------:R-:W-:-:S07]  /*6920*/  VIADD R17, R17, 0x80 ;  /* 0x0000008011117836 */ /* 0x000fce0000000000 */
.L_x_564:
[----:B------:R-:W-:Y:S05]  /*6930*/  BSYNC.RECONVERGENT B6 ;  /* 0x0000000000067941 */ /* 0x000fea0003800200 */
.L_x_563:
        /* <DEDUP_REMOVED lines=27> */
.L_x_636:
[----:B------:R-:W2:Y:S02]  /*6af0*/  LDG.E.U8 R4, desc[UR36][R4.64] ;  /* 0x0000002404047981 */ /* 0x000ea4000c1e1100 */
[----:B--2---:R-:W-:-:S04]  /*6b00*/  I2FP.F32.U32 R0, R4 ;  /* 0x0000000400007245 */ /* 0x004fc80000201000 */
[----:B------:R-:W-:-:S04]  /*6b10*/  F2FP.BF16.F32.PACK_AB R0, RZ, R0 ;  /* 0x00000000ff00723e */ /* 0x000fc800000010ff */
[----:B------:R-:W-:Y:S01]  /*6b20*/  PRMT R24, R0, 0x7610, R24 ;  /* 0x0000761000187816 */ /* 0x000fe20000000018 */
[----:B------:R-:W-:Y:S06]  /*6b30*/  BRA `(.L_x_638) ;  /* 0x0000000c00e47947 */ /* 0x000fec0003800000 */
.L_x_635:
        /* <DEDUP_REMOVED lines=11> */
.L_x_640:
[----:B------:R-:W2:Y:S02]  /*6bf0*/  LDG.E R4, desc[UR36][R4.64] ;  /* 0x0000002404047981 */ /* 0x000ea4000c1e1900 */
[----:B--2---:R-:W-:-:S04]  /*6c00*/  I2FP.F32.S32 R0, R4 ;  /* 0x0000000400007245 */ /* 0x004fc80000201400 */
[----:B------:R-:W-:-:S04]  /*6c10*/  F2FP.BF16.F32.PACK_AB R0, RZ, R0 ;  /* 0x00000000ff00723e */ /* 0x000fc800000010ff */
[----:B------:R-:W-:Y:S01]  /*6c20*/  PRMT R24, R0, 0x7610, R24 ;  /* 0x0000761000187816 */ /* 0x000fe20000000018 */
[----:B------:R-:W-:Y:S06]  /*6c30*/  BRA `(.L_x_638) ;  /* 0x0000000c00a47947 */ /* 0x000fec0003800000 */
.L_x_639:
[----:B------:R-:W2:Y:S02]  /*6c40*/  LDG.E.U16 R4, desc[UR36][R4.64] ;  /* 0x0000002404047981 */ /* 0x000ea4000c1e1500 */
[----:B--2---:R-:W0:Y:S02]  /*6c50*/  I2F.S16 R0, R4 ;  /* 0x0000000400007306 */ /* 0x004e240000101400 */
[----:B0-----:R-:W-:-:S04]  /*6c60*/  F2FP.BF16.F32.PACK_AB R0, RZ, R0 ;  /* 0x00000000ff00723e */ /* 0x001fc800000010ff */
[----:B------:R-:W-:Y:S01]  /*6c70*/  PRMT R24, R0, 0x7610, R24 ;  /* 0x0000761000187816 */ /* 0x000fe20000000018 */
[----:B------:R-:W-:Y:S06]  /*6c80*/  BRA `(.L_x_638) ;  /* 0x0000000c00907947 */ /* 0x000fec0003800000 */
.L_x_634:
        /* <DEDUP_REMOVED lines=9> */
.L_x_642:
[----:B------:R-:W2:Y:S02]  /*6d20*/  LDG.E.U16 R0, desc[UR36][R4.64] ;  /* 0x0000002404007981 */ /* 0x000ea4000c1e1500 */
[----:B--2---:R-:W-:-:S05]  /*6d30*/  HADD2.F32 R0, -RZ, R0.H0_H0 ;  /* 0x20000000ff007230 */ /* 0x004fca0000004100 */
[----:B------:R-:W-:-:S04]  /*6d40*/  F2FP.BF16.F32.PACK_AB R0, RZ, R0 ;  /* 0x00000000ff00723e */ /* 0x000fc800000010ff */
[----:B------:R-:W-:Y:S01]  /*6d50*/  PRMT R24, R0, 0x7610, R24 ;  /* 0x0000761000187816 */ /* 0x000fe20000000018 */
[----:B------:R-:W-:Y:S06]  /*6d60*/  BRA `(.L_x_638) ;  /* 0x0000000c00587947 */ /* 0x000fec0003800000 */
.L_x_641:
        /* <DEDUP_REMOVED lines=9> */
.L_x_644:
[----:B------:R-:W2:Y:S02]  /*6e00*/  LDG.E.U16 R4, desc[UR36][R4.64] ;  /* 0x0000002404047981 */ /* 0x000ea4000c1e1500 */
[----:B--2---:R-:W-:-:S05]  /*6e10*/  HADD2.F32 R0, -RZ, R4.H0_H0 ;  /* 0x20000004ff007230 */ /* 0x004fca0000004100 */
[----:B------:R-:W-:-:S04]  /*6e20*/  F2FP.BF16.F32.PACK_AB R0, RZ, R0 ;  /* 0x00000000ff00723e */ /* 0x000fc800000010ff */
[----:B------:R-:W-:Y:S01]  /*6e30*/  PRMT R24, R0, 0x7610, R24 ;  /* 0x0000761000187816 */ /* 0x000fe20000000018 */
[----:B------:R-:W-:Y:S06]  /*6e40*/  BRA `(.L_x_638) ;  /* 0x0000000c00207947 */ /* 0x000fec0003800000 */
.L_x_643:
        /* <DEDUP_REMOVED lines=13> */
.L_x_633:
        /* <DEDUP_REMOVED lines=14> */
.L_x_647:
        /* <DEDUP_REMOVED lines=13> */
.L_x_646:
        /* <DEDUP_REMOVED lines=27> */
.L_x_649:
        /* <DEDUP_REMOVED lines=15> */
.L_x_648:
[----:B------:R0:W5:Y:S01]  /*7370*/  LDG.E.U16 R24, desc[UR36][R4.64] ;  /* 0x0000002404187981 */ /* 0x000162000c1e1500 */
[----:B------:R-:W-:Y:S05]  /*7380*/  BRA `(.L_x_638) ;  /* 0x0000000400d07947 */ /* 0x000fea0003800000 */
.L_x_645:
        /* <DEDUP_REMOVED lines=13> */
.L_x_652:
        /* <DEDUP_REMOVED lines=21> */
.L_x_656:
[----:B------:R-:W-:Y:S05]  /*75b0*/  BSYNC.RECONVERGENT B1 ;  /* 0x0000000000017941 */ /* 0x000fea0003800200 */
.L_x_655:
[----:B------:R-:W-:Y:S01]  /*75c0*/  IMAD.SHL.U32 R0, R0, 0x100000, RZ ;  /* 0x0010000000007824 */ /* 0x000fe200078e00ff */
[----:B------:R-:W-:-:S04]  /*75d0*/  LEA R3, R3, 0x3b800000, 0x17 ;  /* 0x3b80000003037811 */ /* 0x000fc800078eb8ff */
[----:B------:R-:W-:-:S07]  /*75e0*/  LOP3.LUT R0, R3, R0, R7, 0xfe, !PT ;  /* 0x0000000003007212 */ /* 0x000fce00078efe07 */
.L_x_654:
[----:B------:R-:W-:Y:S05]  /*75f0*/  BSYNC.RECONVERGENT B0 ;  /* 0x0000000000007941 */ /* 0x000fea0003800200 */
.L_x_653:
[----:B------:R-:W-:-:S04]  /*7600*/  F2FP.BF16.F32.PACK_AB R0, RZ, R0 ;  /* 0x00000000ff00723e */ /* 0x000fc800000010ff */
[----:B------:R-:W-:Y:S01]  /*7610*/  PRMT R24, R0, 0x7610, R24 ;  /* 0x0000761000187816 */ /* 0x000fe20000000018 */
[----:B------:R-:W-:Y:S06]  /*7620*/  BRA `(.L_x_638) ;  /* 0x0000000400287947 */ /* 0x000fec0003800000 */
.L_x_651:
        /* <DEDUP_REMOVED lines=21> */
.L_x_660:
[----:B------:R-:W-:Y:S05]  /*7780*/  BSYNC.RECONVERGENT B1 ;  /* 0x0000000000017941 */ /* 0x000fea0003800200 */
.L_x_659:
[----:B------:R-:W-:Y:S01]  /*7790*/  IMAD.SHL.U32 R0, R0, 0x200000, RZ ;  /* 0x0020000000007824 */ /* 0x000fe200078e00ff */
[----:B------:R-:W-:-:S04]  /*77a0*/  LEA R3, R3, 0x37800000, 0x17 ;  /* 0x3780000003037811 */ /* 0x000fc800078eb8ff */
[----:B------:R-:W-:-:S07]  /*77b0*/  LOP3.LUT R0, R3, R0, R7, 0xfe, !PT ;  /* 0x0000000003007212 */ /* 0x000fce00078efe07 */
.L_x_658:
[----:B------:R-:W-:Y:S05]  /*77c0*/  BSYNC.RECONVERGENT B0 ;  /* 0x0000000000007941 */ /* 0x000fea0003800200 */
.L_x_657:
[----:B------:R-:W-:-:S04]  /*77d0*/  F2FP.BF16.F32.PACK_AB R0, RZ, R0 ;  /* 0x00000000ff00723e */ /* 0x000fc800000010ff */
[----:B------:R-:W-:Y:S01]  /*77e0*/  PRMT R24, R0, 0x7610, R24 ;  /* 0x0000761000187816 */ /* 0x000fe20000000018 */
[----:B------:R-:W-:Y:S06]  /*77f0*/  BRA `(.L_x_638) ;  /* 0x0000000000b47947 */ /* 0x000fec0003800000 */
.L_x_650:
        /* <DEDUP_REMOVED lines=14> */
.L_x_664:
[----:B------:R-:W-:Y:S05]  /*78e0*/  BSYNC.RECONVERGENT B0 ;  /* 0x0000000000007941 */ /* 0x000fea0003800200 */
.L_x_663:
[----:B------:R-:W-:-:S04]  /*78f0*/  F2FP.BF16.F32.PACK_AB R0, RZ, R0 ;  /* 0x00000000ff00723e */ /* 0x000fc800000010ff */
[----:B------:R-:W-:Y:S01]  /*7900*/  PRMT R24, R0, 0x7610, R24 ;  /* 0x0000761000187816 */ /* 0x000fe20000000018 */
[----:B------:R-:W-:Y:S06]  /*7910*/  BRA `(.L_x_638) ;  /* 0x00000000006c7947 */ /* 0x000fec0003800000 */
.L_x_637:
        /* <DEDUP_REMOVED lines=16> */
.L_x_665:
[----:B------:R-:W-:Y:S01]  /*7a20*/  PRMT R24, RZ, 0x7610, R24 ;  /* 0x00007610ff187816 */ /* 0x000fe20000000018 */
[----:B------:R-:W-:Y:S06]  /*7a30*/  BRA `(.L_x_638) ;  /* 0x0000000000247947 */ /* 0x000fec0003800000 */
.L_x_662:
[----:B------:R-:W2:Y:S02]  /*7a40*/  LDG.E.64 R4, desc[UR36][R4.64] ;  /* 0x0000002404047981 */ /* 0x000ea4000c1e1b00 */
[----:B--2---:R-:W0:Y:S02]  /*7a50*/  I2F.U64 R0, R4 ;  /* 0x0000000400007312 */ /* 0x004e240000301000 */
[----:B0-----:R-:W-:-:S04]  /*7a60*/  F2FP.BF16.F32.PACK_AB R0, RZ, R0 ;  /* 0x00000000ff00723e */ /* 0x001fc800000010ff */
[----:B------:R-:W-:Y:S01]  /*7a70*/  PRMT R24, R0, 0x7610, R24 ;  /* 0x0000761000187816 */ /* 0x000fe20000000018 */
[----:B------:R-:W-:Y:S06]  /*7a80*/  BRA `(.L_x_638) ;  /* 0x0000000000107947 */ /* 0x000fec0003800000 */
.L_x_661:
[----:B------:R-:W2:Y:S02]  /*7a90*/  LDG.E R4, desc[UR36][R4.64] ;  /* 0x0000002404047981 */ /* 0x000ea4000c1e1900 */
[----:B--2---:R-:W-:-:S04]  /*7aa0*/  I2FP.F32.U32 R0, R4 ;  /* 0x0000000400007245 */ /* 0x004fc80000201000 */
[----:B------:R-:W-:-:S04]  /*7ab0*/  F2FP.BF16.F32.PACK_AB R0, RZ, R0 ;  /* 0x00000000ff00723e */ /* 0x000fc800000010ff */
[----:B------:R-:W-:-:S07]  /*7ac0*/  PRMT R24, R0, 0x7610, R24 ;  /* 0x0000761000187816 */ /* 0x000fce0000000018 */
.L_x_638:
        /* <DEDUP_REMOVED lines=21> */
.L_x_669:
[----:B------:R-:W2:Y:S02]  /*7c20*/  LDG.E.U8 R4, desc[UR36][R4.64] ;  /* 0x0000002404047981 */ /* 0x000ea4000c1e1100 */
[----:B--2---:R-:W-:-:S04]  /*7c30*/  I2FP.F32.U32 R0, R4 ;  /* 0x0000000400007245 */ /* 0x004fc80000201000 */
[----:B------:R-:W-:Y:S01]  /*7c40*/  F2FP.BF16.F32.PACK_AB R0, RZ, R0 ;  /* 0x00000000ff00723e */ /* 0x000fe200000010ff */
[----:B------:R-:W-:Y:S06]  /*7c50*/  BRA `(.L_x_632) ;  /* 0x0000000c00a87947 */ /* 0x000fec0003800000 */
.L_x_668:
        /* <DEDUP_REMOVED lines=10> */
.L_x_672:
[----:B------:R-:W2:Y:S02]  /*7d00*/  LDG.E R4, desc[UR36][R4.64] ;  /* 0x0000002404047981 */ /* 0x000ea4000c1e1900 */
[----:B--2---:R-:W-:-:S04]  /*7d10*/  I2FP.F32.S32 R0, R4 ;  /* 0x0000000400007245 */ /* 0x004fc80000201400 */
[----:B------:R-:W-:Y:S01]  /*7d20*/  F2FP.BF16.F32.PACK_AB R0, RZ, R0 ;  /* 0x00000000ff00723e */ /* 0x000fe200000010ff */
[----:B------:R-:W-:Y:S06]  /*7d30*/  BRA `(.L_x_632) ;  /* 0x0000000c00707947 */ /* 0x000fec0003800000 */
.L_x_671:
[----:B------:R-:W2:Y:S02]  /*7d40*/  LDG.E.U16 R4, desc[UR36][R4.64] ;  /* 0x0000002404047981 */ /* 0x000ea4000c1e1500 */
[----:B--2---:R-:W0:Y:S02]  /*7d50*/  I2F.S16 R0, R4 ;  /* 0x0000000400007306 */ /* 0x004e240000101400 */
[----:B0-----:R-:W-:Y:S01]  /*7d60*/  F2FP.BF16.F32.PACK_AB R0, RZ, R0 ;  /* 0x00000000ff00723e */ /* 0x001fe200000010ff */
[----:B------:R-:W-:Y:S06]  /*7d70*/  BRA `(.L_x_632) ;  /* 0x0000000c00607947 */ /* 0x000fec0003800000 */
.L_x_667:
        /* <DEDUP_REMOVED lines=9> */
.L_x_674:
[----:B------:R-:W2:Y:S02]  /*7e10*/  LDG.E.U16 R0, desc[UR36][R4.64] ;  /* 0x0000002404007981 */ /* 0x000ea4000c1e1500 */
[----:B--2---:R-:W-:-:S05]  /*7e20*/  HADD2.F32 R0, -RZ, R0.H0_H0 ;  /* 0x20000000ff007230 */ /* 0x004fca0000004100 */
[----:B------:R-:W-:Y:S01]  /*7e30*/  F2FP.BF16.F32.PACK_AB R0, RZ, R0 ;  /* 0x00000000ff00723e */ /* 0x000fe200000010ff */
[----:B------:R-:W-:Y:S06]  /*7e40*/  BRA `(.L_x_632) ;  /* 0x0000000c002c7947 */ /* 0x000fec0003800000 */
.L_x_673:
        /* <DEDUP_REMOVED lines=9> */
.L_x_676:
[----:B------:R-:W2:Y:S02]  /*7ee0*/  LDG.E.U16 R4, desc[UR36][R4.64] ;  /* 0x0000002404047981 */ /* 0x000ea4000c1e1500 */
[----:B--2---:R-:W-:-:S05]  /*7ef0*/  HADD2.F32 R0, -RZ, R4.H0_H0 ;  /* 0x20000004ff007230 */ /* 0x004fca0000004100 */
[----:B------:R-:W-:Y:S01]  /*7f00*/  F2FP.BF16.F32.PACK_AB R0, RZ, R0 ;  /* 0x00000000ff00723e */ /* 0x000fe200000010ff */
[----:B------:R-:W-:Y:S06]  /*7f10*/  BRA `(.L_x_632) ;  /* 0x0000000800f87947 */ /* 0x000fec0003800000 */
.L_x_675:
        /* <DEDUP_REMOVED lines=12> */
.L_x_666:
        /* <DEDUP_REMOVED lines=13> */
.L_x_679:
        /* <DEDUP_REMOVED lines=12> */
.L_x_678:
        /* <DEDUP_REMOVED lines=27> */
.L_x_681:
        /* <DEDUP_REMOVED lines=12> */
[----:B------:R-:W-:Y:S01]  /*83e0*/  F2FP.BF16.F32.PACK_AB R0, RZ, R0 ;  /* 0x00000000ff00723e */ /* 0x000fe200000010ff */
[----:B------:R-:W-:Y:S06]  /*83f0*/  BRA `(.L_x_632) ;  /* 0x0000000400c07947 */ /* 0x000fec0003800000 */
.L_x_680:
[----:B------:R1:W5:Y:S01]  /*8400*/  LDG.E.U16 R0, desc[UR36][R4.64] ;  /* 0x0000002404007981 */ /* 0x000362000c1e1500 */
[----:B------:R-:W-:Y:S05]  /*8410*/  BRA `(.L_x_632) ;  /* 0x0000000400b87947 */ /* 0x000fea0003800000 */
.L_x_677:
        /* <DEDUP_REMOVED lines=12> */
.L_x_684:
        /* <DEDUP_REMOVED lines=21> */
.L_x_688:
[----:B------:R-:W-:Y:S05]  /*8630*/  BSYNC.RECONVERGENT B1 ;  /* 0x0000000000017941 */ /* 0x000fea0003800200 */
.L_x_687:
[----:B------:R-:W-:Y:S01]  /*8640*/  IMAD.SHL.U32 R0, R0, 0x100000, RZ ;  /* 0x0010000000007824 */ /* 0x000fe200078e00ff */
[----:B------:R-:W-:-:S04]  /*8650*/  LEA R3, R3, 0x3b800000, 0x17 ;  /* 0x3b80000003037811 */ /* 0x000fc800078eb8ff */
[----:B------:R-:W-:-:S07]  /*8660*/  LOP3.LUT R0, R3, R0, R7, 0xfe, !PT ;  /* 0x0000000003007212 */ /* 0x000fce00078efe07 */
.L_x_686:
[----:B------:R-:W-:Y:S05]  /*8670*/  BSYNC.RECONVERGENT B0 ;  /* 0x0000000000007941 */ /* 0x000fea0003800200 */
.L_x_685:
[----:B------:R-:W-:Y:S01]  /*8680*/  F2FP.BF16.F32.PACK_AB R0, RZ, R0 ;  /* 0x00000000ff00723e */ /* 0x000fe200000010ff */
[----:B------:R-:W-:Y:S06]  /*8690*/  BRA `(.L_x_632) ;  /* 0x0000000400187947 */ /* 0x000fec0003800000 */
.L_x_683:
        /* <DEDUP_REMOVED lines=21> */
.L_x_692:
[----:B------:R-:W-:Y:S05]  /*87f0*/  BSYNC.RECONVERGENT B1 ;  /* 0x0000000000017941 */ /* 0x000fea0003800200 */
.L_x_691:
[----:B------:R-:W-:Y:S01]  /*8800*/  IMAD.SHL.U32 R0, R0, 0x200000, RZ ;  /* 0x0020000000007824 */ /* 0x000fe200078e00ff */
[----:B------:R-:W-:-:S04]  /*8810*/  LEA R3, R3, 0x37800000, 0x17 ;  /* 0x3780000003037811 */ /* 0x000fc800078eb8ff */
[----:B------:R-:W-:-:S07]  /*8820*/  LOP3.LUT R0, R3, R0, R7, 0xfe, !PT ;  /* 0x0000000003007212 */ /* 0x000fce00078efe07 */
.L_x_690:
[----:B------:R-:W-:Y:S05]  /*8830*/  BSYNC.RECONVERGENT B0 ;  /* 0x0000000000007941 */ /* 0x000fea0003800200 */
.L_x_689:
[----:B------:R-:W-:Y:S01]  /*8840*/  F2FP.BF16.F32.PACK_AB R0, RZ, R0 ;  /* 0x00000000ff00723e */ /* 0x000fe200000010ff */
[----:B------:R-:W-:Y:S06]  /*8850*/  BRA `(.L_x_632) ;  /* 0x0000000000a87947 */ /* 0x000fec0003800000 */
.L_x_682:
        /* <DEDUP_REMOVED lines=14> */
.L_x_696:
[----:B------:R-:W-:Y:S05]  /*8940*/  BSYNC.RECONVERGENT B0 ;  /* 0x0000000000007941 */ /* 0x000fea0003800200 */
.L_x_695:
[----:B------:R-:W-:Y:S01]  /*8950*/  F2FP.BF16.F32.PACK_AB R0, RZ, R0 ;  /* 0x00000000ff00723e */ /* 0x000fe200000010ff */
[----:B------:R-:W-:Y:S06]  /*8960*/  BRA `(.L_x_632) ;  /* 0x0000000000647947 */ /* 0x000fec0003800000 */
.L_x_670:
        /* <DEDUP_REMOVED lines=16> */
.L_x_697:
[----:B------:R-:W-:Y:S01]  /*8a70*/  PRMT R0, RZ, 0x7610, R0 ;  /* 0x00007610ff007816 */ /* 0x000fe20000000000 */
[----:B------:R-:W-:Y:S06]  /*8a80*/  BRA `(.L_x_632) ;  /* 0x00000000001c7947 */ /* 0x000fec0003800000 */
.L_x_694:
[----:B------:R-:W2:Y:S02]  /*8a90*/  LDG.E.64 R4, desc[UR36][R4.64] ;  /* 0x0000002404047981 */ /* 0x000ea4000c1e1b00 */
[----:B--2---:R-:W0:Y:S02]  /*8aa0*/  I2F.U64 R0, R4 ;  /* 0x0000000400007312 */ /* 0x004e240000301000 */
[----:B0-----:R-:W-:Y:S01]  /*8ab0*/  F2FP.BF16.F32.PACK_AB R0, RZ, R0 ;  /* 0x00000000ff00723e */ /* 0x001fe200000010ff */
[----:B------:R-:W-:Y:S06]  /*8ac0*/  BRA `(.L_x_632) ;  /* 0x00000000000c7947 */ /* 0x000fec0003800000 */
.L_x_693:
[----:B------:R-:W2:Y:S02]  /*8ad0*/  LDG.E R4, desc[UR36][R4.64] ;  /* 0x0000002404047981 */ /* 0x000ea4000c1e1900 */
[----:B--2---:R-:W-:-:S04]  /*8ae0*/  I2FP.F32.U32 R0, R4 ;  /* 0x0000000400007245 */ /* 0x004fc80000201000 */
[----:B------:R-:W-:-:S07]  /*8af0*/  F2FP.BF16.F32.PACK_AB R0, RZ, R0 ;  /* 0x00000000ff00723e */ /* 0x000fce00000010ff */
.L_x_632:
[----:B------:R-:W-:Y:S05]  /*8b00*/  BSYNC.RECONVERGENT B6 ;  /* 0x0000000000067941 */ /* 0x000fea0003800200 */
.L_x_631:
[----:B------:R-:W2:Y:S01]  /*8b10*/  LDC.U8 R17, c[0x0][0x3c8] ;  /* 0x0000f200ff117b82 */ /* 0x000ea20000000000 */
[CC--:B------:R-:W-:Y:S01]  /*8b20*/  ISETP.GE.AND P2, PT, R25.reuse, R16.reuse, PT ;  /* 0x000000101900720c */ /* 0x0c0fe20003f46270 */
[C---:B------:R-:W-:Y:S01]  /*8b30*/  VIADD R3, R25.reuse, 0x100 ;  /* 0x0000010019037836 */ /* 0x040fe20000000000 */
[----:B------:R-:W-:Y:S01]  /*8b40*/  BSSY.RECONVERGENT B0, `(.L_x_698) ;  /* 0x0000013000007945 */ /* 0x000fe20003800200 */
[C---:B01----:R-:W-:Y:S02]  /*8b50*/  VIADD R5, R25.reuse, 0x180 ;  /* 0x0000018019057836 */ /* 0x043fe40000000000 */
[----:B------:R-:W-:Y:S01]  /*8b60*/  VIADD R23, R25, 0x80 ;  /* 0x0000008019177836 */ /* 0x000fe20000000000 */
[-C--:B------:R-:W-:Y:S02]  /*8b70*/  ISETP.GE.AND P0, PT, R3, R16.reuse, PT ;  /* 0x000000100300720c */ /* 0x080fe40003f06270 */
[-C--:B------:R-:W-:Y:S02]  /*8b80*/  ISETP.GE.AND P1, PT, R5, R16.reuse, PT ;  /* 0x000000100500720c */ /* 0x080fe40003f26270 */
[----:B------:R-:W-:-:S03]  /*8b90*/  ISETP.GE.AND P3, PT, R23, R16, PT ;  /* 0x000000101700720c */ /* 0x000fc60003f66270 */
[----:B------:R-:W-:Y:S10]  /*8ba0*/  @P2 BRA `(.L_x_699) ;  /* 0x0000000000302947 */ /* 0x000ff40003800000 */
[----:B-----5:R-:W-:-:S05]  /*8bb0*/  IMAD.U32 R22, R22, 0x10000, RZ ;  /* 0x0001000016167824 */ /* 0x020fca00078e00ff */
[----:B------:R-:W-:-:S13]  /*8bc0*/  FSETP.GTU.FTZ.AND P4, PT, R22, -3, PT ;  /* 0xc04000001600780b */ /* 0x000fda0003f9c000 */
[----:B------:R-:W-:Y:S01]  /*8bd0*/  @!P4 PRMT R3, RZ, 0x7610, R3 ;  /* 0x00007610ff03c816 */ /* 0x000fe20000000003 */
[----:B------:R-:W-:Y:S06]  /*8be0*/  @!P4 BRA `(.L_x_699) ;  /* 0x000000000020c947 */ /* 0x000fec0003800000 */
[----:B------:R-:W-:Y:S01]  /*8bf0*/  FSETP.GEU.FTZ.AND P4, PT, R22, 3, PT ;  /* 0x404000001600780b */ /* 0x000fe20003f9e000 */
[----:B------:R-:W-:-:S12]  /*8c00*/  IMAD.U32 R28, R28, 0x10000, RZ ;  /* 0x000100001c1c7824 */ /* 0x000fd800078e00ff */
[----:B------:R-:W-:-:S04]  /*8c10*/  @!P4 IMAD.MOV.U32 R3, RZ, RZ, 0x3eaaaaab ;  /* 0x3eaaaaabff03c424 */ /* 0x000fc800078e00ff */
[----:B------:R-:W-:-:S04]  /*8c20*/  @!P4 FFMA.FTZ R3, R22, R3, 0.5 ;  /* 0x3f0000001603c423 */ /* 0x000fc80000010003 */
[----:B------:R-:W-:Y:S01]  /*8c30*/  @!P4 FMUL.FTZ R3, R28, R3 ;  /* 0x000000031c03c220 */ /* 0x000fe20000410000 */
[----:B------:R-:W-:-:S04]  /*8c40*/  @P4 F2FP.BF16.F32.PACK_AB R28, RZ, R28 ;  /* 0x0000001cff1c423e */ /* 0x000fc800000010ff */
[----:B------:R-:W-:-:S04]  /*8c50*/  @!P4 F2FP.BF16.F32.PACK_AB R3, RZ, R3 ;  /* 0x00000003ff03c23e */ /* 0x000fc800000010ff */
[----:B------:R-:W-:-:S07]  /*8c60*/  @P4 PRMT R3, R28, 0x7610, R3 ;  /* 0x000076101c034816 */ /* 0x000fce0000000003 */
.L_x_699:
[----:B------:R-:W-:Y:S05]  /*8c70*/  BSYNC.RECONVERGENT B0 ;  /* 0x0000000000007941 */ /* 0x000fea0003800200 */
.L_x_698:
[----:B------:R-:W-:Y:S04]  /*8c80*/  BSSY.RECONVERGENT B0, `(.L_x_700) ;  /* 0x000000e000007945 */ /* 0x000fe80003800200 */
[----:B------:R-:W-:Y:S05]  /*8c90*/  @P3 BRA `(.L_x_701) ;  /* 0x0000000000303947 */ /* 0x000fea0003800000 */
[----:B-----5:R-:W-:-:S05]  /*8ca0*/  IMAD.U32 R27, R27, 0x10000, RZ ;  /* 0x000100001b1b7824 */ /* 0x020fca00078e00ff */
[----:B------:R-:W-:-:S13]  /*8cb0*/  FSETP.GTU.FTZ.AND P3, PT, R27, -3, PT ;  /* 0xc04000001b00780b */ /* 0x000fda0003f7c000 */
[----:B------:R-:W-:Y:S01]  /*8cc0*/  @!P3 PRMT R22, RZ, 0x7610, R22 ;  /* 0x00007610ff16b816 */ /* 0x000fe20000000016 */
[----:B------:R-:W-:Y:S06]  /*8cd0*/  @!P3 BRA `(.L_x_701) ;  /* 0x000000000020b947 */ /* 0x000fec0003800000 */
[----:B------:R-:W-:Y:S01]  /*8ce0*/  FSETP.GEU.FTZ.AND P3, PT, R27, 3, PT ;  /* 0x404000001b00780b */ /* 0x000fe20003f7e000 */
[----:B------:R-:W-:-:S12]  /*8cf0*/  IMAD.U32 R5, R18, 0x10000, RZ ;  /* 0x0001000012057824 */ /* 0x000fd800078e00ff */
[----:B------:R-:W-:Y:S01]  /*8d00*/  @!P3 IMAD.MOV.U32 R4, RZ, RZ, 0x3eaaaaab ;  /* 0x3eaaaaabff04b424 */ /* 0x000fe200078e00ff */
[----:B------:R-:W-:-:S03]  /*8d10*/  @P3 F2FP.BF16.F32.PACK_AB R22, RZ, R5 ;  /* 0x00000005ff16323e */ /* 0x000fc600000010ff */
[----:B------:R-:W-:-:S04]  /*8d20*/  @!P3 FFMA.FTZ R4, R27, R4, 0.5 ;  /* 0x3f0000001b04b423 */ /* 0x000fc80000010004 */
[----:B------:R-:W-:-:S05]  /*8d30*/  @!P3 FMUL.FTZ R4, R5, R4 ;  /* 0x000000040504b220 */ /* 0x000fca0000410000 */
[----:B------:R-:W-:-:S04]  /*8d40*/  @!P3 F2FP.BF16.F32.PACK_AB R4, RZ, R4 ;  /* 0x00000004ff04b23e */ /* 0x000fc800000010ff */
[----:B------:R-:W-:-:S07]  /*8d50*/  @!P3 PRMT R22, R4, 0x7610, R22 ;  /* 0x000076100416b816 */ /* 0x000fce0000000016 */
.L_x_701:
[----:B------:R-:W-:Y:S05]  /*8d60*/  BSYNC.RECONVERGENT B0 ;  /* 0x0000000000007941 */ /* 0x000fea0003800200 */
.L_x_700:
        /* <DEDUP_REMOVED lines=14> */
.L_x_703:
[----:B------:R-:W-:Y:S05]  /*8e50*/  BSYNC.RECONVERGENT B0 ;  /* 0x0000000000007941 */ /* 0x000fea0003800200 */
.L_x_702:
        /* <DEDUP_REMOVED lines=14> */
.L_x_705:
[----:B------:R-:W-:Y:S05]  /*8f40*/  BSYNC.RECONVERGENT B0 ;  /* 0x0000000000007941 */ /* 0x000fea0003800200 */
.L_x_704:
[----:B------:R-:W-:Y:S04]  /*8f50*/  BSSY.RECONVERGENT B6, `(.L_x_706) ;  /* 0x000010e000067945 */ /* 0x000fe80003800200 */
[----:B------:R-:W-:Y:S05]  /*8f60*/  @P2 BRA `(.L_x_707) ;  /* 0x0000001000302947 */ /* 0x000fea0003800000 */
[----:B------:R-:W0:Y:S01]  /*8f70*/  LDCU UR4, c[0x0][0x3cc] ;  /* 0x00007980ff0477ac */ /* 0x000e220008000800 */
[----:B------:R-:W1:Y:S01]  /*8f80*/  LDC.64 R8, c[0x0][0x3a0] ;  /* 0x0000e800ff087b82 */ /* 0x000e620000000a00 */
[----:B-----5:R-:W-:Y:S01]  /*8f90*/  IMAD R0, R2, 0x200, R25 ;  /* 0x0000020002007824 */ /* 0x020fe200078e0219 */
[----:B--2---:R-:W-:-:S03]  /*8fa0*/  PRMT R4, R17, 0x9910, RZ ;  /* 0x0000991011047816 */ /* 0x004fc600000000ff */
[----:B0-----:R-:W-:Y:S02]  /*8fb0*/  IMAD R5, R0, UR4, RZ ;  /* 0x0000000400057c24 */ /* 0x001fe4000f8e02ff */
[----:B------:R-:W-:-:S05]  /*8fc0*/  IMAD.MOV.U32 R0, RZ, RZ, R4 ;  /* 0x000000ffff007224 */ /* 0x000fca00078e0004 */
[----:B------:R-:W-:Y:S02]  /*8fd0*/  ISETP.GT.AND P0, PT, R0, 0x9, PT ;  /* 0x000000090000780c */ /* 0x000fe40003f04270 */
[----:B-1----:R-:W-:-:S05]  /*8fe0*/  IADD3 R8, P1, PT, R5, R8, RZ ;  /* 0x0000000805087210 */ /* 0x002fca0007f3e0ff */
[----:B------:R-:W-:-:S06]  /*8ff0*/  IMAD.X R9, RZ, RZ, R9, P1 ;  /* 0x000000ffff097224 */ /* 0x000fcc00008e0609 */
[----:B------:R-:W-:Y:S05]  /*9000*/  @P0 BRA `(.L_x_708) ;  /* 0x0000000400340947 */ /* 0x000fea0003800000 */
[----:B------:R-:W-:-:S13]  /*9010*/  ISETP.GT.AND P0, PT, R0, 0x4, PT ;  /* 0x000000040000780c */ /* 0x000fda0003f04270 */
[----:B------:R-:W-:Y:S05]  /*9020*/  @P0 BRA `(.L_x_709) ;  /* 0x0000000000940947 */ /* 0x000fea0003800000 */
[----:B------:R-:W-:-:S13]  /*9030*/  ISETP.GT.AND P0, PT, R0, 0x1, PT ;  /* 0x000000010000780c */ /* 0x000fda0003f04270 */
[----:B------:R-:W-:Y:S05]  /*9040*/  @P0 BRA `(.L_x_710) ;  /* 0x0000000000380947 */ /* 0x000fea0003800000 */
[----:B------:R-:W-:-:S13]  /*9050*/  ISETP.NE.AND P0, PT, R17, RZ, PT ;  /* 0x000000ff1100720c */ /* 0x000fda0003f05270 */
[----:B------:R-:W-:Y:S05]  /*9060*/  @!P0 BRA `(.L_x_711) ;  /* 0x00000000001c8947 */ /* 0x000fea0003800000 */
[----:B------:R-:W-:-:S13]  /*9070*/  ISETP.NE.AND P0, PT, R0, 0x1, PT ;  /* 0x000000010000780c */ /* 0x000fda0003f05270 */
[----:B------:R-:W-:Y:S05]  /*9080*/  @P0 BRA `(.L_x_712) ;  /* 0x0000000c00380947 */ /* 0x000fea0003800000 */
[----:B------:R-:W-:Y:S02]  /*9090*/  IMAD.U32 R3, R3, 0x10000, RZ ;  /* 0x0001000003037824 */ /* 0x000fe400078e00ff */
[----:B------:R-:W-:-:S04]  /*90a0*/  IMAD.MOV.U32 R25, RZ, RZ, R23 ;  /* 0x000000ffff197224 */ /* 0x000fc800078e0017 */
[----:B------:R-:W0:Y:S02]  /*90b0*/  F2I.FTZ.TRUNC.NTZ R3, R3 ;  /* 0x0000000300037305 */ /* 0x000e24000021f100 */
[----:B0-----:R0:W-:Y:S01]  /*90c0*/  STG.E.U8 desc[UR36][R8.64], R3 ;  /* 0x0000000308007986 */ /* 0x0011e2000c101124 */
[----:B------:R-:W-:Y:S05]  /*90d0*/  BRA `(.L_x_707) ;  /* 0x0000000c00d47947 */ /* 0x000fea0003800000 */
.L_x_711:
[----:B------:R-:W-:Y:S02]  /*90e0*/  IMAD.U32 R5, R3, 0x10000, RZ ;  /* 0x0001000003057824 */ /* 0x000fe400078e00ff */
[----:B------:R-:W-:-:S04]  /*90f0*/  IMAD.MOV.U32 R25, RZ, RZ, R23 ;  /* 0x000000ffff197224 */ /* 0x000fc800078e0017 */
[----:B------:R-:W0:Y:S02]  /*9100*/  F2I.S64.TRUNC R4, R5 ;  /* 0x0000000500047311 */ /* 0x000e24000020d900 */
[----:B0-----:R0:W-:Y:S01]  /*9110*/  STG.E.U8 desc[UR36][R8.64], R4 ;  /* 0x0000000408007986 */ /* 0x0011e2000c101124 */
[----:B------:R-:W-:Y:S05]  /*9120*/  BRA `(.L_x_707) ;  /* 0x0000000c00c07947 */ /* 0x000fea0003800000 */
.L_x_710:
[----:B------:R-:W-:-:S13]  /*9130*/  ISETP.NE.AND P0, PT, R0, 0x2, PT ;  /* 0x000000020000780c */ /* 0x000fda0003f05270 */
[----:B------:R-:W-:Y:S05]  /*9140*/  @!P0 BRA `(.L_x_713) ;  /* 0x0000000000388947 */ /* 0x000fea0003800000 */
[----:B------:R-:W-:-:S13]  /*9150*/  ISETP.NE.AND P0, PT, R0, 0x3, PT ;  /* 0x000000030000780c */ /* 0x000fda0003f05270 */
[----:B------:R-:W-:Y:S05]  /*9160*/  @!P0 BRA `(.L_x_714) ;  /* 0x00000000001c8947 */ /* 0x000fea0003800000 */
[----:B------:R-:W-:-:S13]  /*9170*/  ISETP.NE.AND P0, PT, R0, 0x4, PT ;  /* 0x000000040000780c */ /* 0x000fda0003f05270 */
[----:B------:R-:W-:Y:S05]  /*9180*/  @P0 BRA `(.L_x_712) ;  /* 0x0000000800f80947 */ /* 0x000fea0003800000 */
[----:B------:R-:W-:Y:S02]  /*9190*/  IMAD.U32 R4, R3, 0x10000, RZ ;  /* 0x0001000003047824 */ /* 0x000fe400078e00ff */
[----:B------:R-:W-:-:S04]  /*91a0*/  IMAD.MOV.U32 R25, RZ, RZ, R23 ;  /* 0x000000ffff197224 */ /* 0x000fc800078e0017 */
[----:B------:R-:W0:Y:S02]  /*91b0*/  F2I.S64.TRUNC R4, R4 ;  /* 0x0000000400047311 */ /* 0x000e24000020d900 */
[----:B0-----:R0:W-:Y:S01]  /*91c0*/  STG.E.64 desc[UR36][R8.64], R4 ;  /* 0x0000000408007986 */ /* 0x0011e2000c101b24 */
[----:B------:R-:W-:Y:S05]  /*91d0*/  BRA `(.L_x_707) ;  /* 0x0000000c00947947 */ /* 0x000fea0003800000 */
.L_x_714:
[----:B------:R-:W-:Y:S02]  /*91e0*/  IMAD.U32 R3, R3, 0x10000, RZ ;  /* 0x0001000003037824 */ /* 0x000fe400078e00ff */
[----:B------:R-:W-:-:S04]  /*91f0*/  IMAD.MOV.U32 R25, RZ, RZ, R23 ;  /* 0x000000ffff197224 */ /* 0x000fc800078e0017 */
[----:B------:R-:W0:Y:S02]  /*9200*/  F2I.FTZ.TRUNC.NTZ R3, R3 ;  /* 0x0000000300037305 */ /* 0x000e24000021f100 */
[----:B0-----:R0:W-:Y:S01]  /*9210*/  STG.E desc[UR36][R8.64], R3 ;  /* 0x0000000308007986 */ /* 0x0011e2000c101924 */
[----:B------:R-:W-:Y:S05]  /*9220*/  BRA `(.L_x_707) ;  /* 0x0000000c00807947 */ /* 0x000fea0003800000 */
.L_x_713:
[----:B------:R-:W-:Y:S02]  /*9230*/  IMAD.U32 R3, R3, 0x10000, RZ ;  /* 0x0001000003037824 */ /* 0x000fe400078e00ff */
[----:B------:R-:W-:-:S04]  /*9240*/  IMAD.MOV.U32 R25, RZ, RZ, R23 ;  /* 0x000000ffff197224 */ /* 0x000fc800078e0017 */
[----:B------:R-:W0:Y:S02]  /*9250*/  F2I.FTZ.TRUNC.NTZ R3, R3 ;  /* 0x0000000300037305 */ /* 0x000e24000021f100 */
[----:B0-----:R0:W-:Y:S01]  /*9260*/  STG.E.U16 desc[UR36][R8.64], R3 ;  /* 0x0000000308007986 */ /* 0x0011e2000c101524 */
[----:B------:R-:W-:Y:S05]  /*9270*/  BRA `(.L_x_707) ;  /* 0x0000000c006c7947 */ /* 0x000fea0003800000 */
.L_x_709:
[----:B------:R-:W-:-:S13]  /*9280*/  ISETP.GT.AND P0, PT, R0, 0x6, PT ;  /* 0x000000060000780c */ /* 0x000fda0003f04270 */
[----:B------:R-:W-:Y:S05]  /*9290*/  @P0 BRA `(.L_x_715) ;  /* 0x0000000000340947 */ /* 0x000fea0003800000 */
[----:B------:R-:W-:-:S13]  /*92a0*/  ISETP.NE.AND P0, PT, R0, 0x5, PT ;  /* 0x000000050000780c */ /* 0x000fda0003f05270 */
[----:B------:R-:W-:Y:S05]  /*92b0*/  @!P0 BRA `(.L_x_716) ;  /* 0x0000000000188947 */ /* 0x000fea0003800000 */
[----:B------:R-:W-:-:S13]  /*92c0*/  ISETP.NE.AND P0, PT, R0, 0x6, PT ;  /* 0x000000060000780c */ /* 0x000fda0003f05270 */
[----:B------:R-:W-:Y:S05]  /*92d0*/  @P0 BRA `(.L_x_712) ;  /* 0x0000000800a40947 */ /* 0x000fea0003800000 */
[----:B------:R-:W-:Y:S02]  /*92e0*/  IMAD.U32 R3, R3, 0x10000, RZ ;  /* 0x0001000003037824 */ /* 0x000fe400078e00ff */
[----:B------:R-:W-:-:S03]  /*92f0*/  IMAD.MOV.U32 R25, RZ, RZ, R23 ;  /* 0x000000ffff197224 */ /* 0x000fc600078e0017 */
[----:B------:R1:W-:Y:S01]  /*9300*/  STG.E desc[UR36][R8.64], R3 ;  /* 0x0000000308007986 */ /* 0x0003e2000c101924 */
[----:B------:R-:W-:Y:S05]  /*9310*/  BRA `(.L_x_707) ;  /* 0x0000000c00447947 */ /* 0x000fea0003800000 */
.L_x_716:
[----:B------:R-:W-:Y:S02]  /*9320*/  IMAD.U32 R0, R3, 0x10000, RZ ;  /* 0x0001000003007824 */ /* 0x000fe400078e00ff */
[----:B------:R-:W-:-:S03]  /*9330*/  IMAD.MOV.U32 R25, RZ, RZ, R23 ;  /* 0x000000ffff197224 */ /* 0x000fc600078e0017 */
[----:B------:R-:W-:-:S05]  /*9340*/  F2FP.F16.F32.PACK_AB R0, RZ, R0 ;  /* 0x00000000ff00723e */ /* 0x000fca00000000ff */
[----:B------:R0:W-:Y:S01]  /*9350*/  STG.E.U16 desc[UR36][R8.64], R0 ;  /* 0x0000000008007986 */ /* 0x0001e2000c101524 */
[----:B------:R-:W-:Y:S05]  /*9360*/  BRA `(.L_x_707) ;  /* 0x0000000c00307947 */ /* 0x000fea0003800000 */
.L_x_715:
[----:B------:R-:W-:-:S13]  /*9370*/  ISETP.NE.AND P0, PT, R0, 0x7, PT ;  /* 0x000000070000780c */ /* 0x000fda0003f05270 */
[----:B------:R-:W-:Y:S05]  /*9380*/  @!P0 BRA `(.L_x_717) ;  /* 0x00000000003c8947 */ /* 0x000fea0003800000 */
[----:B------:R-:W-:-:S13]  /*9390*/  ISETP.NE.AND P0, PT, R0, 0x8, PT ;  /* 0x000000080000780c */ /* 0x000fda0003f05270 */
[----:B------:R-:W-:Y:S05]  /*93a0*/  @!P0 BRA `(.L_x_718) ;  /* 0x00000000001c8947 */ /* 0x000fea0003800000 */
[----:B------:R-:W-:-:S13]  /*93b0*/  ISETP.NE.AND P0, PT, R0, 0x9, PT ;  /* 0x000000090000780c */ /* 0x000fda0003f05270 */
[----:B------:R-:W-:Y:S05]  /*93c0*/  @P0 BRA `(.L_x_712) ;  /* 0x0000000800680947 */ /* 0x000fea0003800000 */
[----:B------:R-:W-:Y:S02]  /*93d0*/  IMAD.U32 R4, R3, 0x10000, RZ ;  /* 0x0001000003047824 */ /* 0x000fe400078e00ff */
[----:B------:R-:W-:Y:S02]  /*93e0*/  IMAD.MOV.U32 R5, RZ, RZ, RZ ;  /* 0x000000ffff057224 */ /* 0x000fe400078e00ff */
[----:B------:R-:W-:-:S03]  /*93f0*/  IMAD.MOV.U32 R25, RZ, RZ, R23 ;  /* 0x000000ffff197224 */ /* 0x000fc600078e0017 */
[----:B------:R3:W-:Y:S01]  /*9400*/  STG.E.64 desc[UR36][R8.64], R4 ;  /* 0x0000000408007986 */ /* 0x0007e2000c101b24 */
[----:B------:R-:W-:Y:S05]  /*9410*/  BRA `(.L_x_707) ;  /* 0x0000000c00047947 */ /* 0x000fea0003800000 */
.L_x_718:
[----:B------:R-:W-:Y:S02]  /*9420*/  IMAD.U32 R3, R3, 0x10000, RZ ;  /* 0x0001000003037824 */ /* 0x000fe400078e00ff */
[----:B------:R-:W-:-:S03]  /*9430*/  IMAD.MOV.U32 R25, RZ, RZ, R23 ;  /* 0x000000ffff197224 */ /* 0x000fc600078e0017 */
[----:B------:R-:W-:-:S04]  /*9440*/  F2FP.F16.F32.PACK_AB R3, RZ, R3 ;  /* 0x00000003ff03723e */ /* 0x000fc800000000ff */
[----:B------:R-:W-:-:S05]  /*9450*/  PRMT R3, R3, 0x5410, RZ ;  /* 0x0000541003037816 */ /* 0x000fca00000000ff */
[----:B------:R4:W-:Y:S01]  /*9460*/  STG.E desc[UR36][R8.64], R3 ;  /* 0x0000000308007986 */ /* 0x0009e2000c101924 */
[----:B------:R-:W-:Y:S05]  /*9470*/  BRA `(.L_x_707) ;  /* 0x0000000800ec7947 */ /* 0x000fea0003800000 */
.L_x_717:
[----:B------:R-:W-:Y:S02]  /*9480*/  IMAD.U32 R4, R3, 0x10000, RZ ;  /* 0x0001000003047824 */ /* 0x000fe400078e00ff */
[----:B------:R-:W-:Y:S02]  /*9490*/  IMAD.MOV.U32 R25, RZ, RZ, R23 ;  /* 0x000000ffff197224 */ /* 0x000fe400078e0017 */
[----:B------:R-:W-:-:S06]  /*94a0*/  FMUL.FTZ R4, R4, 1 ;  /* 0x3f80000004047820 */ /* 0x000fcc0000410000 */
[----:B------:R-:W0:Y:S02]  /*94b0*/  F2F.F64.F32 R4, R4 ;  /* 0x0000000400047310 */ /* 0x000e240000201800 */
[----:B0-----:R0:W-:Y:S01]  /*94c0*/  STG.E.64 desc[UR36][R8.64], R4 ;  /* 0x0000000408007986 */ /* 0x0011e2000c101b24 */
[----:B------:R-:W-:Y:S05]  /*94d0*/  BRA `(.L_x_707) ;  /* 0x0000000800d47947 */ /* 0x000fea0003800000 */
.L_x_708:
[----:B------:R-:W-:-:S13]  /*94e0*/  ISETP.GT.AND P0, PT, R0, 0x18, PT ;  /* 0x000000180000780c */ /* 0x000fda0003f04270 */
[----:B------:R-:W-:Y:S05]  /*94f0*/  @P0 BRA `(.L_x_719) ;  /* 0x0000000400080947 */ /* 0x000fea0003800000 */
        /* <DEDUP_REMOVED lines=8> */
[----:B------:R-:W-:-:S04]  /*9580*/  FSETP.NEU.FTZ.AND P0, PT, R3, RZ, PT ;  /* 0x000000ff0300720b */ /* 0x000fc80003f1d000 */
[----:B------:R-:W-:-:S05]  /*9590*/  SEL R3, RZ, 0x1, !P0 ;  /* 0x00000001ff037807 */ /* 0x000fca0004000000 */
[----:B------:R0:W-:Y:S01]  /*95a0*/  STG.E.U8 desc[UR36][R8.64], R3 ;  /* 0x0000000308007986 */ /* 0x0001e2000c101124 */
[----:B------:R-:W-:Y:S05]  /*95b0*/  BRA `(.L_x_707) ;  /* 0x00000008009c7947 */ /* 0x000fea0003800000 */
.L_x_721:
[----:B------:R-:W-:Y:S01]  /*95c0*/  IMAD.U32 R3, R3, 0x10000, RZ ;  /* 0x0001000003037824 */ /* 0x000fe200078e00ff */
[----:B------:R-:W-:Y:S01]  /*95d0*/  CS2R R6, SRZ ;  /* 0x0000000000067805 */ /* 0x000fe2000001ff00 */
[----:B------:R-:W-:Y:S02]  /*95e0*/  IMAD.MOV.U32 R25, RZ, RZ, R23 ;  /* 0x000000ffff197224 */ /* 0x000fe400078e0017 */
[----:B------:R-:W-:-:S04]  /*95f0*/  FMUL.FTZ R3, R3, 1 ;  /* 0x3f80000003037820 */ /* 0x000fc80000410000 */
[----:B------:R-:W0:Y:S02]  /*9600*/  F2F.F64.F32 R4, R3 ;  /* 0x0000000300047310 */ /* 0x000e240000201800 */
[----:B0-----:R0:W-:Y:S01]  /*9610*/  STG.E.128 desc[UR36][R8.64], R4 ;  /* 0x0000000408007986 */ /* 0x0011e2000c101d24 */
[----:B------:R-:W-:Y:S05]  /*9620*/  BRA `(.L_x_707) ;  /* 0x0000000800807947 */ /* 0x000fea0003800000 */
.L_x_720:
[----:B------:R-:W-:-:S13]  /*9630*/  ISETP.NE.AND P0, PT, R0, 0xf, PT ;  /* 0x0000000f0000780c */ /* 0x000fda0003f05270 */
[----:B------:R-:W-:Y:S05]  /*9640*/  @!P0 BRA `(.L_x_722) ;  /* 0x0000000000a88947 */ /* 0x000fea0003800000 */
[----:B------:R-:W-:-:S13]  /*9650*/  ISETP.NE.AND P0, PT, R0, 0x17, PT ;  /* 0x000000170000780c */ /* 0x000fda0003f05270 */
[----:B------:R-:W-:Y:S05]  /*9660*/  @!P0 BRA `(.L_x_723) ;  /* 0x0000000000508947 */ /* 0x000fea0003800000 */
[----:B------:R-:W-:-:S13]  /*9670*/  ISETP.NE.AND P0, PT, R0, 0x18, PT ;  /* 0x000000180000780c */ /* 0x000fda0003f05270 */
[----:B------:R-:W-:Y:S05]  /*9680*/  @P0 BRA `(.L_x_712) ;  /* 0x0000000400b80947 */ /* 0x000fea0003800000 */
        /* <DEDUP_REMOVED lines=13> */
.L_x_725:
[----:B------:R-:W-:Y:S05]  /*9760*/  BSYNC.RECONVERGENT B0 ;  /* 0x0000000000007941 */ /* 0x000fea0003800200 */
.L_x_724:
[----:B------:R-:W-:Y:S01]  /*9770*/  LOP3.LUT R5, R0, 0x80, R5, 0xf8, !PT ;  /* 0x0000008000057812 */ /* 0x000fe200078ef805 */
[----:B------:R-:W-:-:S04]  /*9780*/  IMAD.MOV.U32 R25, RZ, RZ, R23 ;  /* 0x000000ffff197224 */ /* 0x000fc800078e0017 */
[----:B------:R0:W-:Y:S01]  /*9790*/  STG.E.U8 desc[UR36][R8.64], R5 ;  /* 0x0000000508007986 */ /* 0x0001e2000c101124 */
[----:B------:R-:W-:Y:S05]  /*97a0*/  BRA `(.L_x_707) ;  /* 0x0000000800207947 */ /* 0x000fea0003800000 */
.L_x_723:
        /* <DEDUP_REMOVED lines=15> */
.L_x_727:
[----:B------:R-:W-:Y:S05]  /*98a0*/  BSYNC.RECONVERGENT B0 ;  /* 0x0000000000007941 */ /* 0x000fea0003800200 */
.L_x_726:
[----:B------:R-:W-:Y:S01]  /*98b0*/  LOP3.LUT R5, R0, 0x80, R5, 0xf8, !PT ;  /* 0x0000008000057812 */ /* 0x000fe200078ef805 */
[----:B------:R-:W-:-:S04]  /*98c0*/  IMAD.MOV.U32 R25, RZ, RZ, R23 ;  /* 0x000000ffff197224 */ /* 0x000fc800078e0017 */
[----:B------:R0:W-:Y:S01]  /*98d0*/  STG.E.U8 desc[UR36][R8.64], R5 ;  /* 0x0000000508007986 */ /* 0x0001e2000c101124 */
[----:B------:R-:W-:Y:S05]  /*98e0*/  BRA `(.L_x_707) ;  /* 0x0000000400d07947 */ /* 0x000fea0003800000 */
.L_x_722:
[----:B------:R0:W-:Y:S01]  /*98f0*/  STG.E.U16 desc[UR36][R8.64], R3 ;  /* 0x0000000308007986 */ /* 0x0001e2000c101524 */
[----:B------:R-:W-:Y:S01]  /*9900*/  IMAD.MOV.U32 R25, RZ, RZ, R23 ;  /* 0x000000ffff197224 */ /* 0x000fe200078e0017 */
[----:B------:R-:W-:Y:S06]  /*9910*/  BRA `(.L_x_707) ;  /* 0x0000000400c47947 */ /* 0x000fec0003800000 */
.L_x_719:
[----:B------:R-:W-:-:S13]  /*9920*/  ISETP.GT.AND P0, PT, R0, 0x1b, PT ;  /* 0x0000001b0000780c */ /* 0x000fda0003f04270 */
[----:B------:R-:W-:Y:S05]  /*9930*/  @P0 BRA `(.L_x_728) ;  /* 0x0000000000f40947 */ /* 0x000fea0003800000 */
        /* <DEDUP_REMOVED lines=8> */
[----:B------:R-:W0:Y:S02]  /*99c0*/  F2I.FTZ.U32.TRUNC.NTZ R3, R3 ;  /* 0x0000000300037305 */ /* 0x000e24000021f000 */
[----:B0-----:R0:W-:Y:S01]  /*99d0*/  STG.E.U16 desc[UR36][R8.64], R3 ;  /* 0x0000000308007986 */ /* 0x0011e2000c101524 */
[----:B------:R-:W-:Y:S05]  /*99e0*/  BRA `(.L_x_707) ;  /* 0x0000000400907947 */ /* 0x000fea0003800000 */
.L_x_730:
        /* <DEDUP_REMOVED lines=8> */
[----:B------:R-:W-:Y:S01]  /*9a70*/  FADD.FTZ R0, R0, 8192 ;  /* 0x4600000000007421 */ /* 0x000fe20000010000 */
[----:B------:R-:W-:-:S04]  /*9a80*/  PRMT R4, RZ, 0x7610, R4 ;  /* 0x00007610ff047816 */ /* 0x000fc80000000004 */
[----:B------:R-:W-:-:S13]  /*9a90*/  LOP3.LUT P0, R0, R0, 0xff, RZ, 0xc0, !PT ;  /* 0x000000ff00007812 */ /* 0x000fda000780c0ff */
[----:B------:R-:W-:Y:S05]  /*9aa0*/  @!P0 BRA `(.L_x_732) ;  /* 0x0000000000248947 */ /* 0x000fea0003800000 */
[----:B------:R-:W-:Y:S05]  /*9ab0*/  BRA `(.L_x_734) ;  /* 0x0000000000147947 */ /* 0x000fea0003800000 */
.L_x_733:
[----:B------:R-:W-:-:S04]  /*9ac0*/  SHF.R.U32.HI R0, RZ, 0x14, R3 ;  /* 0x00000014ff007819 */ /* 0x000fc80000011603 */
[----:B------:R-:W-:-:S04]  /*9ad0*/  LOP3.LUT R0, R0, 0x1, RZ, 0xc0, !PT ;  /* 0x0000000100007812 */ /* 0x000fc800078ec0ff */
[----:B------:R-:W-:-:S04]  /*9ae0*/  IADD3 R0, PT, PT, R3, 0x487ffff, R0 ;  /* 0x0487ffff03007810 */ /* 0x000fc80007ffe000 */
[----:B------:R-:W-:-:S04]  /*9af0*/  SHF.R.U32.HI R0, RZ, 0x14, R0 ;  /* 0x00000014ff007819 */ /* 0x000fc80000011600 */
[----:B------:R-:W-:-:S07]  /*9b00*/  LOP3.LUT R0, R0, 0xff, RZ, 0xc0, !PT ;  /* 0x000000ff00007812 */ /* 0x000fce00078ec0ff */
.L_x_734:
[----:B------:R-:W-:-:S04]  /*9b10*/  SHF.R.U32.HI R3, RZ, 0x18, R3 ;  /* 0x00000018ff037819 */ /* 0x000fc80000011603 */
[----:B------:R-:W-:-:S04]  /*9b20*/  LOP3.LUT R0, R0, 0x80, R3, 0xf8, !PT ;  /* 0x0000008000007812 */ /* 0x000fc800078ef803 */
[----:B------:R-:W-:-:S07]  /*9b30*/  PRMT R4, R0, 0x7610, R4 ;  /* 0x0000761000047816 */ /* 0x000fce0000000004 */
.L_x_732:
[----:B------:R-:W-:Y:S05]  /*9b40*/  BSYNC.RECONVERGENT B0 ;  /* 0x0000000000007941 */ /* 0x000fea0003800200 */
.L_x_731:
[----:B------:R0:W-:Y:S01]  /*9b50*/  STG.E.U8 desc[UR36][R8.64], R4 ;  /* 0x0000000408007986 */ /* 0x0001e2000c101124 */
[----:B------:R-:W-:Y:S01]  /*9b60*/  IMAD.MOV.U32 R25, RZ, RZ, R23 ;  /* 0x000000ffff197224 */ /* 0x000fe200078e0017 */
[----:B------:R-:W-:Y:S06]  /*9b70*/  BRA `(.L_x_707) ;  /* 0x00000004002c7947 */ /* 0x000fec0003800000 */
.L_x_729:
        /* <DEDUP_REMOVED lines=13> */
.L_x_737:
[----:B------:R-:W-:-:S04]  /*9c50*/  SHF.R.U32.HI R0, RZ, 0x15, R3 ;  /* 0x00000015ff007819 */ /* 0x000fc80000011603 */
[----:B------:R-:W-:-:S04]  /*9c60*/  LOP3.LUT R0, R0, 0x1, RZ, 0xc0, !PT ;  /* 0x0000000100007812 */ /* 0x000fc800078ec0ff */
[----:B------:R-:W-:-:S04]  /*9c70*/  IADD3 R0, PT, PT, R3, 0x88fffff, R0 ;  /* 0x088fffff03007810 */ /* 0x000fc80007ffe000 */
[----:B------:R-:W-:-:S04]  /*9c80*/  SHF.R.U32.HI R0, RZ, 0x15, R0 ;  /* 0x00000015ff007819 */ /* 0x000fc80000011600 */
[----:B------:R-:W-:-:S07]  /*9c90*/  LOP3.LUT R0, R0, 0xff, RZ, 0xc0, !PT ;  /* 0x000000ff00007812 */ /* 0x000fce00078ec0ff */
.L_x_738:
[----:B------:R-:W-:-:S04]  /*9ca0*/  SHF.R.U32.HI R3, RZ, 0x18, R3 ;  /* 0x00000018ff037819 */ /* 0x000fc80000011603 */
[----:B------:R-:W-:-:S04]  /*9cb0*/  LOP3.LUT R0, R0, 0x80, R3, 0xf8, !PT ;  /* 0x0000008000007812 */ /* 0x000fc800078ef803 */
[----:B------:R-:W-:-:S07]  /*9cc0*/  PRMT R4, R0, 0x7610, R4 ;  /* 0x0000761000047816 */ /* 0x000fce0000000004 */
.L_x_736:
[----:B------:R-:W-:Y:S05]  /*9cd0*/  BSYNC.RECONVERGENT B0 ;  /* 0x0000000000007941 */ /* 0x000fea0003800200 */
.L_x_735:
[----:B------:R0:W-:Y:S01]  /*9ce0*/  STG.E.U8 desc[UR36][R8.64], R4 ;  /* 0x0000000408007986 */ /* 0x0001e2000c101124 */
[----:B------:R-:W-:Y:S01]  /*9cf0*/  IMAD.MOV.U32 R25, RZ, RZ, R23 ;  /* 0x000000ffff197224 */ /* 0x000fe200078e0017 */
[----:B------:R-:W-:Y:S06]  /*9d00*/  BRA `(.L_x_707) ;  /* 0x0000000000c87947 */ /* 0x000fec0003800000 */
.L_x_728:
[----:B------:R-:W-:-:S13]  /*9d10*/  ISETP.NE.AND P0, PT, R0, 0x1c, PT ;  /* 0x0000001c0000780c */ /* 0x000fda0003f05270 */
[----:B------:R-:W-:Y:S05]  /*9d20*/  @!P0 BRA `(.L_x_739) ;  /* 0x0000000000b08947 */ /* 0x000fea0003800000 */
[----:B------:R-:W-:-:S13]  /*9d30*/  ISETP.NE.AND P0, PT, R0, 0x1d, PT ;  /* 0x0000001d0000780c */ /* 0x000fda0003f05270 */
[----:B------:R-:W-:Y:S05]  /*9d40*/  @!P0 BRA `(.L_x_740) ;  /* 0x0000000000948947 */ /* 0x000fea0003800000 */
[----:B------:R-:W-:-:S13]  /*9d50*/  ISETP.NE.AND P0, PT, R0, 0x2c, PT ;  /* 0x0000002c0000780c */ /* 0x000fda0003f05270 */
[----:B------:R-:W-:Y:S05]  /*9d60*/  @!P0 BRA `(.L_x_741) ;  /* 0x0000000000488947 */ /* 0x000fea0003800000 */
.L_x_712:
        /* <DEDUP_REMOVED lines=16> */
.L_x_742:
[----:B------:R-:W-:Y:S01]  /*9e70*/  IMAD.MOV.U32 R25, RZ, RZ, R23 ;  /* 0x000000ffff197224 */ /* 0x000fe200078e0017 */
[----:B------:R-:W-:Y:S06]  /*9e80*/  BRA `(.L_x_707) ;  /* 0x0000000000687947 */ /* 0x000fec0003800000 */
.L_x_741:
[----:B------:R-:W-:Y:S02]  /*9e90*/  IMAD.U32 R4, R3, 0x10000, RZ ;  /* 0x0001000003047824 */ /* 0x000fe400078e00ff */
[----:B------:R-:W-:-:S03]  /*9ea0*/  IMAD.MOV.U32 R25, RZ, RZ, R23 ;  /* 0x000000ffff197224 */ /* 0x000fc600078e0017 */
        /* <DEDUP_REMOVED lines=15> */
.L_x_740:
[----:B------:R-:W-:Y:S02]  /*9fa0*/  IMAD.U32 R4, R3, 0x10000, RZ ;  /* 0x0001000003047824 */ /* 0x000fe400078e00ff */
[----:B------:R-:W-:-:S04]  /*9fb0*/  IMAD.MOV.U32 R25, RZ, RZ, R23 ;  /* 0x000000ffff197224 */ /* 0x000fc800078e0017 */
[----:B------:R-:W0:Y:S02]  /*9fc0*/  F2I.U64.TRUNC R4, R4 ;  /* 0x0000000400047311 */ /* 0x000e24000020d800 */
[----:B0-----:R0:W-:Y:S01]  /*9fd0*/  STG.E.64 desc[UR36][R8.64], R4 ;  /* 0x0000000408007986 */ /* 0x0011e2000c101b24 */
[----:B------:R-:W-:Y:S05]  /*9fe0*/  BRA `(.L_x_707) ;  /* 0x0000000000107947 */ /* 0x000fea0003800000 */
.L_x_739:
[----:B------:R-:W-:Y:S02]  /*9ff0*/  IMAD.U32 R3, R3, 0x10000, RZ ;  /* 0x0001000003037824 */ /* 0x000fe400078e00ff */
[----:B------:R-:W-:-:S04]  /*a000*/  IMAD.MOV.U32 R25, RZ, RZ, R23 ;  /* 0x000000ffff197224 */ /* 0x000fc800078e0017 */
[----:B------:R-:W0:Y:S02]  /*a010*/  F2I.FTZ.U32.TRUNC.NTZ R3, R3 ;  /* 0x0000000300037305 */ /* 0x000e24000021f000 */
[----:B0-----:R0:W-:Y:S02]  /*a020*/  STG.E desc[UR36][R8.64], R3 ;  /* 0x0000000308007986 */ /* 0x0011e4000c101924 */
.L_x_707:
[----:B------:R-:W-:Y:S05]  /*a030*/  BSYNC.RECONVERGENT B6 ;  /* 0x0000000000067941 */ /* 0x000fea0003800200 */
.L_x_706:
[----:B------:R-:W-:Y:S01]  /*a040*/  ISETP.GE.AND P0, PT, R25, R16, PT ;  /* 0x000000101900720c */ /* 0x000fe20003f06270 */
[----:B------:R-:W-:-:S12]  /*a050*/  BSSY.RECONVERGENT B6, `(.L_x_743) ;  /* 0x00001f0000067945 */ /* 0x000fd80003800200 */
[----:B------:R-:W-:Y:S05]  /*a060*/  @P0 BRA `(.L_x_744) ;  /* 0x0000001c00b80947 */ /* 0x000fea0003800000 */
[----:B------:R-:W2:Y:S01]  /*a070*/  LDCU UR4, c[0x0][0x3cc] ;  /* 0x00007980ff0477ac */ /* 0x000ea20008000800 */
[----:B01-34-:R-:W0:Y:S01]  /*a080*/  LDC.64 R8, c[0x0][0x3a0] ;  /* 0x0000e800ff087b82 */ /* 0x01be220000000a00 */
[----:B-----5:R-:W-:Y:S01]  /*a090*/  IMAD R0, R2, 0x200, R25 ;  /* 0x0000020002007824 */ /* 0x020fe200078e0219 */
[----:B--2---:R-:W-:-:S03]  /*a0a0*/  PRMT R4, R17, 0x9910, RZ ;  /* 0x0000991011047816 */ /* 0x004fc600000000ff */
[----:B------:R-:W-:Y:S02]  /*a0b0*/  IMAD R3, R0, UR4, RZ ;  /* 0x0000000400037c24 */ /* 0x000fe4000f8e02ff */
[----:B------:R-:W-:-:S05]  /*a0c0*/  IMAD.MOV.U32 R0, RZ, RZ, R4 ;  /* 0x000000ffff007224 */ /* 0x000fca00078e0004 */
[----:B------:R-:W-:Y:S02]  /*a0d0*/  ISETP.GT.AND P1, PT, R0, 0x9, PT ;  /* 0x000000090000780c */ /* 0x000fe40003f24270 */
[----:B0-----:R-:W-:-:S05]  /*a0e0*/  IADD3 R8, P0, PT, R3, R8, RZ ;  /* 0x0000000803087210 */ /* 0x001fca0007f1e0ff */
        /* <DEDUP_REMOVED lines=10> */
[----:B------:R-:W-:-:S04]  /*a190*/  IMAD.U32 R22, R22, 0x10000, RZ ;  /* 0x0001000016167824 */ /* 0x000fc800078e00ff */
[----:B------:R-:W0:Y:S02]  /*a1a0*/  F2I.FTZ.TRUNC.NTZ R3, R22 ;  /* 0x0000001600037305 */ /* 0x000e24000021f100 */
[----:B0-----:R0:W-:Y:S01]  /*a1b0*/  STG.E.U8 desc[UR36][R8.64], R3 ;  /* 0x0000000308007986 */ /* 0x0011e2000c101124 */
[----:B------:R-:W-:Y:S05]  /*a1c0*/  BRA `(.L_x_750) ;  /* 0x0000000c007c7947 */ /* 0x000fea0003800000 */
.L_x_748:
[----:B------:R-:W-:-:S06]  /*a1d0*/  IMAD.U32 R5, R22, 0x10000, RZ ;  /* 0x0001000016057824 */ /* 0x000fcc00078e00ff */
[----:B------:R-:W0:Y:S02]  /*a1e0*/  F2I.S64.TRUNC R4, R5 ;  /* 0x0000000500047311 */ /* 0x000e24000020d900 */
[----:B0-----:R0:W-:Y:S01]  /*a1f0*/  STG.E.U8 desc[UR36][R8.64], R4 ;  /* 0x0000000408007986 */ /* 0x0011e2000c101124 */
[----:B------:R-:W-:Y:S05]  /*a200*/  BRA `(.L_x_750) ;  /* 0x0000000c006c7947 */ /* 0x000fea0003800000 */
.L_x_747:
[----:B------:R-:W-:-:S13]  /*a210*/  ISETP.NE.AND P0, PT, R0, 0x2, PT ;  /* 0x000000020000780c */ /* 0x000fda0003f05270 */
[----:B------:R-:W-:Y:S05]  /*a220*/  @!P0 BRA `(.L_x_751) ;  /* 0x0000000000308947 */ /* 0x000fea0003800000 */
[----:B------:R-:W-:-:S13]  /*a230*/  ISETP.NE.AND P0, PT, R0, 0x3, PT ;  /* 0x000000030000780c */ /* 0x000fda0003f05270 */
[----:B------:R-:W-:Y:S05]  /*a240*/  @!P0 BRA `(.L_x_752) ;  /* 0x0000000000188947 */ /* 0x000fea0003800000 */
[----:B------:R-:W-:-:S13]  /*a250*/  ISETP.NE.AND P0, PT, R0, 0x4, PT ;  /* 0x000000040000780c */ /* 0x000fda0003f05270 */
[----:B------:R-:W-:Y:S05]  /*a260*/  @P0 BRA `(.L_x_749) ;  /* 0x0000000800780947 */ /* 0x000fea0003800000 */
[----:B------:R-:W-:-:S06]  /*a270*/  IMAD.U32 R4, R22, 0x10000, RZ ;  /* 0x0001000016047824 */ /* 0x000fcc00078e00ff */
[----:B------:R-:W0:Y:S02]  /*a280*/  F2I.S64.TRUNC R4, R4 ;  /* 0x0000000400047311 */ /* 0x000e24000020d900 */
[----:B0-----:R0:W-:Y:S01]  /*a290*/  STG.E.64 desc[UR36][R8.64], R4 ;  /* 0x0000000408007986 */ /* 0x0011e2000c101b24 */
[----:B------:R-:W-:Y:S05]  /*a2a0*/  BRA `(.L_x_750) ;  /* 0x0000000c00447947 */ /* 0x000fea0003800000 */
.L_x_752:
[----:B------:R-:W-:-:S04]  /*a2b0*/  IMAD.U32 R22, R22, 0x10000, RZ ;  /* 0x0001000016167824 */ /* 0x000fc800078e00ff */
[----:B------:R-:W0:Y:S02]  /*a2c0*/  F2I.FTZ.TRUNC.NTZ R3, R22 ;  /* 0x0000001600037305 */ /* 0x000e24000021f100 */
[----:B0-----:R0:W-:Y:S01]  /*a2d0*/  STG.E desc[UR36][R8.64], R3 ;  /* 0x0000000308007986 */ /* 0x0011e2000c101924 */
[----:B------:R-:W-:Y:S05]  /*a2e0*/  BRA `(.L_x_750) ;  /* 0x0000000c00347947 */ /* 0x000fea0003800000 */
.L_x_751:
[----:B------:R-:W-:-:S04]  /*a2f0*/  IMAD.U32 R22, R22, 0x10000, RZ ;  /* 0x0001000016167824 */ /* 0x000fc800078e00ff */
[----:B------:R-:W0:Y:S02]  /*a300*/  F2I.FTZ.TRUNC.NTZ R3, R22 ;  /* 0x0000001600037305 */ /* 0x000e24000021f100 */
[----:B0-----:R0:W-:Y:S01]  /*a310*/  STG.E.U16 desc[UR36][R8.64], R3 ;  /* 0x0000000308007986 */ /* 0x0011e2000c101524 */
[----:B------:R-:W-:Y:S05]  /*a320*/  BRA `(.L_x_750) ;  /* 0x0000000c00247947 */ /* 0x000fea0003800000 */
.L_x_746:
[----:B------:R-:W-:-:S13]  /*a330*/  ISETP.GT.AND P0, PT, R0, 0x6, PT ;  /* 0x000000060000780c */ /* 0x000fda0003f04270 */
[----:B------:R-:W-:Y:S05]  /*a340*/  @P0 BRA `(.L_x_753) ;  /* 0x00000000002c0947 */ /* 0x000fea0003800000 */
[----:B------:R-:W-:-:S13]  /*a350*/  ISETP.NE.AND P0, PT, R0, 0x5, PT ;  /* 0x000000050000780c */ /* 0x000fda0003f05270 */
[----:B------:R-:W-:Y:S05]  /*a360*/  @!P0 BRA `(.L_x_754) ;  /* 0x0000000000148947 */ /* 0x000fea0003800000 */
[----:B------:R-:W-:-:S13]  /*a370*/  ISETP.NE.AND P0, PT, R0, 0x6, PT ;  /* 0x000000060000780c */ /* 0x000fda0003f05270 */
[----:B------:R-:W-:Y:S05]  /*a380*/  @P0 BRA `(.L_x_749) ;  /* 0x0000000800300947 */ /* 0x000fea0003800000 */
[----:B------:R-:W-:-:S05]  /*a390*/  IMAD.U32 R3, R22, 0x10000, RZ ;  /* 0x0001000016037824 */ /* 0x000fca00078e00ff */
[----:B------:R1:W-:Y:S01]  /*a3a0*/  STG.E desc[UR36][R8.64], R3 ;  /* 0x0000000308007986 */ /* 0x0003e2000c101924 */
[----:B------:R-:W-:Y:S05]  /*a3b0*/  BRA `(.L_x_750) ;  /* 0x0000000c00007947 */ /* 0x000fea0003800000 */
.L_x_754:
[----:B------:R-:W-:-:S05]  /*a3c0*/  IMAD.U32 R0, R22, 0x10000, RZ ;  /* 0x0001000016007824 */ /* 0x000fca00078e00ff */
[----:B------:R-:W-:-:S05]  /*a3d0*/  F2FP.F16.F32.PACK_AB R0, RZ, R0 ;  /* 0x00000000ff00723e */ /* 0x000fca00000000ff */
[----:B------:R0:W-:Y:S01]  /*a3e0*/  STG.E.U16 desc[UR36][R8.64], R0 ;  /* 0x0000000008007986 */ /* 0x0001e2000c101524 */
[----:B------:R-:W-:Y:S05]  /*a3f0*/  BRA `(.L_x_750) ;  /* 0x0000000800f07947 */ /* 0x000fea0003800000 */
.L_x_753:
[----:B------:R-:W-:-:S13]  /*a400*/  ISETP.NE.AND P0, PT, R0, 0x7, PT ;  /* 0x000000070000780c */ /* 0x000fda0003f05270 */
[----:B------:R-:W-:Y:S05]  /*a410*/  @!P0 BRA `(.L_x_755) ;  /* 0x0000000000348947 */ /* 0x000fea0003800000 */
[----:B------:R-:W-:-:S13]  /*a420*/  ISETP.NE.AND P0, PT, R0, 0x8, PT ;  /* 0x000000080000780c */ /* 0x000fda0003f05270 */
[----:B------:R-:W-:Y:S05]  /*a430*/  @!P0 BRA `(.L_x_756) ;  /* 0x0000000000188947 */ /* 0x000fea0003800000 */
[----:B------:R-:W-:-:S13]  /*a440*/  ISETP.NE.AND P0, PT, R0, 0x9, PT ;  /* 0x000000090000780c */ /* 0x000fda0003f05270 */
[----:B------:R-:W-:Y:S05]  /*a450*/  @P0 BRA `(.L_x_749) ;  /* 0x0000000400fc0947 */ /* 0x000fea0003800000 */
[----:B------:R-:W-:Y:S02]  /*a460*/  IMAD.U32 R22, R22, 0x10000, RZ ;  /* 0x0001000016167824 */ /* 0x000fe400078e00ff */
[----:B------:R-:W-:-:S05]  /*a470*/  IMAD.MOV.U32 R23, RZ, RZ, RZ ;  /* 0x000000ffff177224 */ /* 0x000fca00078e00ff */
[----:B------:R3:W-:Y:S01]  /*a480*/  STG.E.64 desc[UR36][R8.64], R22 ;  /* 0x0000001608007986 */ /* 0x0007e2000c101b24 */
[----:B------:R-:W-:Y:S05]  /*a490*/  BRA `(.L_x_750) ;  /* 0x0000000800c87947 */ /* 0x000fea0003800000 */
.L_x_756:
[----:B------:R-:W-:-:S05]  /*a4a0*/  IMAD.U32 R22, R22, 0x10000, RZ ;  /* 0x0001000016167824 */ /* 0x000fca00078e00ff */
[----:B------:R-:W-:-:S04]  /*a4b0*/  F2FP.F16.F32.PACK_AB R3, RZ, R22 ;  /* 0x00000016ff03723e */ /* 0x000fc800000000ff */
[----:B------:R-:W-:-:S05]  /*a4c0*/  PRMT R3, R3, 0x5410, RZ ;  /* 0x0000541003037816 */ /* 0x000fca00000000ff */
[----:B------:R2:W-:Y:S01]  /*a4d0*/  STG.E desc[UR36][R8.64], R3 ;  /* 0x0000000308007986 */ /* 0x0005e2000c101924 */
[----:B------:R-:W-:Y:S05]  /*a4e0*/  BRA `(.L_x_750) ;  /* 0x0000000800b47947 */ /* 0x000fea0003800000 */
.L_x_755:
[----:B------:R-:W-:-:S04]  /*a4f0*/  IMAD.U32 R4, R22, 0x10000, RZ ;  /* 0x0001000016047824 */ /* 0x000fc800078e00ff */
[----:B------:R-:W-:-:S06]  /*a500*/  FMUL.FTZ R4, R4, 1 ;  /* 0x3f80000004047820 */ /* 0x000fcc0000410000 */
[----:B------:R-:W0:Y:S02]  /*a510*/  F2F.F64.F32 R4, R4 ;  /* 0x0000000400047310 */ /* 0x000e240000201800 */
[----:B0-----:R4:W-:Y:S01]  /*a520*/  STG.E.64 desc[UR36][R8.64], R4 ;  /* 0x0000000408007986 */ /* 0x0019e2000c101b24 */
[----:B------:R-:W-:Y:S05]  /*a530*/  BRA `(.L_x_750) ;  /* 0x0000000800a07947 */ /* 0x000fea0003800000 */
.L_x_745:
[----:B------:R-:W-:-:S13]  /*a540*/  ISETP.GT.AND P0, PT, R0, 0x18, PT ;  /* 0x000000180000780c */ /* 0x000fda0003f04270 */
[----:B------:R-:W-:Y:S05]  /*a550*/  @!P0 BRA `(.L_x_757) ;  /* 0x0000000400608947 */ /* 0x000fea0003800000 */
        /* <DEDUP_REMOVED lines=8> */
[----:B------:R-:W-:-:S06]  /*a5e0*/  IMAD.U32 R3, R22, 0x10000, RZ ;  /* 0x0001000016037824 */ /* 0x000fcc00078e00ff */
[----:B------:R-:W0:Y:S02]  /*a5f0*/  F2I.FTZ.U32.TRUNC.NTZ R3, R3 ;  /* 0x0000000300037305 */ /* 0x000e24000021f000 */
[----:B0-----:R0:W-:Y:S01]  /*a600*/  STG.E.U16 desc[UR36][R8.64], R3 ;  /* 0x0000000308007986 */ /* 0x0011e2000c101524 */
[----:B------:R-:W-:Y:S05]  /*a610*/  BRA `(.L_x_750) ;  /* 0x0000000800687947 */ /* 0x000fea0003800000 */
.L_x_760:
        /* <DEDUP_REMOVED lines=17> */
.L_x_763:
[----:B------:R-:W-:-:S04]  /*a730*/  SHF.R.U32.HI R3, RZ, 0x18, R5 ;  /* 0x00000018ff037819 */ /* 0x000fc80000011605 */
[----:B------:R-:W-:-:S04]  /*a740*/  LOP3.LUT R0, R0, 0x80, R3, 0xf8, !PT ;  /* 0x0000008000007812 */ /* 0x000fc800078ef803 */
[----:B------:R-:W-:-:S07]  /*a750*/  PRMT R4, R0, 0x7610, R4 ;  /* 0x0000761000047816 */ /* 0x000fce0000000004 */
.L_x_762:
[----:B------:R-:W-:Y:S05]  /*a760*/  BSYNC.RECONVERGENT B0 ;  /* 0x0000000000007941 */ /* 0x000fea0003800200 */
.L_x_761:
[----:B------:R0:W-:Y:S01]  /*a770*/  STG.E.U8 desc[UR36][R8.64], R4 ;  /* 0x0000000408007986 */ /* 0x0001e2000c101124 */
[----:B------:R-:W-:Y:S05]  /*a780*/  BRA `(.L_x_750) ;  /* 0x00000008000c7947 */ /* 0x000fea0003800000 */
.L_x_759:
        /* <DEDUP_REMOVED lines=17> */
.L_x_766:
[----:B------:R-:W-:-:S04]  /*a8a0*/  SHF.R.U32.HI R3, RZ, 0x18, R5 ;  /* 0x00000018ff037819 */ /* 0x000fc80000011605 */
[----:B------:R-:W-:-:S04]  /*a8b0*/  LOP3.LUT R0, R0, 0x80, R3, 0xf8, !PT ;  /* 0x0000008000007812 */ /* 0x000fc800078ef803 */
[----:B------:R-:W-:-:S07]  /*a8c0*/  PRMT R4, R0, 0x7610, R4 ;  /* 0x0000761000047816 */ /* 0x000fce0000000004 */
.L_x_765:
[----:B------:R-:W-:Y:S05]  /*a8d0*/  BSYNC.RECONVERGENT B0 ;  /* 0x0000000000007941 */ /* 0x000fea0003800200 */
.L_x_764:
[----:B------:R0:W-:Y:S01]  /*a8e0*/  STG.E.U8 desc[UR36][R8.64], R4 ;  /* 0x0000000408007986 */ /* 0x0001e2000c101124 */
[----:B------:R-:W-:Y:S05]  /*a8f0*/  BRA `(.L_x_750) ;  /* 0x0000000400b07947 */ /* 0x000fea0003800000 */
.L_x_758:
[----:B------:R-:W-:-:S13]  /*a900*/  ISETP.NE.AND P0, PT, R0, 0x1c, PT ;  /* 0x0000001c0000780c */ /* 0x000fda0003f05270 */
[----:B------:R-:W-:Y:S05]  /*a910*/  @!P0 BRA `(.L_x_767) ;  /* 0x0000000000608947 */ /* 0x000fea0003800000 */
[----:B------:R-:W-:-:S13]  /*a920*/  ISETP.NE.AND P0, PT, R0, 0x1d, PT ;  /* 0x0000001d0000780c */ /* 0x000fda0003f05270 */
[----:B------:R-:W-:Y:S05]  /*a930*/  @!P0 BRA `(.L_x_768) ;  /* 0x0000000000488947 */ /* 0x000fea0003800000 */
[----:B------:R-:W-:-:S13]  /*a940*/  ISETP.NE.AND P0, PT, R0, 0x2c, PT ;  /* 0x0000002c0000780c */ /* 0x000fda0003f05270 */
[----:B------:R-:W-:Y:S05]  /*a950*/  @P0 BRA `(.L_x_749) ;  /* 0x0000000000bc0947 */ /* 0x000fea0003800000 */
        /* <DEDUP_REMOVED lines=16> */
.L_x_768:
[----:B------:R-:W-:-:S06]  /*aa60*/  IMAD.U32 R4, R22, 0x10000, RZ ;  /* 0x0001000016047824 */ /* 0x000fcc00078e00ff */
[----:B------:R-:W0:Y:S02]  /*aa70*/  F2I.U64.TRUNC R4, R4 ;  /* 0x0000000400047311 */ /* 0x000e24000020d800 */
[----:B0-----:R0:W-:Y:S01]  /*aa80*/  STG.E.64 desc[UR36][R8.64], R4 ;  /* 0x0000000408007986 */ /* 0x0011e2000c101b24 */
[----:B------:R-:W-:Y:S05]  /*aa90*/  BRA `(.L_x_750) ;  /* 0x0000000400487947 */ /* 0x000fea0003800000 */
.L_x_767:
[----:B------:R-:W-:-:S04]  /*aaa0*/  IMAD.U32 R22, R22, 0x10000, RZ ;  /* 0x0001000016167824 */ /* 0x000fc800078e00ff */
[----:B------:R-:W0:Y:S02]  /*aab0*/  F2I.FTZ.U32.TRUNC.NTZ R3, R22 ;  /* 0x0000001600037305 */ /* 0x000e24000021f000 */
[----:B0-----:R0:W-:Y:S01]  /*aac0*/  STG.E desc[UR36][R8.64], R3 ;  /* 0x0000000308007986 */ /* 0x0011e2000c101924 */
[----:B------:R-:W-:Y:S05]  /*aad0*/  BRA `(.L_x_750) ;  /* 0x0000000400387947 */ /* 0x000fea0003800000 */
.L_x_757:
[----:B------:R-:W-:-:S13]  /*aae0*/  ISETP.GT.AND P0, PT, R0, 0xe, PT ;  /* 0x0000000e0000780c */ /* 0x000fda0003f04270 */
[----:B------:R-:W-:Y:S05]  /*aaf0*/  @P0 BRA `(.L_x_769) ;  /* 0x00000000003c0947 */ /* 0x000fea0003800000 */
[----:B------:R-:W-:-:S13]  /*ab00*/  ISETP.NE.AND P0, PT, R0, 0xa, PT ;  /* 0x0000000a0000780c */ /* 0x000fda0003f05270 */
[----:B------:R-:W-:Y:S05]  /*ab10*/  @!P0 BRA `(.L_x_770) ;  /* 0x00000000001c8947 */ /* 0x000fea0003800000 */
[----:B------:R-:W-:-:S13]  /*ab20*/  ISETP.NE.AND P0, PT, R0, 0xb, PT ;  /* 0x0000000b0000780c */ /* 0x000fda0003f05270 */
[----:B------:R-:W-:Y:S05]  /*ab30*/  @P0 BRA `(.L_x_749) ;  /* 0x0000000000440947 */ /* 0x000fea0003800000 */
[----:B------:R-:W-:-:S05]  /*ab40*/  IMAD.U32 R22, R22, 0x10000, RZ ;  /* 0x0001000016167824 */ /* 0x000fca00078e00ff */
[----:B------:R-:W-:-:S04]  /*ab50*/  FSETP.NEU.FTZ.AND P0, PT, R22, RZ, PT ;  /* 0x000000ff1600720b */ /* 0x000fc80003f1d000 */
[----:B------:R-:W-:-:S05]  /*ab60*/  SEL R3, RZ, 0x1, !P0 ;  /* 0x00000001ff037807 */ /* 0x000fca0004000000 */
[----:B------:R0:W-:Y:S01]  /*ab70*/  STG.E.U8 desc[UR36][R8.64], R3 ;  /* 0x0000000308007986 */ /* 0x0001e2000c101124 */
[----:B------:R-:W-:Y:S05]  /*ab80*/  BRA `(.L_x_750) ;  /* 0x00000004000c7947 */ /* 0x000fea0003800000 */
.L_x_770:
[----:B------:R-:W-:Y:S01]  /*ab90*/  IMAD.U32 R22, R22, 0x10000, RZ ;  /* 0x0001000016167824 */ /* 0x000fe200078e00ff */
[----:B------:R-:W-:-:S03]  /*aba0*/  CS2R R6, SRZ ;  /* 0x0000000000067805 */ /* 0x000fc6000001ff00 */
[----:B------:R-:W-:-:S06]  /*abb0*/  FMUL.FTZ R4, R22, 1 ;  /* 0x3f80000016047820 */ /* 0x000fcc0000410000 */
[----:B------:R-:W0:Y:S02]  /*abc0*/  F2F.F64.F32 R4, R4 ;  /* 0x0000000400047310 */ /* 0x000e240000201800 */
[----:B0-----:R0:W-:Y:S01]  /*abd0*/  STG.E.128 desc[UR36][R8.64], R4 ;  /* 0x0000000408007986 */ /* 0x0011e2000c101d24 */
[----:B------:R-:W-:Y:S05]  /*abe0*/  BRA `(.L_x_750) ;  /* 0x0000000000f47947 */ /* 0x000fea0003800000 */
.L_x_769:
[----:B------:R-:W-:-:S13]  /*abf0*/  ISETP.NE.AND P0, PT, R0, 0xf, PT ;  /* 0x0000000f0000780c */ /* 0x000fda0003f05270 */
[----:B------:R-:W-:Y:S05]  /*ac00*/  @!P0 BRA `(.L_x_771) ;  /* 0x0000000000e88947 */ /* 0x000fea0003800000 */
[----:B------:R-:W-:-:S13]  /*ac10*/  ISETP.NE.AND P0, PT, R0, 0x17, PT ;  /* 0x000000170000780c */ /* 0x000fda0003f05270 */
[----:B------:R-:W-:Y:S05]  /*ac20*/  @!P0 BRA `(.L_x_772) ;  /* 0x0000000000908947 */ /* 0x000fea0003800000 */
[----:B------:R-:W-:-:S13]  /*ac30*/  ISETP.NE.AND P0, PT, R0, 0x18, PT ;  /* 0x000000180000780c */ /* 0x000fda0003f05270 */
[----:B------:R-:W-:Y:S05]  /*ac40*/  @!P0 BRA `(.L_x_773) ;  /* 0x0000000000448947 */ /* 0x000fea0003800000 */
.L_x_749:
        /* <DEDUP_REMOVED lines=16> */
.L_x_774:
[----:B------:R-:W-:Y:S05]  /*ad50*/  BRA `(.L_x_750) ;  /* 0x0000000000987947 */ /* 0x000fea0003800000 */
.L_x_773:
        /* <DEDUP_REMOVED lines=13> */
.L_x_776:
[----:B------:R-:W-:Y:S05]  /*ae30*/  BSYNC.RECONVERGENT B0 ;  /* 0x0000000000007941 */ /* 0x000fea0003800200 */
.L_x_775:
[----:B------:R-:W-:-:S05]  /*ae40*/  LOP3.LUT R3, R0, 0x80, R3, 0xf8, !PT ;  /* 0x0000008000037812 */ /* 0x000fca00078ef803 */
[----:B------:R0:W-:Y:S01]  /*ae50*/  STG.E.U8 desc[UR36][R8.64], R3 ;  /* 0x0000000308007986 */ /* 0x0001e2000c101124 */
[----:B------:R-:W-:Y:S05]  /*ae60*/  BRA `(.L_x_750) ;  /* 0x0000000000547947 */ /* 0x000fea0003800000 */
.L_x_772:
        /* <DEDUP_REMOVED lines=12> */
.L_x_778:
[----:B------:R-:W-:Y:S01]  /*af30*/  IMAD.MOV.U32 R0, RZ, RZ, 0x7f ;  /* 0x0000007fff007424 */ /* 0x000fe200078e00ff */
[----:B------:R-:W-:-:S04]  /*af40*/  ISETP.GT.U32.AND P0, PT, R4, 0x7f800000, PT ;  /* 0x7f8000000400780c */ /* 0x000fc80003f04070 */
[----:B------:R-:W-:-:S09]  /*af50*/  SEL R0, R0, 0x7c, P0 ;  /* 0x0000007c00007807 */ /* 0x000fd20000000000 */
.L_x_779:
[----:B------:R-:W-:Y:S05]  /*af60*/  BSYNC.RECONVERGENT B0 ;  /* 0x0000000000007941 */ /* 0x000fea0003800200 */
.L_x_777:
[----:B------:R-:W-:-:S04]  /*af70*/  SHF.R.U32.HI R3, RZ, 0x18, R3 ;  /* 0x00000018ff037819 */ /* 0x000fc80000011603 */
[----:B------:R-:W-:-:S05]  /*af80*/  LOP3.LUT R3, R0, 0x80, R3, 0xf8, !PT ;  /* 0x0000008000037812 */ /* 0x000fca00078ef803 */
[----:B------:R0:W-:Y:S01]  /*af90*/  STG.E.U8 desc[UR36][R8.64], R3 ;  /* 0x0000000308007986 */ /* 0x0001e2000c101124 */
[----:B------:R-:W-:Y:S05]  /*afa0*/  BRA `(.L_x_750) ;  /* 0x0000000000047947 */ /* 0x000fea0003800000 */
.L_x_771:
[----:B------:R0:W-:Y:S02]  /*afb0*/  STG.E.U16 desc[UR36][R8.64], R22 ;  /* 0x0000001608007986 */ /* 0x0001e4000c101524 */
.L_x_750:
[----:B------:R-:W-:-:S05]  /*afc0*/  VIADD R25, R25, 0x80 ;  /* 0x0000008019197836 */ /* 0x000fca0000000000 */
[----:B------:R-:W-:-:S13]  /*afd0*/  ISETP.GE.AND P0, PT, R25, R16, PT ;  /* 0x000000101900720c */ /* 0x000fda0003f06270 */
[----:B------:R-:W-:Y:S05]  /*afe0*/  @P0 BRA `(.L_x_744) ;  /* 0x0000000c00d80947 */ /* 0x000fea0003800000 */
[----:B------:R-:W5:Y:S01]  /*aff0*/  LDCU UR4, c[0x0][0x3cc] ;  /* 0x00007980ff0477ac */ /* 0x000f620008000800 */
[----:B01234-:R-:W0:Y:S01]  /*b000*/  LDC.64 R8, c[0x0][0x3a0] ;  /* 0x0000e800ff087b82 */ /* 0x01fe220000000a00 */
[----:B------:R-:W-:Y:S01]  /*b010*/  IMAD R0, R2, 0x200, R25 ;  /* 0x0000020002007824 */ /* 0x000fe200078e0219 */
[----:B------:R-:W-:-:S03]  /*b020*/  PRMT R4, R17, 0x9910, RZ ;  /* 0x0000991011047816 */ /* 0x000fc600000000ff */
[----:B-----5:R-:W-:Y:S02]  /*b030*/  IMAD R3, R0, UR4, RZ ;  /* 0x0000000400037c24 */ /* 0x020fe4000f8e02ff */
        /* <DEDUP_REMOVED lines=17> */
.L_x_783:
[----:B------:R-:W-:-:S06]  /*b150*/  IMAD.U32 R5, R18, 0x10000, RZ ;  /* 0x0001000012057824 */ /* 0x000fcc00078e00ff */
[----:B------:R-:W0:Y:S02]  /*b160*/  F2I.S64.TRUNC R4, R5 ;  /* 0x0000000500047311 */ /* 0x000e24000020d900 */
[----:B0-----:R4:W-:Y:S01]  /*b170*/  STG.E.U8 desc[UR36][R8.64], R4 ;  /* 0x0000000408007986 */ /* 0x0019e2000c101124 */
[----:B------:R-:W-:Y:S05]  /*b180*/  BRA `(.L_x_785) ;  /* 0x0000000c006c7947 */ /* 0x000fea0003800000 */
.L_x_782:
        /* <DEDUP_REMOVED lines=10> */
.L_x_787:
[----:B------:R-:W-:-:S04]  /*b230*/  IMAD.U32 R18, R18, 0x10000, RZ ;  /* 0x0001000012127824 */ /* 0x000fc800078e00ff */
[----:B------:R-:W0:Y:S02]  /*b240*/  F2I.FTZ.TRUNC.NTZ R3, R18 ;  /* 0x0000001200037305 */ /* 0x000e24000021f100 */
[----:B0-----:R2:W-:Y:S01]  /*b250*/  STG.E desc[UR36][R8.64], R3 ;  /* 0x0000000308007986 */ /* 0x0015e2000c101924 */
[----:B------:R-:W-:Y:S05]  /*b260*/  BRA `(.L_x_785) ;  /* 0x0000000c00347947 */ /* 0x000fea0003800000 */
.L_x_786:
[----:B------:R-:W-:-:S04]  /*b270*/  IMAD.U32 R18, R18, 0x10000, RZ ;  /* 0x0001000012127824 */ /* 0x000fc800078e00ff */
[----:B------:R-:W0:Y:S02]  /*b280*/  F2I.FTZ.TRUNC.NTZ R3, R18 ;  /* 0x0000001200037305 */ /* 0x000e24000021f100 */
[----:B0-----:R0:W-:Y:S01]  /*b290*/  STG.E.U16 desc[UR36][R8.64], R3 ;  /* 0x0000000308007986 */ /* 0x0011e2000c101524 */
[----:B------:R-:W-:Y:S05]  /*b2a0*/  BRA `(.L_x_785) ;  /* 0x0000000c00247947 */ /* 0x000fea0003800000 */
.L_x_781:
        /* <DEDUP_REMOVED lines=9> */
.L_x_789:
[----:B------:R-:W-:-:S05]  /*b340*/  IMAD.U32 R0, R18, 0x10000, RZ ;  /* 0x0001000012007824 */ /* 0x000fca00078e00ff */
[----:B------:R-:W-:-:S05]  /*b350*/  F2FP.F16.F32.PACK_AB R0, RZ, R0 ;  /* 0x00000000ff00723e */ /* 0x000fca00000000ff */
[----:B------:R0:W-:Y:S01]  /*b360*/  STG.E.U16 desc[UR36][R8.64], R0 ;  /* 0x0000000008007986 */ /* 0x0001e2000c101524 */
[----:B------:R-:W-:Y:S05]  /*b370*/  BRA `(.L_x_785) ;  /* 0x0000000800f07947 */ /* 0x000fea0003800000 */
.L_x_788:
        /* <DEDUP_REMOVED lines=10> */
.L_x_791:
[----:B------:R-:W-:-:S05]  /*b420*/  IMAD.U32 R18, R18, 0x10000, RZ ;  /* 0x0001000012127824 */ /* 0x000fca00078e00ff */
[----:B------:R-:W-:-:S04]  /*b430*/  F2FP.F16.F32.PACK_AB R3, RZ, R18 ;  /* 0x00000012ff03723e */ /* 0x000fc800000000ff */
[----:B------:R-:W-:-:S05]  /*b440*/  PRMT R3, R3, 0x5410, RZ ;  /* 0x0000541003037816 */ /* 0x000fca00000000ff */
[----:B------:R0:W-:Y:S01]  /*b450*/  STG.E desc[UR36][R8.64], R3 ;  /* 0x0000000308007986 */ /* 0x0001e2000c101924 */
[----:B------:R-:W-:Y:S05]  /*b460*/  BRA `(.L_x_785) ;  /* 0x0000000800b47947 */ /* 0x000fea0003800000 */
.L_x_790:
[----:B------:R-:W-:-:S04]  /*b470*/  IMAD.U32 R4, R18, 0x10000, RZ ;  /* 0x0001000012047824 */ /* 0x000fc800078e00ff */
[----:B------:R-:W-:-:S06]  /*b480*/  FMUL.FTZ R4, R4, 1 ;  /* 0x3f80000004047820 */ /* 0x000fcc0000410000 */
[----:B------:R-:W0:Y:S02]  /*b490*/  F2F.F64.F32 R4, R4 ;  /* 0x0000000400047310 */ /* 0x000e240000201800 */
[----:B0-----:R0:W-:Y:S01]  /*b4a0*/  STG.E.64 desc[UR36][R8.64], R4 ;  /* 0x0000000408007986 */ /* 0x0011e2000c101b24 */
[----:B------:R-:W-:Y:S05]  /*b4b0*/  BRA `(.L_x_785) ;  /* 0x0000000800a07947 */ /* 0x000fea0003800000 */
.L_x_780:
        /* <DEDUP_REMOVED lines=14> */
.L_x_795:
        /* <DEDUP_REMOVED lines=17> */
.L_x_798:
[----:B------:R-:W-:-:S04]  /*b6b0*/  SHF.R.U32.HI R3, RZ, 0x18, R5 ;  /* 0x00000018ff037819 */ /* 0x000fc80000011605 */
[----:B------:R-:W-:-:S04]  /*b6c0*/  LOP3.LUT R0, R0, 0x80, R3, 0xf8, !PT ;  /* 0x0000008000007812 */ /* 0x000fc800078ef803 */
[----:B------:R-:W-:-:S07]  /*b6d0*/  PRMT R4, R0, 0x7610, R4 ;  /* 0x0000761000047816 */ /* 0x000fce0000000004 */
.L_x_797:
[----:B------:R-:W-:Y:S05]  /*b6e0*/  BSYNC.RECONVERGENT B0 ;  /* 0x0000000000007941 */ /* 0x000fea0003800200 */
.L_x_796:
[----:B------:R0:W-:Y:S01]  /*b6f0*/  STG.E.U8 desc[UR36][R8.64], R4 ;  /* 0x0000000408007986 */ /* 0x0001e2000c101124 */
[----:B------:R-:W-:Y:S05]  /*b700*/  BRA `(.L_x_785) ;  /* 0x00000008000c7947 */ /* 0x000fea0003800000 */
.L_x_794:
        /* <DEDUP_REMOVED lines=17> */
.L_x_801:
[----:B------:R-:W-:-:S04]  /*b820*/  SHF.R.U32.HI R3, RZ, 0x18, R5 ;  /* 0x00000018ff037819 */ /* 0x000fc80000011605 */
[----:B------:R-:W-:-:S04]  /*b830*/  LOP3.LUT R0, R0, 0x80, R3, 0xf8, !PT ;  /* 0x0000008000007812 */ /* 0x000fc800078ef803 */
[----:B------:R-:W-:-:S07]  /*b840*/  PRMT R4, R0, 0x7610, R4 ;  /* 0x0000761000047816 */ /* 0x000fce0000000004 */
.L_x_800:
[----:B------:R-:W-:Y:S05]  /*b850*/  BSYNC.RECONVERGENT B0 ;  /* 0x0000000000007941 */ /* 0x000fea0003800200 */
.L_x_799:
[----:B------:R0:W-:Y:S01]  /*b860*/  STG.E.U8 desc[UR36][R8.64], R4 ;  /* 0x0000000408007986 */ /* 0x0001e2000c101124 */
[----:B------:R-:W-:Y:S05]  /*b870*/  BRA `(.L_x_785) ;  /* 0x0000000400b07947 */ /* 0x000fea0003800000 */
.L_x_793:
        /* <DEDUP_REMOVED lines=22> */
.L_x_803:
[----:B------:R-:W-:-:S06]  /*b9e0*/  IMAD.U32 R4, R18, 0x10000, RZ ;  /* 0x0001000012047824 */ /* 0x000fcc00078e00ff */
[----:B------:R-:W0:Y:S02]  /*b9f0*/  F2I.U64.TRUNC R4, R4 ;  /* 0x0000000400047311 */ /* 0x000e24000020d800 */
[----:B0-----:R0:W-:Y:S01]  /*ba00*/  STG.E.64 desc[UR36][R8.64], R4 ;  /* 0x0000000408007986 */ /* 0x0011e2000c101b24 */
[----:B------:R-:W-:Y:S05]  /*ba10*/  BRA `(.L_x_785) ;  /* 0x0000000400487947 */ /* 0x000fea0003800000 */
.L_x_802:
[----:B------:R-:W-:-:S04]  /*ba20*/  IMAD.U32 R18, R18, 0x10000, RZ ;  /* 0x0001000012127824 */ /* 0x000fc800078e00ff */
[----:B------:R-:W0:Y:S02]  /*ba30*/  F2I.FTZ.U32.TRUNC.NTZ R3, R18 ;  /* 0x0000001200037305 */ /* 0x000e24000021f000 */
[----:B0-----:R0:W-:Y:S01]  /*ba40*/  STG.E desc[UR36][R8.64], R3 ;  /* 0x0000000308007986 */ /* 0x0011e2000c101924 */
[----:B------:R-:W-:Y:S05]  /*ba50*/  BRA `(.L_x_785) ;  /* 0x0000000400387947 */ /* 0x000fea0003800000 */
.L_x_792:
        /* <DEDUP_REMOVED lines=11> */
.L_x_805:
[----:B------:R-:W-:Y:S01]  /*bb10*/  IMAD.U32 R18, R18, 0x10000, RZ ;  /* 0x0001000012127824 */ /* 0x000fe200078e00ff */
[----:B------:R-:W-:-:S03]  /*bb20*/  CS2R R6, SRZ ;  /* 0x0000000000067805 */ /* 0x000fc6000001ff00 */
[----:B------:R-:W-:-:S06]  /*bb30*/  FMUL.FTZ R4, R18, 1 ;  /* 0x3f80000012047820 */ /* 0x000fcc0000410000 */
[----:B------:R-:W0:Y:S02]  /*bb40*/  F2F.F64.F32 R4, R4 ;  /* 0x0000000400047310 */ /* 0x000e240000201800 */
[----:B0-----:R0:W-:Y:S01]  /*bb50*/  STG.E.128 desc[UR36][R8.64], R4 ;  /* 0x0000000408007986 */ /* 0x0011e2000c101d24 */
[----:B------:R-:W-:Y:S05]  /*bb60*/  BRA `(.L_x_785) ;  /* 0x0000000000f47947 */ /* 0x000fea0003800000 */
.L_x_804:
[----:B------:R-:W-:-:S13]  /*bb70*/  ISETP.NE.AND P0, PT, R0, 0xf, PT ;  /* 0x0000000f0000780c */ /* 0x000fda0003f05270 */
[----:B------:R-:W-:Y:S05]  /*bb80*/  @!P0 BRA `(.L_x_806) ;  /* 0x0000000000e88947 */ /* 0x000fea0003800000 */
[----:B------:R-:W-:-:S13]  /*bb90*/  ISETP.NE.AND P0, PT, R0, 0x17, PT ;  /* 0x000000170000780c */ /* 0x000fda0003f05270 */
[----:B------:R-:W-:Y:S05]  /*bba0*/  @!P0 BRA `(.L_x_807) ;  /* 0x0000000000908947 */ /* 0x000fea0003800000 */
[----:B------:R-:W-:-:S13]  /*bbb0*/  ISETP.NE.AND P0, PT, R0, 0x18, PT ;  /* 0x000000180000780c */ /* 0x000fda0003f05270 */
[----:B------:R-:W-:Y:S05]  /*bbc0*/  @!P0 BRA `(.L_x_808) ;  /* 0x0000000000448947 */ /* 0x000fea0003800000 */
.L_x_784:
        /* <DEDUP_REMOVED lines=16> */
.L_x_809:
[----:B------:R-:W-:Y:S05]  /*bcd0*/  BRA `(.L_x_785) ;  /* 0x0000000000987947 */ /* 0x000fea0003800000 */
.L_x_808:
        /* <DEDUP_REMOVED lines=13> */
.L_x_811:
[----:B------:R-:W-:Y:S05]  /*bdb0*/  BSYNC.RECONVERGENT B0 ;  /* 0x0000000000007941 */ /* 0x000fea0003800200 */
.L_x_810:
[----:B------:R-:W-:-:S05]  /*bdc0*/  LOP3.LUT R3, R0, 0x80, R3, 0xf8, !PT ;  /* 0x0000008000037812 */ /* 0x000fca00078ef803 */
[----:B------:R0:W-:Y:S01]  /*bdd0*/  STG.E.U8 desc[UR36][R8.64], R3 ;  /* 0x0000000308007986 */ /* 0x0001e2000c101124 */
[----:B------:R-:W-:Y:S05]  /*bde0*/  BRA `(.L_x_785) ;  /* 0x0000000000547947 */ /* 0x000fea0003800000 */
.L_x_807:
        /* <DEDUP_REMOVED lines=12> */
.L_x_813:
[----:B------:R-:W-:Y:S01]  /*beb0*/  IMAD.MOV.U32 R0, RZ, RZ, 0x7f ;  /* 0x0000007fff007424 */ /* 0x000fe200078e00ff */
[----:B------:R-:W-:-:S04]  /*bec0*/  ISETP.GT.U32.AND P0, PT, R4, 0x7f800000, PT ;  /* 0x7f8000000400780c */ /* 0x000fc80003f04070 */
[----:B------:R-:W-:-:S09]  /*bed0*/  SEL R0, R0, 0x7c, P0 ;  /* 0x0000007c00007807 */ /* 0x000fd20000000000 */
.L_x_814:
[----:B------:R-:W-:Y:S05]  /*bee0*/  BSYNC.RECONVERGENT B0 ;  /* 0x0000000000007941 */ /* 0x000fea0003800200 */
.L_x_812:
[----:B------:R-:W-:-:S04]  /*bef0*/  SHF.R.U32.HI R3, RZ, 0x18, R3 ;  /* 0x00000018ff037819 */ /* 0x000fc80000011603 */
[----:B------:R-:W-:-:S05]  /*bf00*/  LOP3.LUT R3, R0, 0x80, R3, 0xf8, !PT ;  /* 0x0000008000037812 */ /* 0x000fca00078ef803 */
[----:B------:R0:W-:Y:S01]  /*bf10*/  STG.E.U8 desc[UR36][R8.64], R3 ;  /* 0x0000000308007986 */ /* 0x0001e2000c101124 */
[----:B------:R-:W-:Y:S05]  /*bf20*/  BRA `(.L_x_785) ;  /* 0x0000000000047947 */ /* 0x000fea0003800000 */
.L_x_806:
[----:B------:R0:W-:Y:S02]  /*bf30*/  STG.E.U16 desc[UR36][R8.64], R18 ;  /* 0x0000001208007986 */ /* 0x0001e4000c101524 */
.L_x_785:
[----:B------:R-:W-:-:S07]  /*bf40*/  VIADD R25, R25, 0x80 ;  /* 0x0000008019197836 */ /* 0x000fce0000000000 */
.L_x_744:
[----:B------:R-:W-:Y:S05]  /*bf50*/  BSYNC.RECONVERGENT B6 ;  /* 0x0000000000067941 */ /* 0x000fea0003800200 */
.L_x_743:
[----:B------:R-:W-:-:S13]  /*bf60*/  ISETP.GE.AND P0, PT, R25, R16, PT ;  /* 0x000000101900720c */ /* 0x000fda0003f06270 */
[----:B------:R-:W-:Y:S05]  /*bf70*/  @P0 EXIT ;  /* 0x000000000000094d */ /* 0x000fea0003800000 */
[----:B01-34-:R-:W0:Y:S01]  /*bf80*/  LDC.64 R4, c[0x0][0x3a0] ;  /* 0x0000e800ff047b82 */ /* 0x01be220000000a00 */
[----:B------:R-:W1:Y:S01]  /*bf90*/  LDCU UR4, c[0x0][0x3cc] ;  /* 0x00007980ff0477ac */ /* 0x000e620008000800 */
[----:B--2--5:R-:W-:Y:S01]  /*bfa0*/  PRMT R0, R17, 0x9910, RZ ;  /* 0x0000991011007816 */ /* 0x024fe200000000ff */
[----:B------:R-:W-:-:S03]  /*bfb0*/  IMAD R2, R2, 0x200, R25 ;  /* 0x0000020002027824 */ /* 0x000fc600078e0219 */
[----:B------:R-:W-:Y:S01]  /*bfc0*/  ISETP.GT.AND P1, PT, R0, 0x9, PT ;  /* 0x000000090000780c */ /* 0x000fe20003f24270 */
[----:B-1----:R-:W-:-:S05]  /*bfd0*/  IMAD R3, R2, UR4, RZ ;  /* 0x0000000402037c24 */ /* 0x002fca000f8e02ff */
[----:B0-----:R-:W-:-:S05]  /*bfe0*/  IADD3 R2, P0, PT, R3, R4, RZ ;  /* 0x0000000403027210 */ /* 0x001fca0007f1e0ff */
[----:B------:R-:W-:Y:S02]  /*bff0*/  IMAD.X R3, RZ, RZ, R5, P0 ;  /* 0x000000ffff037224 */ /* 0x000fe400000e0605 */
[----:B------:R-:W-:Y:S06]  /*c000*/  @P1 BRA `(.L_x_815) ;  /* 0x00000004000c1947 */ /* 0x000fec0003800000 */
        /* <DEDUP_REMOVED lines=8> */
[----:B------:R-:W-:-:S06]  /*c090*/  IMAD.U32 R19, R19, 0x10000, RZ ;  /* 0x0001000013137824 */ /* 0x000fcc00078e00ff */
[----:B------:R-:W0:Y:S02]  /*c0a0*/  F2I.FTZ.TRUNC.NTZ R19, R19 ;  /* 0x0000001300137305 */ /* 0x000e24000021f100 */
[----:B0-----:R-:W-:Y:S01]  /*c0b0*/  STG.E.U8 desc[UR36][R2.64], R19 ;  /* 0x0000001302007986 */ /* 0x001fe2000c101124 */
[----:B------:R-:W-:Y:S05]  /*c0c0*/  EXIT ;  /* 0x000000000000794d */ /* 0x000fea0003800000 */
.L_x_818:
[----:B------:R-:W-:-:S06]  /*c0d0*/  IMAD.U32 R5, R19, 0x10000, RZ ;  /* 0x0001000013057824 */ /* 0x000fcc00078e00ff */
[----:B------:R-:W0:Y:S02]  /*c0e0*/  F2I.S64.TRUNC R4, R5 ;  /* 0x0000000500047311 */ /* 0x000e24000020d900 */
[----:B0-----:R-:W-:Y:S01]  /*c0f0*/  STG.E.U8 desc[UR36][R2.64], R4 ;  /* 0x0000000402007986 */ /* 0x001fe2000c101124 */
[----:B------:R-:W-:Y:S05]  /*c100*/  EXIT ;  /* 0x000000000000794d */ /* 0x000fea0003800000 */
.L_x_817:
        /* <DEDUP_REMOVED lines=8> */
[----:B0-----:R-:W-:Y:S01]  /*c190*/  STG.E.64 desc[UR36][R2.64], R4 ;  /* 0x0000000402007986 */ /* 0x001fe2000c101b24 */
[----:B------:R-:W-:Y:S05]  /*c1a0*/  EXIT ;  /* 0x000000000000794d */ /* 0x000fea0003800000 */
.L_x_821:
[----:B------:R-:W-:-:S06]  /*c1b0*/  IMAD.U32 R19, R19, 0x10000, RZ ;  /* 0x0001000013137824 */ /* 0x000fcc00078e00ff */
[----:B------:R-:W0:Y:S02]  /*c1c0*/  F2I.FTZ.TRUNC.NTZ R19, R19 ;  /* 0x0000001300137305 */ /* 0x000e24000021f100 */
[----:B0-----:R-:W-:Y:S01]  /*c1d0*/  STG.E desc[UR36][R2.64], R19 ;  /* 0x0000001302007986 */ /* 0x001fe2000c101924 */
[----:B------:R-:W-:Y:S05]  /*c1e0*/  EXIT ;  /* 0x000000000000794d */ /* 0x000fea0003800000 */
.L_x_820:
[----:B------:R-:W-:-:S06]  /*c1f0*/  IMAD.U32 R19, R19, 0x10000, RZ ;  /* 0x0001000013137824 */ /* 0x000fcc00078e00ff */
[----:B------:R-:W0:Y:S02]  /*c200*/  F2I.FTZ.TRUNC.NTZ R19, R19 ;  /* 0x0000001300137305 */ /* 0x000e24000021f100 */
[----:B0-----:R-:W-:Y:S01]  /*c210*/  STG.E.U16 desc[UR36][R2.64], R19 ;  /* 0x0000001302007986 */ /* 0x001fe2000c101524 */
[----:B------:R-:W-:Y:S05]  /*c220*/  EXIT ;  /* 0x000000000000794d */ /* 0x000fea0003800000 */
.L_x_816:
[----:B------:R-:W-:-:S13]  /*c230*/  ISETP.GT.AND P0, PT, R0, 0x6, PT ;  /* 0x000000060000780c */ /* 0x000fda0003f04270 */
[----:B------:R-:W-:Y:S05]  /*c240*/  @P0 BRA `(.L_x_822) ;  /* 0x00000000002c0947 */ /* 0x000fea0003800000 */
[----:B------:R-:W-:-:S13]  /*c250*/  ISETP.NE.AND P0, PT, R0, 0x5, PT ;  /* 0x000000050000780c */ /* 0x000fda0003f05270 */
[----:B------:R-:W-:Y:S05]  /*c260*/  @!P0 BRA `(.L_x_823) ;  /* 0x0000000000148947 */ /* 0x000fea0003800000 */
[----:B------:R-:W-:-:S13]  /*c270*/  ISETP.NE.AND P0, PT, R0, 0x6, PT ;  /* 0x000000060000780c */ /* 0x000fda0003f05270 */
[----:B------:R-:W-:Y:S05]  /*c280*/  @P0 BRA `(.L_x_819) ;  /* 0x0000000800300947 */ /* 0x000fea0003800000 */
[----:B------:R-:W-:-:S05]  /*c290*/  IMAD.U32 R19, R19, 0x10000, RZ ;  /* 0x0001000013137824 */ /* 0x000fca00078e00ff */
[----:B------:R-:W-:Y:S01]  /*c2a0*/  STG.E desc[UR36][R2.64], R19 ;  /* 0x0000001302007986 */ /* 0x000fe2000c101924 */
[----:B------:R-:W-:Y:S05]  /*c2b0*/  EXIT ;  /* 0x000000000000794d */ /* 0x000fea0003800000 */
.L_x_823:
[----:B------:R-:W-:-:S05]  /*c2c0*/  IMAD.U32 R0, R19, 0x10000, RZ ;  /* 0x0001000013007824 */ /* 0x000fca00078e00ff */
[----:B------:R-:W-:-:S05]  /*c2d0*/  F2FP.F16.F32.PACK_AB R0, RZ, R0 ;  /* 0x00000000ff00723e */ /* 0x000fca00000000ff */
[----:B------:R-:W-:Y:S01]  /*c2e0*/  STG.E.U16 desc[UR36][R2.64], R0 ;  /* 0x0000000002007986 */ /* 0x000fe2000c101524 */
[----:B------:R-:W-:Y:S05]  /*c2f0*/  EXIT ;  /* 0x000000000000794d */ /* 0x000fea0003800000 */
.L_x_822:
        /* <DEDUP_REMOVED lines=8> */
[----:B------:R-:W-:Y:S01]  /*c380*/  STG.E.64 desc[UR36][R2.64], R4 ;  /* 0x0000000402007986 */ /* 0x000fe2000c101b24 */
[----:B------:R-:W-:Y:S05]  /*c390*/  EXIT ;  /* 0x000000000000794d */ /* 0x000fea0003800000 */
.L_x_825:
[----:B------:R-:W-:-:S05]  /*c3a0*/  IMAD.U32 R19, R19, 0x10000, RZ ;  /* 0x0001000013137824 */ /* 0x000fca00078e00ff */
[----:B------:R-:W-:-:S04]  /*c3b0*/  F2FP.F16.F32.PACK_AB R5, RZ, R19 ;  /* 0x00000013ff05723e */ /* 0x000fc800000000ff */
[----:B------:R-:W-:-:S05]  /*c3c0*/  PRMT R5, R5, 0x5410, RZ ;  /* 0x0000541005057816 */ /* 0x000fca00000000ff */
[----:B------:R-:W-:Y:S01]  /*c3d0*/  STG.E desc[UR36][R2.64], R5 ;  /* 0x0000000502007986 */ /* 0x000fe2000c101924 */
[----:B------:R-:W-:Y:S05]  /*c3e0*/  EXIT ;  /* 0x000000000000794d */ /* 0x000fea0003800000 */
.L_x_824:
[----:B------:R-:W-:-:S04]  /*c3f0*/  IMAD.U32 R4, R19, 0x10000, RZ ;  /* 0x0001000013047824 */ /* 0x000fc800078e00ff */
[----:B------:R-:W-:-:S06]  /*c400*/  FMUL.FTZ R4, R4, 1 ;  /* 0x3f80000004047820 */ /* 0x000fcc0000410000 */
[----:B------:R-:W0:Y:S02]  /*c410*/  F2F.F64.F32 R4, R4 ;  /* 0x0000000400047310 */ /* 0x000e240000201800 */
[----:B0-----:R-:W-:Y:S01]  /*c420*/  STG.E.64 desc[UR36][R2.64], R4 ;  /* 0x0000000402007986 */ /* 0x001fe2000c101b24 */
[----:B------:R-:W-:Y:S05]  /*c430*/  EXIT ;  /* 0x000000000000794d */ /* 0x000fea0003800000 */
.L_x_815:
        /* <DEDUP_REMOVED lines=12> */
[----:B0-----:R-:W-:Y:S01]  /*c500*/  STG.E.U16 desc[UR36][R2.64], R5 ;  /* 0x0000000502007986 */ /* 0x001fe2000c101524 */
[----:B------:R-:W-:Y:S05]  /*c510*/  EXIT ;  /* 0x000000000000794d */ /* 0x000fea0003800000 */
.L_x_829:
        /* <DEDUP_REMOVED lines=18> */
.L_x_832:
[----:B------:R-:W-:-:S04]  /*c640*/  SHF.R.U32.HI R5, RZ, 0x18, R5 ;  /* 0x00000018ff057819 */ /* 0x000fc80000011605 */
[----:B------:R-:W-:-:S07]  /*c650*/  LOP3.LUT R0, R0, 0x80, R5, 0xf8, !PT ;  /* 0x0000008000007812 */ /* 0x000fce00078ef805 */
.L_x_831:
[----:B------:R-:W-:Y:S05]  /*c660*/  BSYNC.RECONVERGENT B0 ;  /* 0x0000000000007941 */ /* 0x000fea0003800200 */
.L_x_830:
[----:B------:R-:W-:Y:S01]  /*c670*/  STG.E.U8 desc[UR36][R2.64], R0 ;  /* 0x0000000002007986 */ /* 0x000fe2000c101124 */
[----:B------:R-:W-:Y:S05]  /*c680*/  EXIT ;  /* 0x000000000000794d */ /* 0x000fea0003800000 */
.L_x_828:
        /* <DEDUP_REMOVED lines=18> */
.L_x_835:
[----:B------:R-:W-:-:S04]  /*c7b0*/  SHF.R.U32.HI R5, RZ, 0x18, R5 ;  /* 0x00000018ff057819 */ /* 0x000fc80000011605 */
[----:B------:R-:W-:-:S07]  /*c7c0*/  LOP3.LUT R0, R0, 0x80, R5, 0xf8, !PT ;  /* 0x0000008000007812 */ /* 0x000fce00078ef805 */
.L_x_834:
[----:B------:R-:W-:Y:S05]  /*c7d0*/  BSYNC.RECONVERGENT B0 ;  /* 0x0000000000007941 */ /* 0x000fea0003800200 */
.L_x_833:
[----:B------:R-:W-:Y:S01]  /*c7e0*/  STG.E.U8 desc[UR36][R2.64], R0 ;  /* 0x0000000002007986 */ /* 0x000fe2000c101124 */
[----:B------:R-:W-:Y:S05]  /*c7f0*/  EXIT ;  /* 0x000000000000794d */ /* 0x000fea0003800000 */
.L_x_827:
[----:B------:R-:W-:-:S13]  /*c800*/  ISETP.NE.AND P0, PT, R0, 0x1c, PT ;  /* 0x0000001c0000780c */ /* 0x000fda0003f05270 */
[----:B------:R-:W-:Y:S05]  /*c810*/  @!P0 BRA `(.L_x_836) ;  /* 0x0000000000608947 */ /* 0x000fea0003800000 */
[----:B------:R-:W-:-:S13]  /*c820*/  ISETP.NE.AND P0, PT, R0, 0x1d, PT ;  /* 0x0000001d0000780c */ /* 0x000fda0003f05270 */
[----:B------:R-:W-:Y:S05]  /*c830*/  @!P0 BRA `(.L_x_837) ;  /* 0x0000000000488947 */ /* 0x000fea0003800000 */
[----:B------:R-:W-:-:S13]  /*c840*/  ISETP.NE.AND P0, PT, R0, 0x2c, PT ;  /* 0x0000002c0000780c */ /* 0x000fda0003f05270 */
[----:B------:R-:W-:Y:S05]  /*c850*/  @P0 BRA `(.L_x_819) ;  /* 0x0000000000bc0947 */ /* 0x000fea0003800000 */
[----:B------:R-:W-:Y:S02]  /*c860*/  IMAD.U32 R19, R19, 0x10000, RZ ;  /* 0x0001000013137824 */ /* 0x000fe400078e00ff */
[----:B------:R-:W-:-:S03]  /*c870*/  IMAD.MOV.U32 R5, RZ, RZ, 0xff ;  /* 0x000000ffff057424 */ /* 0x000fc600078e00ff */
[----:B------:R-:W-:-:S04]  /*c880*/  SHF.R.U32.HI R6, RZ, 0x17, R19 ;  /* 0x00000017ff067819 */ /* 0x000fc80000011613 */
[----:B------:R-:W-:-:S04]  /*c890*/  LOP3.LUT R4, R6, 0xff, RZ, 0xc0, !PT ;  /* 0x000000ff06047812 */ /* 0x000fc800078ec0ff */
[----:B------:R-:W-:-:S13]  /*c8a0*/  ISETP.NE.AND P2, PT, R4, 0xff, PT ;  /* 0x000000ff0400780c */ /* 0x000fda0003f45270 */
[--C-:B------:R-:W-:Y:S02]  /*c8b0*/  @P2 SHF.R.U32.HI R0, RZ, 0x16, R19.reuse ;  /* 0x00000016ff002819 */ /* 0x100fe40000011613 */
[----:B------:R-:W-:Y:S02]  /*c8c0*/  @P2 LOP3.LUT P0, RZ, R4, 0x3fffff, R19, 0xf8, !PT ;  /* 0x003fffff04ff2812 */ /* 0x000fe4000780f813 */
        /* <DEDUP_REMOVED lines=9> */
.L_x_837:
[----:B------:R-:W-:-:S06]  /*c960*/  IMAD.U32 R4, R19, 0x10000, RZ ;  /* 0x0001000013047824 */ /* 0x000fcc00078e00ff */
[----:B------:R-:W0:Y:S02]  /*c970*/  F2I.U64.TRUNC R4, R4 ;  /* 0x0000000400047311 */ /* 0x000e24000020d800 */
[----:B0-----:R-:W-:Y:S01]  /*c980*/  STG.E.64 desc[UR36][R2.64], R4 ;  /* 0x0000000402007986 */ /* 0x001fe2000c101b24 */
[----:B------:R-:W-:Y:S05]  /*c990*/  EXIT ;  /* 0x000000000000794d */ /* 0x000fea0003800000 */
.L_x_836:
[----:B------:R-:W-:-:S06]  /*c9a0*/  IMAD.U32 R19, R19, 0x10000, RZ ;  /* 0x0001000013137824 */ /* 0x000fcc00078e00ff */
[----:B------:R-:W0:Y:S02]  /*c9b0*/  F2I.FTZ.U32.TRUNC.NTZ R19, R19 ;  /* 0x0000001300137305 */ /* 0x000e24000021f000 */
[----:B0-----:R-:W-:Y:S01]  /*c9c0*/  STG.E desc[UR36][R2.64], R19 ;  /* 0x0000001302007986 */ /* 0x001fe2000c101924 */
[----:B------:R-:W-:Y:S05]  /*c9d0*/  EXIT ;  /* 0x000000000000794d */ /* 0x000fea0003800000 */
.L_x_826:
        /* <DEDUP_REMOVED lines=9> */
[----:B------:R-:W-:Y:S01]  /*ca70*/  STG.E.U8 desc[UR36][R2.64], R5 ;  /* 0x0000000502007986 */ /* 0x000fe2000c101124 */
[----:B------:R-:W-:Y:S05]  /*ca80*/  EXIT ;  /* 0x000000000000794d */ /* 0x000fea0003800000 */
.L_x_839:
[----:B------:R-:W-:Y:S01]  /*ca90*/  IMAD.U32 R19, R19, 0x10000, RZ ;  /* 0x0001000013137824 */ /* 0x000fe200078e00ff */
[----:B------:R-:W-:-:S03]  /*caa0*/  CS2R R6, SRZ ;  /* 0x0000000000067805 */ /* 0x000fc6000001ff00 */
[----:B------:R-:W-:-:S06]  /*cab0*/  FMUL.FTZ R4, R19, 1 ;  /* 0x3f80000013047820 */ /* 0x000fcc0000410000 */
[----:B------:R-:W0:Y:S02]  /*cac0*/  F2F.F64.F32 R4, R4 ;  /* 0x0000000400047310 */ /* 0x000e240000201800 */
[----:B0-----:R-:W-:Y:S01]  /*cad0*/  STG.E.128 desc[UR36][R2.64], R4 ;  /* 0x0000000402007986 */ /* 0x001fe2000c101d24 */
[----:B------:R-:W-:Y:S05]  /*cae0*/  EXIT ;  /* 0x000000000000794d */ /* 0x000fea0003800000 */
.L_x_838:
[----:B------:R-:W-:-:S13]  /*caf0*/  ISETP.NE.AND P0, PT, R0, 0xf, PT ;  /* 0x0000000f0000780c */ /* 0x000fda0003f05270 */
[----:B------:R-:W-:Y:S05]  /*cb00*/  @!P0 BRA `(.L_x_840) ;  /* 0x0000000000e88947 */ /* 0x000fea0003800000 */
[----:B------:R-:W-:-:S13]  /*cb10*/  ISETP.NE.AND P0, PT, R0, 0x17, PT ;  /* 0x000000170000780c */ /* 0x000fda0003f05270 */
[----:B------:R-:W-:Y:S05]  /*cb20*/  @!P0 BRA `(.L_x_841) ;  /* 0x0000000000908947 */ /* 0x000fea0003800000 */
[----:B------:R-:W-:-:S13]  /*cb30*/  ISETP.NE.AND P0, PT, R0, 0x18, PT ;  /* 0x000000180000780c */ /* 0x000fda0003f05270 */
[----:B------:R-:W-:Y:S05]  /*cb40*/  @!P0 BRA `(.L_x_842) ;  /* 0x0000000000448947 */ /* 0x000fea0003800000 */
.L_x_819:
        /* <DEDUP_REMOVED lines=10> */
[----:B---3--:R-:W-:Y:S02]  /*cbf0*/  IMAD.U32 R6, RZ, RZ, UR6 ;  /* 0x00000006ff067e24 */ /* 0x008fe4000f8e00ff */
[----:B------:R-:W-:Y:S02]  /*cc00*/  IMAD.U32 R7, RZ, RZ, UR7 ;  /* 0x00000007ff077e24 */ /* 0x000fe4000f8e00ff */
[----:B----4-:R-:W-:Y:S02]  /*cc10*/  IMAD.U32 R10, RZ, RZ, UR8 ;  /* 0x00000008ff0a7e24 */ /* 0x010fe4000f8e00ff */
[----:B-1----:R-:W-:-:S07]  /*cc20*/  IMAD.U32 R11, RZ, RZ, UR9 ;  /* 0x00000009ff0b7e24 */ /* 0x002fce000f8e00ff */
[----:B------:R-:W-:-:S07]  /*cc30*/  LEPC R20, `(.L_x_843) ;  /* 0x000000001014794e */ /* 0x000fce0000000000 */
[----:B--2---:R-:W-:Y:S05]  /*cc40*/  CALL.ABS.NOINC R2 ;  /* 0x0000000002007343 */ /* 0x004fea0003c00000 */
.L_x_843:
[----:B------:R-:W-:Y:S05]  /*cc50*/  EXIT ;  /* 0x000000000000794d */ /* 0x000fea0003800000 */
.L_x_842:
        /* <DEDUP_REMOVED lines=13> */
.L_x_845:
[----:B------:R-:W-:Y:S05]  /*cd30*/  BSYNC.RECONVERGENT B0 ;  /* 0x0000000000007941 */ /* 0x000fea0003800200 */
.L_x_844:
[----:B------:R-:W-:-:S05]  /*cd40*/  LOP3.LUT R5, R0, 0x80, R5, 0xf8, !PT ;  /* 0x0000008000057812 */ /* 0x000fca00078ef805 */
[----:B------:R-:W-:Y:S01]  /*cd50*/  STG.E.U8 desc[UR36][R2.64], R5 ;  /* 0x0000000502007986 */ /* 0x000fe2000c101124 */
[----:B------:R-:W-:Y:S05]  /*cd60*/  EXIT ;  /* 0x000000000000794d */ /* 0x000fea0003800000 */
.L_x_841:
        /* <DEDUP_REMOVED lines=12> */
.L_x_847:
[----:B------:R-:W-:Y:S01]  /*ce30*/  IMAD.MOV.U32 R0, RZ, RZ, 0x7f ;  /* 0x0000007fff007424 */ /* 0x000fe200078e00ff */
[----:B------:R-:W-:-:S04]  /*ce40*/  ISETP.GT.U32.AND P0, PT, R4, 0x7f800000, PT ;  /* 0x7f8000000400780c */ /* 0x000fc80003f04070 */
[----:B------:R-:W-:-:S09]  /*ce50*/  SEL R0, R0, 0x7c, P0 ;  /* 0x0000007c00007807 */ /* 0x000fd20000000000 */
.L_x_848:
[----:B------:R-:W-:Y:S05]  /*ce60*/  BSYNC.RECONVERGENT B0 ;  /* 0x0000000000007941 */ /* 0x000fea0003800200 */
.L_x_846:
[----:B------:R-:W-:-:S04]  /*ce70*/  SHF.R.U32.HI R5, RZ, 0x18, R5 ;  /* 0x00000018ff057819 */ /* 0x000fc80000011605 */
[----:B------:R-:W-:-:S05]  /*ce80*/  LOP3.LUT R5, R0, 0x80, R5, 0xf8, !PT ;  /* 0x0000008000057812 */ /* 0x000fca00078ef805 */
[----:B------:R-:W-:Y:S01]  /*ce90*/  STG.E.U8 desc[UR36][R2.64], R5 ;  /* 0x0000000502007986 */ /* 0x000fe2000c101124 */
[----:B------:R-:W-:Y:S05]  /*cea0*/  EXIT ;  /* 0x000000000000794d */ /* 0x000fea0003800000 */
.L_x_840:
[----:B------:R-:W-:Y:S01]  /*ceb0*/  STG.E.U16 desc[UR36][R2.64], R19 ;  /* 0x0000001302007986 */ /* 0x000fe2000c101524 */
[----:B------:R-:W-:Y:S05]  /*cec0*/  EXIT ;  /* 0x000000000000794d */ /* 0x000fea0003800000 */
.L_x_849:
        /* <DEDUP_REMOVED lines=11> */
.L_x_6342:


//--------------------- .text._ZN2at6native18elementwise_kernelILi128ELi4EZNS0_22gpu_kernel_impl_nocastIZZZNS0_66_GLOBAL__N__a0cfb035_28_ActivationHardswishKernel_cu_9e10b42f_293025hardswish_backward_kernelERNS_14TensorIteratorEENKUlvE_clEvENKUlvE2_clEvEUlN3c108BFloat16ES9_E_EEvRNS_18TensorIteratorBaseERKT_EUliE_EEviT1_ --------------------------
	.section	.text._ZN2at6native18elementwise_kernelILi128ELi4EZNS0_22gpu_kernel_impl_nocastIZZZNS0_66_GLOBAL__N__a0cfb035_28_ActivationHardswishKernel_cu_9e10b42f_293025hardswish_backward_kernelERNS_14TensorIteratorEENKUlvE_clEvENKUlvE2_clEvEUlN3c108BFloat16ES9_E_EEvRNS_18TensorIteratorBaseERKT_EUliE_EEviT1_,"ax",@progbits
	.align	128
        .global         _ZN2at6native18elementwise_kernelILi128ELi4EZNS0_22gpu_kernel_impl_nocastIZZZNS0_66_GLOBAL__N__a0cfb035_28_ActivationHardswishKernel_cu_9e10b42f_293025hardswish_backward_kernelERNS_14TensorIteratorEENKUlvE_clEvENKUlvE2_clEvEUlN3c108BFloat16ES9_E_EEvRNS_18TensorIteratorBaseERKT_EUliE_EEviT1_
        .type           _ZN2at6native18elementwise_kernelILi128ELi4EZNS0_22gpu_kernel_impl_nocastIZZZNS0_66_GLOBAL__N__a0cfb035_28_ActivationHardswishKernel_cu_9e10b42f_293025hardswish_backward_kernelERNS_14TensorIteratorEENKUlvE_clEvENKUlvE2_clEvEUlN3c108BFloat16ES9_E_EEvRNS_18TensorIteratorBaseERKT_EUliE_EEviT1_,@function
        .size           _ZN2at6native18elementwise_kernelILi128ELi4EZNS0_22gpu_kernel_impl_nocastIZZZNS0_66_GLOBAL__N__a0cfb035_28_ActivationHardswishKernel_cu_9e10b42f_293025hardswish_backward_kernelERNS_14TensorIteratorEENKUlvE_clEvENKUlvE2_clEvEUlN3c108BFloat16ES9_E_EEvRNS_18TensorIteratorBaseERKT_EUliE_EEviT1_,(.L_x_6343 - _ZN2at6native18elementwise_kernelILi128ELi4EZNS0_22gpu_kernel_impl_nocastIZZZNS0_66_GLOBAL__N__a0cfb035_28_ActivationHardswishKernel_cu_9e10b42f_293025hardswish_backward_kernelERNS_14TensorIteratorEENKUlvE_clEvENKUlvE2_clEvEUlN3c108BFloat16ES9_E_EEvRNS_18TensorIteratorBaseERKT_EUliE_EEviT1_)
        .other          _ZN2at6native18elementwise_kernelILi128ELi4EZNS0_22gpu_kernel_impl_nocastIZZZNS0_66_GLOBAL__N__a0cfb035_28_ActivationHardswishKernel_cu_9e10b42f_293025hardswish_backward_kernelERNS_14TensorIteratorEENKUlvE_clEvENKUlvE2_clEvEUlN3c108BFloat16ES9_E_EEvRNS_18TensorIteratorBaseERKT_EUliE_EEviT1_,@"STO_CUDA_ENTRY STV_DEFAULT"
_ZN2at6native18elementwise_kernelILi128ELi4EZNS0_22gpu_kernel_impl_nocastIZZZNS0_66_GLOBAL__N__a0cfb035_28_ActivationHardswishKernel_cu_9e10b42f_293025hardswish_backward_kernelERNS_14TensorIteratorEENKUlvE_clEvENKUlvE2_clEvEUlN3c108BFloat16ES9_E_EEvRNS_18TensorIteratorBaseERKT_EUliE_EEviT1_:
.text._ZN2at6native18elementwise_kernelILi128ELi4EZNS0_22gpu_kernel_impl_nocastIZZZNS0_66_GLOBAL__N__a0cfb035_28_ActivationHardswishKernel_cu_9e10b42f_293025hardswish_backward_kernelERNS_14TensorIteratorEENKUlvE_clEvENKUlvE2_clEvEUlN3c108BFloat16ES9_E_EEvRNS_18TensorIteratorBaseERKT_EUliE_EEviT1_:
[----:B------:R-:W-:Y:S08]  /*0000*/  LDC R1, c[0x0][0x37c] ;  /* 0x0000df00ff017b82 */ /* 0x000ff00000000800 */
[----:B------:R-:W0:Y:S01]  /*0010*/  LDC R2, c[0x0][0x388] ;  /* 0x0000e200ff027b82 */ /* 0x000e220000000800 */
[----:B------:R-:W1:Y:S01]  /*0020*/  S2R R3, SR_TID.X ;  /* 0x0000000000037919 */ /* 0x000e620000002100 */
[----:B------:R-:W2:Y:S06]  /*0030*/  LDCU.64 UR6, c[0x0][0x358] ;  /* 0x00006b00ff0677ac */ /* 0x000eac0008000a00 */
[----:B------:R-:W3:Y:S01]  /*0040*/  S2UR UR4, SR_CTAID.X ;  /* 0x00000000000479c3 */ /* 0x000ee20000002500 */
[----:B0-----:R-:W-:Y:S01]  /*0050*/  ISETP.NE.AND P0, PT, R2, RZ, PT ;  /* 0x000000ff0200720c */ /* 0x001fe20003f05270 */
[----:B---3--:R-:W-:-:S06]  /*0060*/  USHF.L.U32 UR4, UR4, 0x9, URZ ;  /* 0x0000000904047899 */ /* 0x008fcc00080006ff */
[----:B-1----:R-:W-:-:S06]  /*0070*/  LOP3.LUT R3, R3, UR4, RZ, 0xfc, !PT ;  /* 0x0000000403037c12 */ /* 0x002fcc000f8efcff */
[----:B--2---:R-:W-:Y:S05]  /*0080*/  @P0 BRA `(.L_x_850) ;  /* 0x0000000400700947 */ /* 0x004fea0003800000 */
[----:B------:R-:W0:Y:S01]  /*0090*/  LDCU UR4, c[0x0][0x380] ;  /* 0x00007000ff0477ac */ /* 0x000e220008000800 */
[----:B------:R-:W-:Y:S04]  /*00a0*/  BSSY.RECONVERGENT B0, `(.L_x_851) ;  /* 0x0000041000007945 */ /* 0x000fe80003800200 */
[----:B------:R-:W-:Y:S01]  /*00b0*/  BSSY.RELIABLE B1, `(.L_x_852) ;  /* 0x000002d000017945 */ /* 0x000fe20003800100 */
[----:B0-----:R-:W-:-:S13]  /*00c0*/  ISETP.GE.AND P0, PT, R3, UR4, PT ;  /* 0x0000000403007c0c */ /* 0x001fda000bf06270 */
[----:B------:R-:W-:Y:S05]  /*00d0*/  @P0 BRA `(.L_x_853) ;  /* 0x00000000009c0947 */ /* 0x000fea0003800000 */
[----:B------:R-:W0:Y:S02]  /*00e0*/  LDC.64 R4, c[0x0][0x5f8] ;  /* 0x00017e00ff047b82 */ /* 0x000e240000000a00 */
[----:B0-----:R-:W2:Y:S06]  /*00f0*/  LDG.E.U16 R4, desc[UR6][R4.64] ;  /* 0x0000000604047981 */ /* 0x001eac000c1e1500 */
[----:B------:R-:W0:Y:S01]  /*0100*/  LDC.64 R6, c[0x0][0x5e8] ;  /* 0x00017a00ff067b82 */ /* 0x000e220000000a00 */
[----:B--2---:R-:W-:-:S04]  /*0110*/  SHF.L.U32 R2, R4, 0x10, RZ ;  /* 0x0000001004027819 */ /* 0x004fc800000006ff */
[----:B------:R-:W-:-:S13]  /*0120*/  FSETP.GTU.FTZ.AND P0, PT, R2, -3, PT ;  /* 0xc04000000200780b */ /* 0x000fda0003f1c000 */
[----:B------:R-:W-:Y:S01]  /*0130*/  @!P0 PRMT R0, RZ, 0x7610, R0 ;  /* 0x00007610ff008816 */ /* 0x000fe20000000000 */
[----:B0-----:R-:W-:Y:S06]  /*0140*/  @!P0 BRA `(.L_x_854) ;  /* 0x0000000000248947 */ /* 0x001fec0003800000 */
[----:B------:R-:W0:Y:S02]  /*0150*/  LDC.64 R4, c[0x0][0x5f0] ;  /* 0x00017c00ff047b82 */ /* 0x000e240000000a00 */
[----:B0-----:R-:W2:Y:S01]  /*0160*/  LDG.E.U16 R4, desc[UR6][R4.64] ;  /* 0x0000000604047981 */ /* 0x001ea2000c1e1500 */
[----:B------:R-:W-:-:S13]  /*0170*/  FSETP.GEU.FTZ.AND P0, PT, R2, 3, PT ;  /* 0x404000000200780b */ /* 0x000fda0003f1e000 */
[----:B------:R-:W-:-:S05]  /*0180*/  @!P0 MOV R9, 0x3eaaaaab ;  /* 0x3eaaaaab00098802 */ /* 0x000fca0000000f00 */
[----:B------:R-:W-:Y:S01]  /*0190*/  @!P0 FFMA.FTZ R9, R2, R9, 0.5 ;  /* 0x3f00000002098423 */ /* 0x000fe20000010009 */
[----:B--2---:R-:W-:-:S05]  /*01a0*/  SHF.L.U32 R0, R4, 0x10, RZ ;  /* 0x0000001004007819 */ /* 0x004fca00000006ff */
[----:B------:R-:W-:Y:S01]  /*01b0*/  @!P0 FMUL.FTZ R9, R0, R9 ;  /* 0x0000000900098220 */ /* 0x000fe20000410000 */
[----:B------:R-:W-:-:S04]  /*01c0*/  @P0 F2FP.BF16.F32.PACK_AB R0, RZ, R0 ;  /* 0x00000000ff00023e */ /* 0x000fc800000010ff */
[----:B------:R-:W-:-:S07]  /*01d0*/  @!P0 F2FP.BF16.F32.PACK_AB R0, RZ, R9 ;  /* 0x00000009ff00823e */ /* 0x000fce00000010ff */
.L_x_854:
[----:B------:R0:W-:Y:S01]  /*01e0*/  STG.E.U16 desc[UR6][R6.64], R0 ;  /* 0x0000000006007986 */ /* 0x0001e2000c101506 */
[----:B------:R-:W-:-:S04]  /*01f0*/  IADD3 R3, PT, PT, R3, 0x80, RZ ;  /* 0x0000008003037810 */ /* 0x000fc80007ffe0ff */
[----:B------:R-:W-:-:S13]  /*0200*/  ISETP.GE.AND P0, PT, R3, UR4, PT ;  /* 0x0000000403007c0c */ /* 0x000fda000bf06270 */
[----:B------:R-:W-:Y:S05]  /*0210*/  @P0 BREAK.RELIABLE B1 ;  /* 0x0000000000010942 */ /* 0x000fea0003800100 */
[----:B0-----:R-:W-:Y:S05]  /*0220*/  @P0 BRA `(.L_x_855) ;  /* 0x0000000000a00947 */ /* 0x001fea0003800000 */
        /* <DEDUP_REMOVED lines=16> */
.L_x_856:
[----:B------:R0:W-:Y:S01]  /*0330*/  STG.E.U16 desc[UR6][R6.64], R0 ;  /* 0x0000000006007986 */ /* 0x0001e2000c101506 */
[----:B------:R-:W-:-:S07]  /*0340*/  IADD3 R3, PT, PT, R3, 0x80, RZ ;  /* 0x0000008003037810 */ /* 0x000fce0007ffe0ff */
.L_x_853:
[----:B------:R-:W-:-:S13]  /*0350*/  ISETP.GE.AND P0, PT, R3, UR4, PT ;  /* 0x0000000403007c0c */ /* 0x000fda000bf06270 */
[----:B------:R-:W-:Y:S05]  /*0360*/  @P0 BREAK.RELIABLE B1 ;  /* 0x0000000000010942 */ /* 0x000fea0003800100 */
[----:B------:R-:W-:Y:S05]  /*0370*/  @P0 BRA `(.L_x_855) ;  /* 0x00000000004c0947 */ /* 0x000fea0003800000 */
[----:B------:R-:W-:Y:S05]  /*0380*/  BSYNC.RELIABLE B1 ;  /* 0x0000000000017941 */ /* 0x000fea0003800100 */
.L_x_852:
[----:B------:R-:W1:Y:S02]  /*0390*/  LDC.64 R4, c[0x0][0x5f8] ;  /* 0x00017e00ff047b82 */ /* 0x000e640000000a00 */
[----:B-1----:R-:W2:Y:S06]  /*03a0*/  LDG.E.U16 R4, desc[UR6][R4.64] ;  /* 0x0000000604047981 */ /* 0x002eac000c1e1500 */
[----:B0-----:R-:W0:Y:S01]  /*03b0*/  LDC.64 R6, c[0x0][0x5e8] ;  /* 0x00017a00ff067b82 */ /* 0x001e220000000a00 */
        /* <DEDUP_REMOVED lines=13> */
.L_x_857:
[----:B------:R1:W-:Y:S01]  /*0490*/  STG.E.U16 desc[UR6][R6.64], R0 ;  /* 0x0000000006007986 */ /* 0x0003e2000c101506 */
[----:B------:R-:W-:-:S07]  /*04a0*/  IADD3 R3, PT, PT, R3, 0x80, RZ ;  /* 0x0000008003037810 */ /* 0x000fce0007ffe0ff */
.L_x_855:
[----:B------:R-:W-:Y:S05]  /*04b0*/  BSYNC.RECONVERGENT B0 ;  /* 0x0000000000007941 */ /* 0x000fea0003800200 */
.L_x_851:
[----:B------:R-:W-:Y:S05]  /*04c0*/  WARPSYNC.ALL ;  /* 0x0000000000007948 */ /* 0x000fea0003800000 */
[----:B------:R-:W-:-:S13]  /*04d0*/  ISETP.GE.AND P0, PT, R3, UR4, PT ;  /* 0x0000000403007c0c */ /* 0x000fda000bf06270 */
[----:B------:R-:W-:Y:S05]  /*04e0*/  @P0 EXIT ;  /* 0x000000000000094d */ /* 0x000fea0003800000 */
[----:B------:R-:W2:Y:S02]  /*04f0*/  LDC.64 R4, c[0x0][0x5f8] ;  /* 0x00017e00ff047b82 */ /* 0x000ea40000000a00 */
[----:B--2---:R-:W2:Y:S06]  /*0500*/  LDG.E.U16 R4, desc[UR6][R4.64] ;  /* 0x0000000604047981 */ /* 0x004eac000c1e1500 */
[----:B------:R-:W0:Y:S02]  /*0510*/  LDC.64 R2, c[0x0][0x5f0] ;  /* 0x00017c00ff027b82 */ /* 0x000e240000000a00 */
[----:B01----:R0:W5:Y:S01]  /*0520*/  LDG.E.U16 R0, desc[UR6][R2.64] ;  /* 0x0000000602007981 */ /* 0x003162000c1e1500 */
[----:B--2---:R-:W-:-:S04]  /*0530*/  SHF.L.U32 R8, R4, 0x10, RZ ;  /* 0x0000001004087819 */ /* 0x004fc800000006ff */
[----:B------:R-:W-:-:S13]  /*0540*/  FSETP.GTU.FTZ.AND P0, PT, R8, -3, PT ;  /* 0xc04000000800780b */ /* 0x000fda0003f1c000 */
[----:B------:R-:W1:Y:S02]  /*0550*/  @!P0 LDC.64 R6, c[0x0][0x5e8] ;  /* 0x00017a00ff068b82 */ /* 0x000e640000000a00 */
[----:B-1----:R0:W-:Y:S01]  /*0560*/  @!P0 STG.E.U16 desc[UR6][R6.64], RZ ;  /* 0x000000ff06008986 */ /* 0x0021e2000c101506 */
[----:B------:R-:W-:Y:S05]  /*0570*/  @!P0 EXIT ;  /* 0x000000000000894d */ /* 0x000fea0003800000 */
[----:B------:R-:W-:Y:S02]  /*0580*/  FSETP.GEU.FTZ.AND P0, PT, R8, 3, PT ;  /* 0x404000000800780b */ /* 0x000fe40003f1e000 */
[----:B-----5:R-:W-:-:S11]  /*0590*/  SHF.L.U32 R0, R0, 0x10, RZ ;  /* 0x0000001000007819 */ /* 0x020fd600000006ff */
[----:B0-----:R-:W0:Y:S01]  /*05a0*/  @P0 LDC.64 R2, c[0x0][0x5e8] ;  /* 0x00017a00ff020b82 */ /* 0x001e220000000a00 */
[----:B------:R-:W-:-:S05]  /*05b0*/  @P0 F2FP.BF16.F32.PACK_AB R4, RZ, R0 ;  /* 0x00000000ff04023e */ /* 0x000fca00000010ff */
[----:B0-----:R0:W-:Y:S01]  /*05c0*/  @P0 STG.E.U16 desc[UR6][R2.64], R4 ;  /* 0x0000000402000986 */ /* 0x0011e2000c101506 */
[----:B------:R-:W-:Y:S05]  /*05d0*/  @P0 EXIT ;  /* 0x000000000000094d */ /* 0x000fea0003800000 */
[----:B0-----:R-:W0:Y:S01]  /*05e0*/  LDC.64 R2, c[0x0][0x5e8] ;  /* 0x00017a00ff027b82 */ /* 0x001e220000000a00 */
[----:B------:R-:W-:-:S05]  /*05f0*/  HFMA2 R5, -RZ, RZ, 1.666015625, -0.052093505859375 ;  /* 0x3eaaaaabff057431 */ /* 0x000fca00000001ff */
[----:B------:R-:W-:-:S04]  /*0600*/  FFMA.FTZ R5, R8, R5, 0.5 ;  /* 0x3f00000008057423 */ /* 0x000fc80000010005 */
[----:B------:R-:W-:-:S05]  /*0610*/  FMUL.FTZ R5, R0, R5 ;  /* 0x0000000500057220 */ /* 0x000fca0000410000 */
[----:B------:R-:W-:-:S05]  /*0620*/  F2FP.BF16.F32.PACK_AB R5, RZ, R5 ;  /* 0x00000005ff05723e */ /* 0x000fca00000010ff */
[----:B0-----:R-:W-:Y:S01]  /*0630*/  STG.E.U16 desc[UR6][R2.64], R5 ;  /* 0x0000000502007986 */ /* 0x001fe2000c101506 */
[----:B------:R-:W-:Y:S05]  /*0640*/  EXIT ;  /* 0x000000000000794d */ /* 0x000fea0003800000 */
.L_x_850:
[----:B------:R-:W0:Y:S01]  /*0650*/  LDCU UR4, c[0x0][0x380] ;  /* 0x00007000ff0477ac */ /* 0x000e220008000800 */
[----:B------:R-:W-:Y:S01]  /*0660*/  IADD3 R2, PT, PT, R2, -0x1, RZ ;  /* 0xffffffff02027810 */ /* 0x000fe20007ffe0ff */
[----:B------:R-:W-:Y:S04]  /*0670*/  BSSY.RECONVERGENT B1, `(.L_x_858) ;  /* 0x000046c000017945 */ /* 0x000fe80003800200 */
[----:B------:R-:W-:Y:S01]  /*0680*/  BSSY.RELIABLE B0, `(.L_x_859) ;  /* 0x00002f5000007945 */ /* 0x000fe20003800100 */
[----:B------:R-:W-:-:S04]  /*0690*/  VIMNMX.U32 R0, PT, PT, R2, 0x18, PT ;  /* 0x0000001802007848 */ /* 0x000fc80003fe0000 */
[----:B------:R-:W-:Y:S02]  /*06a0*/  IADD3 R0, PT, PT, R0, 0x1, RZ ;  /* 0x0000000100007810 */ /* 0x000fe40007ffe0ff */
[----:B0-----:R-:W-:-:S13]  /*06b0*/  ISETP.GE.AND P0, PT, R3, UR4, PT ;  /* 0x0000000403007c0c */ /* 0x001fda000bf06270 */
[----:B------:R-:W-:Y:S05]  /*06c0*/  @P0 BRA `(.L_x_860) ;  /* 0x0000002c00b40947 */ /* 0x000fea0003800000 */
[----:B------:R-:W0:Y:S01]  /*06d0*/  LDCU.64 UR8, c[0x0][0x390] ;  /* 0x00007200ff0877ac */ /* 0x000e220008000a00 */
[----:B------:R-:W-:Y:S02]  /*06e0*/  MOV R4, RZ ;  /* 0x000000ff00047202 */ /* 0x000fe40000000f00 */
[----:B------:R-:W-:Y:S01]  /*06f0*/  MOV R5, R3 ;  /* 0x0000000300057202 */ /* 0x000fe20000000f00 */
[----:B------:R-:W1:Y:S01]  /*0700*/  LDCU UR5, c[0x0][0x38c] ;  /* 0x00007180ff0577ac */ /* 0x000e620008000800 */
[----:B------:R-:W-:Y:S01]  /*0710*/  ISETP.NE.AND P0, PT, R2, RZ, PT ;  /* 0x000000ff0200720c */ /* 0x000fe20003f05270 */
[----:B------:R-:W2:Y:S01]  /*0720*/  LDCU.64 UR10, c[0x0][0x4b8] ;  /* 0x00009700ff0a77ac */ /* 0x000ea20008000a00 */
[----:B0-----:R-:W-:Y:S01]  /*0730*/  IMAD.HI.U32 R8, R3, UR8, R4 ;  /* 0x0000000803087c27 */ /* 0x001fe2000f8e0004 */
[----:B------:R-:W0:Y:S04]  /*0740*/  LDCU UR8, c[0x0][0x4c0] ;  /* 0x00009800ff0877ac */ /* 0x000e280008000800 */
[----:B------:R-:W-:-:S04]  /*0750*/  SHF.R.U32.HI R9, RZ, UR9, R8 ;  /* 0x00000009ff097c19 */ /* 0x000fc80008011608 */
[----:B------:R-:W-:-:S05]  /*0760*/  IADD3 R6, PT, PT, -R9, RZ, RZ ;  /* 0x000000ff09067210 */ /* 0x000fca0007ffe1ff */
[----:B-1----:R-:W-:-:S04]  /*0770*/  IMAD R6, R6, UR5, R3 ;  /* 0x0000000506067c24 */ /* 0x002fc8000f8e0203 */
[C---:B--2---:R-:W-:Y:S02]  /*0780*/  IMAD R5, R6.reuse, UR10, RZ ;  /* 0x0000000a06057c24 */ /* 0x044fe4000f8e02ff */
[C---:B------:R-:W-:Y:S02]  /*0790*/  IMAD R4, R6.reuse, UR11, RZ ;  /* 0x0000000b06047c24 */ /* 0x040fe4000f8e02ff */
[----:B0-----:R-:W-:Y:S01]  /*07a0*/  IMAD R6, R6, UR8, RZ ;  /* 0x0000000806067c24 */ /* 0x001fe2000f8e02ff */
[----:B------:R-:W-:Y:S06]  /*07b0*/  @!P0 BRA `(.L_x_861) ;  /* 0x0000001400348947 */ /* 0x000fec0003800000 */
[----:B------:R-:W0:Y:S01]  /*07c0*/  LDCU.64 UR8, c[0x0][0x398] ;  /* 0x00007300ff0877ac */ /* 0x000e220008000a00 */
[----:B------:R-:W-:Y:S01]  /*07d0*/  HFMA2 R8, -RZ, RZ, 0, 0 ;  /* 0x00000000ff087431 */ /* 0x000fe200000001ff */
[----:B------:R-:W-:Y:S01]  /*07e0*/  ISETP.NE.AND P0, PT, R0, 0x2, PT ;  /* 0x000000020000780c */ /* 0x000fe20003f05270 */
[----:B------:R-:W1:Y:S01]  /*07f0*/  LDCU UR5, c[0x0][0x3a0] ;  /* 0x00007400ff0577ac */ /* 0x000e620008000800 */
[----:B------:R-:W2:Y:S01]  /*0800*/  LDCU UR10, c[0x0][0x4c4] ;  /* 0x00009880ff0a77ac */ /* 0x000ea20008000800 */
[----:B------:R-:W3:Y:S01]  /*0810*/  LDCU.64 UR12, c[0x0][0x4c8] ;  /* 0x00009900ff0c77ac */ /* 0x000ee20008000a00 */
[----:B0-----:R-:W-:-:S05]  /*0820*/  IMAD.HI.U32 R10, R9, UR9, R8 ;  /* 0x00000009090a7c27 */ /* 0x001fca000f8e0008 */
[----:B-1----:R-:W-:-:S04]  /*0830*/  SHF.R.U32.HI R11, RZ, UR5, R10 ;  /* 0x00000005ff0b7c19 */ /* 0x002fc8000801160a */
[----:B------:R-:W-:-:S05]  /*0840*/  IADD3 R7, PT, PT, -R11, RZ, RZ ;  /* 0x000000ff0b077210 */ /* 0x000fca0007ffe1ff */
[----:B------:R-:W-:-:S04]  /*0850*/  IMAD R9, R7, UR8, R9 ;  /* 0x0000000807097c24 */ /* 0x000fc8000f8e0209 */
[C---:B--2---:R-:W-:Y:S02]  /*0860*/  IMAD R5, R9.reuse, UR10, R5 ;  /* 0x0000000a09057c24 */ /* 0x044fe4000f8e0205 */
[C---:B---3--:R-:W-:Y:S02]  /*0870*/  IMAD R4, R9.reuse, UR12, R4 ;  /* 0x0000000c09047c24 */ /* 0x048fe4000f8e0204 */
[----:B------:R-:W-:Y:S01]  /*0880*/  IMAD R6, R9, UR13, R6 ;  /* 0x0000000d09067c24 */ /* 0x000fe2000f8e0206 */
[----:B------:R-:W-:Y:S06]  /*0890*/  @!P0 BRA `(.L_x_861) ;  /* 0x0000001000fc8947 */ /* 0x000fec0003800000 */
[----:B------:R-:W0:Y:S01]  /*08a0*/  LDCU.64 UR8, c[0x0][0x3a8] ;  /* 0x00007500ff0877ac */ /* 0x000e220008000a00 */
[----:B------:R-:W-:Y:S02]  /*08b0*/  MOV R10, RZ ;  /* 0x000000ff000a7202 */ /* 0x000fe40000000f00 */
[----:B------:R-:W-:Y:S01]  /*08c0*/  ISETP.NE.AND P0, PT, R0, 0x3, PT ;  /* 0x000000030000780c */ /* 0x000fe20003f05270 */
[----:B------:R-:W1:Y:S01]  /*08d0*/  LDCU UR5, c[0x0][0x3a4] ;  /* 0x00007480ff0577ac */ /* 0x000e620008000800 */
[----:B------:R-:W2:Y:S01]  /*08e0*/  LDCU.64 UR10, c[0x0][0x4d0] ;  /* 0x00009a00ff0a77ac */ /* 0x000ea20008000a00 */
        /* <DEDUP_REMOVED lines=8> */
[----:B------:R-:W-:Y:S06]  /*0970*/  @!P0 BRA `(.L_x_861) ;  /* 0x0000001000c48947 */ /* 0x000fec0003800000 */
[----:B------:R-:W0:Y:S01]  /*0980*/  LDCU.64 UR8, c[0x0][0x3b0] ;  /* 0x00007600ff0877ac */ /* 0x000e220008000a00 */
[----:B------:R-:W-:Y:S02]  /*0990*/  MOV R8, RZ ;  /* 0x000000ff00087202 */ /* 0x000fe40000000f00 */
        /* <DEDUP_REMOVED lines=13> */
[----:B------:R-:W-:Y:S01]  /*0a70*/  HFMA2 R10, -RZ, RZ, 0, 0 ;  /* 0x00000000ff0a7431 */ /* 0x000fe200000001ff */
[----:B------:R-:W-:Y:S01]  /*0a80*/  ISETP.NE.AND P0, PT, R0, 0x5, PT ;  /* 0x000000050000780c */ /* 0x000fe20003f05270 */
        /* <DEDUP_REMOVED lines=263> */
[----:B------:R-:W-:Y:S01]  /*1b00*/  ISETP.NE.AND P0, PT, R0, 0x18, PT ;  /* 0x000000180000780c */ /* 0x000fe20003f05270 */
[----:B------:R-:W0:Y:S01]  /*1b10*/  LDCU.64 UR8, c[0x0][0x4a0] ;  /* 0x00009400ff0877ac */ /* 0x000e220008000a00 */
[----:B------:R-:W-:Y:S01]  /*1b20*/  MOV R8, RZ ;  /* 0x000000ff00087202 */ /* 0x000fe20000000f00 */
[----:B------:R-:W1:Y:S01]  /*1b30*/  LDCU UR5, c[0x0][0x4a8] ;  /* 0x00009500ff0577ac */ /* 0x000e620008000800 */
[----:B------:R-:W2:Y:S09]  /*1b40*/  LDCU.64 UR10, c[0x0][0x5d0] ;  /* 0x0000ba00ff0a77ac */ /* 0x000eb20008000a00 */
[----:B------:R-:W3:Y:S01]  /*1b50*/  @P0 LDC.64 R14, c[0x0][0x4b0] ;  /* 0x00012c00ff0e0b82 */ /* 0x000ee20000000a00 */
[----:B0-----:R-:W-:Y:S01]  /*1b60*/  IMAD.HI.U32 R12, R9, UR9, R8 ;  /* 0x00000009090c7c27 */ /* 0x001fe2000f8e0008 */
[----:B------:R-:W0:Y:S06]  /*1b70*/  LDCU UR9, c[0x0][0x5cc] ;  /* 0x0000b980ff0977ac */ /* 0x000e2c0008000800 */
[----:B------:R-:W4:Y:S01]  /*1b80*/  @P0 LDC R17, c[0x0][0x4ac] ;  /* 0x00012b00ff110b82 */ /* 0x000f220000000800 */
[----:B-1----:R-:W-:-:S02]  /*1b90*/  SHF.R.U32.HI R13, RZ, UR5, R12 ;  /* 0x00000005ff0d7c19 */ /* 0x002fc4000801160c */
[----:B------:R-:W-:Y:S02]  /*1ba0*/  @P0 MOV R12, RZ ;  /* 0x000000ff000c0202 */ /* 0x000fe40000000f00 */
[----:B------:R-:W-:-:S03]  /*1bb0*/  IADD3 R7, PT, PT, -R13, RZ, RZ ;  /* 0x000000ff0d077210 */ /* 0x000fc60007ffe1ff */
[----:B------:R-:W1:Y:S02]  /*1bc0*/  @P0 LDC.64 R10, c[0x0][0x5d8] ;  /* 0x00017600ff0a0b82 */ /* 0x000e640000000a00 */
[----:B------:R-:W-:-:S06]  /*1bd0*/  IMAD R9, R7, UR8, R9 ;  /* 0x0000000807097c24 */ /* 0x000fcc000f8e0209 */
[----:B------:R-:W5:Y:S01]  /*1be0*/  @P0 LDC R16, c[0x0][0x5e0] ;  /* 0x00017800ff100b82 */ /* 0x000f620000000800 */
[----:B---3--:R-:W-:-:S04]  /*1bf0*/  @P0 IMAD.HI.U32 R8, R13, R14, R12 ;  /* 0x0000000e0d080227 */ /* 0x008fc800078e000c */
[C---:B0-----:R-:W-:Y:S01]  /*1c00*/  IMAD R5, R9.reuse, UR9, R5 ;  /* 0x0000000909057c24 */ /* 0x041fe2000f8e0205 */
[----:B------:R-:W-:Y:S01]  /*1c10*/  @P0 SHF.R.U32.HI R8, RZ, R15, R8 ;  /* 0x0000000fff080219 */ /* 0x000fe20000011608 */
[C---:B--2---:R-:W-:Y:S02]  /*1c20*/  IMAD R4, R9.reuse, UR10, R4 ;  /* 0x0000000a09047c24 */ /* 0x044fe4000f8e0204 */
[----:B------:R-:W-:Y:S01]  /*1c30*/  IMAD R6, R9, UR11, R6 ;  /* 0x0000000b09067c24 */ /* 0x000fe2000f8e0206 */
[----:B------:R-:W-:-:S05]  /*1c40*/  @P0 IADD3 R12, PT, PT, -R8, RZ, RZ ;  /* 0x000000ff080c0210 */ /* 0x000fca0007ffe1ff */
[----:B----4-:R-:W-:-:S04]  /*1c50*/  @P0 IMAD R13, R12, R17, R13 ;  /* 0x000000110c0d0224 */ /* 0x010fc800078e020d */
[C---:B-1----:R-:W-:Y:S02]  /*1c60*/  @P0 IMAD R5, R13.reuse, R10, R5 ;  /* 0x0000000a0d050224 */ /* 0x042fe400078e0205 */
[C---:B------:R-:W-:Y:S02]  /*1c70*/  @P0 IMAD R4, R13.reuse, R11, R4 ;  /* 0x0000000b0d040224 */ /* 0x040fe400078e0204 */
[----:B-----5:R-:W-:-:S07]  /*1c80*/  @P0 IMAD R6, R13, R16, R6 ;  /* 0x000000100d060224 */ /* 0x020fce00078e0206 */
.L_x_861:
[----:B------:R-:W0:Y:S02]  /*1c90*/  LDCU.128 UR8, c[0x0][0x5f0] ;  /* 0x0000be00ff0877ac */ /* 0x000e240008000c00 */
[----:B0-----:R-:W-:-:S04]  /*1ca0*/  IADD3 R8, P0, PT, R6, UR10, RZ ;  /* 0x0000000a06087c10 */ /* 0x001fc8000ff1e0ff */
[----:B------:R-:W-:-:S05]  /*1cb0*/  IADD3.X R9, PT, PT, RZ, UR11, RZ, P0, !PT ;  /* 0x0000000bff097c10 */ /* 0x000fca00087fe4ff */
[----:B------:R-:W2:Y:S01]  /*1cc0*/  LDG.E.U16 R8, desc[UR6][R8.64] ;  /* 0x0000000608087981 */ /* 0x000ea2000c1e1500 */
[----:B------:R-:W-:Y:S01]  /*1cd0*/  IADD3 R6, P1, PT, R4, UR8, RZ ;  /* 0x0000000804067c10 */ /* 0x000fe2000ff3e0ff */
[----:B------:R-:W-:Y:S03]  /*1ce0*/  BSSY.RECONVERGENT B2, `(.L_x_862) ;  /* 0x000000e000027945 */ /* 0x000fe60003800200 */
[----:B------:R-:W-:Y:S02]  /*1cf0*/  IADD3.X R7, PT, PT, RZ, UR9, RZ, P1, !PT ;  /* 0x00000009ff077c10 */ /* 0x000fe40008ffe4ff */
[----:B--2---:R-:W-:-:S04]  /*1d00*/  SHF.L.U32 R10, R8, 0x10, RZ ;  /* 0x00000010080a7819 */ /* 0x004fc800000006ff */
[----:B------:R-:W-:-:S13]  /*1d10*/  FSETP.GTU.FTZ.AND P0, PT, R10, -3, PT ;  /* 0xc04000000a00780b */ /* 0x000fda0003f1c000 */
[----:B------:R-:W-:Y:S01]  /*1d20*/  @!P0 PRMT R9, RZ, 0x7610, R9 ;  /* 0x00007610ff098816 */ /* 0x000fe20000000009 */
[----:B------:R-:W-:Y:S06]  /*1d30*/  @!P0 BRA `(.L_x_863) ;  /* 0x0000000000208947 */ /* 0x000fec0003800000 */
[----:B------:R-:W2:Y:S01]  /*1d40*/  LDG.E.U16 R6, desc[UR6][R6.64] ;  /* 0x0000000606067981 */ /* 0x000ea2000c1e1500 */
[----:B------:R-:W-:-:S13]  /*1d50*/  FSETP.GEU.FTZ.AND P0, PT, R10, 3, PT ;  /* 0x404000000a00780b */ /* 0x000fda0003f1e000 */
[----:B------:R-:W-:-:S05]  /*1d60*/  @!P0 MOV R9, 0x3eaaaaab ;  /* 0x3eaaaaab00098802 */ /* 0x000fca0000000f00 */
[----:B------:R-:W-:Y:S01]  /*1d70*/  @!P0 FFMA.FTZ R4, R10, R9, 0.5 ;  /* 0x3f0000000a048423 */ /* 0x000fe20000010009 */
[----:B--2---:R-:W-:-:S05]  /*1d80*/  SHF.L.U32 R11, R6, 0x10, RZ ;  /* 0x00000010060b7819 */ /* 0x004fca00000006ff */
[----:B------:R-:W-:-:S05]  /*1d90*/  @!P0 FMUL.FTZ R4, R11, R4 ;  /* 0x000000040b048220 */ /* 0x000fca0000410000 */
[----:B------:R-:W-:Y:S02]  /*1da0*/  @!P0 F2FP.BF16.F32.PACK_AB R9, RZ, R4 ;  /* 0x00000004ff09823e */ /* 0x000fe400000010ff */
[----:B------:R-:W-:-:S07]  /*1db0*/  @P0 F2FP.BF16.F32.PACK_AB R9, RZ, R11 ;  /* 0x0000000bff09023e */ /* 0x000fce00000010ff */
.L_x_863:
[----:B------:R-:W-:Y:S05]  /*1dc0*/  BSYNC.RECONVERGENT B2 ;  /* 0x0000000000027941 */ /* 0x000fea0003800200 */
.L_x_862:
[----:B------:R-:W0:Y:S01]  /*1dd0*/  LDCU.64 UR8, c[0x0][0x5e8] ;  /* 0x0000bd00ff0877ac */ /* 0x000e220008000a00 */
[----:B------:R-:W-:Y:S02]  /*1de0*/  IADD3 R3, PT, PT, R3, 0x80, RZ ;  /* 0x0000008003037810 */ /* 0x000fe40007ffe0ff */
[----:B0-----:R-:W-:-:S04]  /*1df0*/  IADD3 R4, P0, PT, R5, UR8, RZ ;  /* 0x0000000805047c10 */ /* 0x001fc8000ff1e0ff */
[----:B------:R-:W-:Y:S02]  /*1e00*/  IADD3.X R5, PT, PT, RZ, UR9, RZ, P0, !PT ;  /* 0x00000009ff057c10 */ /* 0x000fe400087fe4ff */
[----:B------:R-:W-:-:S03]  /*1e10*/  ISETP.GE.AND P0, PT, R3, UR4, PT ;  /* 0x0000000403007c0c */ /* 0x000fc6000bf06270 */
[----:B------:R0:W-:Y:S10]  /*1e20*/  STG.E.U16 desc[UR6][R4.64], R9 ;  /* 0x0000000904007986 */ /* 0x0001f4000c101506 */
[----:B------:R-:W-:Y:S05]  /*1e30*/  @P0 BREAK.RELIABLE B0 ;  /* 0x0000000000000942 */ /* 0x000fea0003800100 */
[----:B------:R-:W-:Y:S05]  /*1e40*/  @P0 BRA `(.L_x_864) ;  /* 0x0000002c00b80947 */ /* 0x000fea0003800000 */
[----:B------:R-:W1:Y:S01]  /*1e50*/  LDCU.64 UR8, c[0x0][0x390] ;  /* 0x00007200ff0877ac */ /* 0x000e620008000a00 */
[----:B0-----:R-:W-:Y:S01]  /*1e60*/  HFMA2 R4, -RZ, RZ, 0, 0 ;  /* 0x00000000ff047431 */ /* 0x001fe200000001ff */
[----:B------:R-:W-:Y:S01]  /*1e70*/  MOV R5, R3 ;  /* 0x0000000300057202 */ /* 0x000fe20000000f00 */
[----:B------:R-:W0:Y:S01]  /*1e80*/  LDCU UR5, c[0x0][0x38c] ;  /* 0x00007180ff0577ac */ /* 0x000e220008000800 */
[----:B------:R-:W-:Y:S01]  /*1e90*/  ISETP.NE.AND P0, PT, R2, RZ, PT ;  /* 0x000000ff0200720c */ /* 0x000fe20003f05270 */
[----:B------:R-:W2:Y:S01]  /*1ea0*/  LDCU.64 UR10, c[0x0][0x4b8] ;  /* 0x00009700ff0a77ac */ /* 0x000ea20008000a00 */
[----:B-1----:R-:W-:Y:S01]  /*1eb0*/  IMAD.HI.U32 R8, R3, UR8, R4 ;  /* 0x0000000803087c27 */ /* 0x002fe2000f8e0004 */
[----:B------:R-:W1:Y:S04]  /*1ec0*/  LDCU UR8, c[0x0][0x4c0] ;  /* 0x00009800ff0877ac */ /* 0x000e680008000800 */
[----:B------:R-:W-:-:S04]  /*1ed0*/  SHF.R.U32.HI R9, RZ, UR9, R8 ;  /* 0x00000009ff097c19 */ /* 0x000fc80008011608 */
[----:B------:R-:W-:-:S05]  /*1ee0*/  IADD3 R6, PT, PT, -R9, RZ, RZ ;  /* 0x000000ff09067210 */ /* 0x000fca0007ffe1ff */
[----:B0-----:R-:W-:-:S04]  /*1ef0*/  IMAD R6, R6, UR5, R3 ;  /* 0x0000000506067c24 */ /* 0x001fc8000f8e0203 */
[C---:B--2---:R-:W-:Y:S02]  /*1f00*/  IMAD R5, R6.reuse, UR10, RZ ;  /* 0x0000000a06057c24 */ /* 0x044fe4000f8e02ff */
[C---:B------:R-:W-:Y:S02]  /*1f10*/  IMAD R4, R6.reuse, UR11, RZ ;  /* 0x0000000b06047c24 */ /* 0x040fe4000f8e02ff */
[----:B-1----:R-:W-:Y:S01]  /*1f20*/  IMAD R6, R6, UR8, RZ ;  /* 0x0000000806067c24 */ /* 0x002fe2000f8e02ff */
        /* <DEDUP_REMOVED lines=311> */
[----:B------:R-:W-:Y:S01]  /*32a0*/  HFMA2 R8, -RZ, RZ, 0, 0 ;  /* 0x00000000ff087431 */ /* 0x000fe200000001ff */
        /* <DEDUP_REMOVED lines=22> */
.L_x_865:
        /* <DEDUP_REMOVED lines=16> */
[----:B------:R-:W-:Y:S01]  /*3510*/  @!P0 FMUL.FTZ R4, R9, R4 ;  /* 0x0000000409048220 */ /* 0x000fe20000410000 */
[----:B------:R-:W-:-:S04]  /*3520*/  @P0 F2FP.BF16.F32.PACK_AB R9, RZ, R9 ;  /* 0x00000009ff09023e */ /* 0x000fc800000010ff */
[----:B------:R-:W-:-:S07]  /*3530*/  @!P0 F2FP.BF16.F32.PACK_AB R9, RZ, R4 ;  /* 0x00000004ff09823e */ /* 0x000fce00000010ff */
.L_x_867:
[----:B------:R-:W-:Y:S05]  /*3540*/  BSYNC.RECONVERGENT B2 ;  /* 0x0000000000027941 */ /* 0x000fea0003800200 */
.L_x_866:
[----:B------:R-:W0:Y:S01]  /*3550*/  LDCU.64 UR8, c[0x0][0x5e8] ;  /* 0x0000bd00ff0877ac */ /* 0x000e220008000a00 */
[----:B------:R-:W-:Y:S02]  /*3560*/  IADD3 R3, PT, PT, R3, 0x80, RZ ;  /* 0x0000008003037810 */ /* 0x000fe40007ffe0ff */
[----:B0-----:R-:W-:-:S04]  /*3570*/  IADD3 R4, P0, PT, R5, UR8, RZ ;  /* 0x0000000805047c10 */ /* 0x001fc8000ff1e0ff */
[----:B------:R-:W-:-:S05]  /*3580*/  IADD3.X R5, PT, PT, RZ, UR9, RZ, P0, !PT ;  /* 0x00000009ff057c10 */ /* 0x000fca00087fe4ff */
[----:B------:R0:W-:Y:S04]  /*3590*/  STG.E.U16 desc[UR6][R4.64], R9 ;  /* 0x0000000904007986 */ /* 0x0001e8000c101506 */
.L_x_860:
[----:B------:R-:W-:-:S13]  /*35a0*/  ISETP.GE.AND P0, PT, R3, UR4, PT ;  /* 0x0000000403007c0c */ /* 0x000fda000bf06270 */
[----:B------:R-:W-:Y:S05]  /*35b0*/  @P0 BREAK.RELIABLE B0 ;  /* 0x0000000000000942 */ /* 0x000fea0003800100 */
[----:B------:R-:W-:Y:S05]  /*35c0*/  @P0 BRA `(.L_x_864) ;  /* 0x0000001400d80947 */ /* 0x000fea0003800000 */
[----:B------:R-:W-:Y:S05]  /*35d0*/  BSYNC.RELIABLE B0 ;  /* 0x0000000000007941 */ /* 0x000fea0003800100 */
.L_x_859:
        /* <DEDUP_REMOVED lines=348> */
.L_x_868:
        /* <DEDUP_REMOVED lines=19> */
.L_x_870:
[----:B------:R-:W-:Y:S05]  /*4cd0*/  BSYNC.RECONVERGENT B2 ;  /* 0x0000000000027941 */ /* 0x000fea0003800200 */
.L_x_869:
[----:B------:R-:W0:Y:S01]  /*4ce0*/  LDCU.64 UR8, c[0x0][0x5e8] ;  /* 0x0000bd00ff0877ac */ /* 0x000e220008000a00 */
[----:B------:R-:W-:Y:S02]  /*4cf0*/  IADD3 R3, PT, PT, R3, 0x80, RZ ;  /* 0x0000008003037810 */ /* 0x000fe40007ffe0ff */
[----:B0-----:R-:W-:-:S04]  /*4d00*/  IADD3 R4, P0, PT, R5, UR8, RZ ;  /* 0x0000000805047c10 */ /* 0x001fc8000ff1e0ff */
[----:B------:R-:W-:-:S05]  /*4d10*/  IADD3.X R5, PT, PT, RZ, UR9, RZ, P0, !PT ;  /* 0x00000009ff057c10 */ /* 0x000fca00087fe4ff */
[----:B------:R1:W-:Y:S04]  /*4d20*/  STG.E.U16 desc[UR6][R4.64], R9 ;  /* 0x0000000904007986 */ /* 0x0003e8000c101506 */
.L_x_864:
[----:B------:R-:W-:Y:S05]  /*4d30*/  BSYNC.RECONVERGENT B1 ;  /* 0x0000000000017941 */ /* 0x000fea0003800200 */
.L_x_858:
[----:B------:R-:W-:Y:S05]  /*4d40*/  WARPSYNC.ALL ;  /* 0x0000000000007948 */ /* 0x000fea0003800000 */
[----:B------:R-:W-:-:S13]  /*4d50*/  ISETP.GE.AND P0, PT, R3, UR4, PT ;  /* 0x0000000403007c0c */ /* 0x000fda000bf06270 */
[----:B------:R-:W-:Y:S05]  /*4d60*/  @P0 EXIT ;  /* 0x000000000000094d */ /* 0x000fea0003800000 */
[----:B------:R-:W2:Y:S01]  /*4d70*/  LDCU.64 UR4, c[0x0][0x390] ;  /* 0x00007200ff0477ac */ /* 0x000ea20008000a00 */
[----:B01----:R-:W-:Y:S01]  /*4d80*/  HFMA2 R4, -RZ, RZ, 0, 0 ;  /* 0x00000000ff047431 */ /* 0x003fe200000001ff */
[----:B------:R-:W-:Y:S01]  /*4d90*/  MOV R5, R3 ;  /* 0x0000000300057202 */ /* 0x000fe20000000f00 */
[----:B------:R-:W0:Y:S01]  /*4da0*/  LDCU UR8, c[0x0][0x38c] ;  /* 0x00007180ff0877ac */ /* 0x000e220008000800 */
[----:B------:R-:W-:Y:S01]  /*4db0*/  ISETP.NE.AND P0, PT, R2, RZ, PT ;  /* 0x000000ff0200720c */ /* 0x000fe20003f05270 */
[----:B------:R-:W1:Y:S01]  /*4dc0*/  LDCU.64 UR10, c[0x0][0x4b8] ;  /* 0x00009700ff0a77ac */ /* 0x000e620008000a00 */
[----:B--2---:R-:W-:Y:S01]  /*4dd0*/  IMAD.HI.U32 R6, R3, UR4, R4 ;  /* 0x0000000403067c27 */ /* 0x004fe2000f8e0004 */
[----:B------:R-:W2:Y:S04]  /*4de0*/  LDCU UR4, c[0x0][0x4c0] ;  /* 0x00009800ff0477ac */ /* 0x000ea80008000800 */
[----:B------:R-:W-:-:S04]  /*4df0*/  SHF.R.U32.HI R7, RZ, UR5, R6 ;  /* 0x00000005ff077c19 */ /* 0x000fc80008011606 */
[----:B------:R-:W-:-:S05]  /*4e00*/  IADD3 R4, PT, PT, -R7, RZ, RZ ;  /* 0x000000ff07047210 */ /* 0x000fca0007ffe1ff */
[----:B0-----:R-:W-:-:S04]  /*4e10*/  IMAD R4, R4, UR8, R3 ;  /* 0x0000000804047c24 */ /* 0x001fc8000f8e0203 */
[C---:B-1----:R-:W-:Y:S02]  /*4e20*/  IMAD R3, R4.reuse, UR10, RZ ;  /* 0x0000000a04037c24 */ /* 0x042fe4000f8e02ff */
[C---:B------:R-:W-:Y:S02]  /*4e30*/  IMAD R2, R4.reuse, UR11, RZ ;  /* 0x0000000b04027c24 */ /* 0x040fe4000f8e02ff */
[----:B--2---:R-:W-:Y:S01]  /*4e40*/  IMAD R4, R4, UR4, RZ ;  /* 0x0000000404047c24 */ /* 0x004fe2000f8e02ff */
        /* <DEDUP_REMOVED lines=313> */
[----:B------:R-:W2:Y:S09]  /*61e0*/  LDCU UR5, c[0x0][0x5cc] ;  /* 0x0000b980ff0577ac */ /* 0x000eb20008000800 */
[----:B------:R-:W3:Y:S01]  /*61f0*/  @P0 LDC.64 R12, c[0x0][0x4b0] ;  /* 0x00012c00ff0c0b82 */ /* 0x000ee20000000a00 */
[----:B------:R-:W4:Y:S01]  /*6200*/  LDCU.64 UR10, c[0x0][0x5d0] ;  /* 0x0000ba00ff0a77ac */ /* 0x000f220008000a00 */
[----:B0-----:R-:W-:-:S06]  /*6210*/  IMAD.HI.U32 R10, R7, UR9, R6 ;  /* 0x00000009070a7c27 */ /* 0x001fcc000f8e0006 */
[----:B------:R-:W0:Y:S01]  /*6220*/  @P0 LDC R15, c[0x0][0x4ac] ;  /* 0x00012b00ff0f0b82 */ /* 0x000e220000000800 */
[----:B-1----:R-:W-:Y:S02]  /*6230*/  SHF.R.U32.HI R11, RZ, UR4, R10 ;  /* 0x00000004ff0b7c19 */ /* 0x002fe4000801160a */
[----:B------:R-:W-:Y:S02]  /*6240*/  @P0 MOV R10, RZ ;  /* 0x000000ff000a0202 */ /* 0x000fe40000000f00 */
[----:B------:R-:W-:-:S03]  /*6250*/  IADD3 R5, PT, PT, -R11, RZ, RZ ;  /* 0x000000ff0b057210 */ /* 0x000fc60007ffe1ff */
[----:B------:R-:W1:Y:S02]  /*6260*/  @P0 LDC.64 R8, c[0x0][0x5d8] ;  /* 0x00017600ff080b82 */ /* 0x000e640000000a00 */
[----:B------:R-:W-:-:S06]  /*6270*/  IMAD R7, R5, UR8, R7 ;  /* 0x0000000805077c24 */ /* 0x000fcc000f8e0207 */
[----:B------:R-:W5:Y:S01]  /*6280*/  @P0 LDC R6, c[0x0][0x5e0] ;  /* 0x00017800ff060b82 */ /* 0x000f620000000800 */
[----:B---3--:R-:W-:-:S04]  /*6290*/  @P0 IMAD.HI.U32 R0, R11, R12, R10 ;  /* 0x0000000c0b000227 */ /* 0x008fc800078e000a */
[C---:B--2---:R-:W-:Y:S01]  /*62a0*/  IMAD R3, R7.reuse, UR5, R3 ;  /* 0x0000000507037c24 */ /* 0x044fe2000f8e0203 */
[----:B------:R-:W-:Y:S01]  /*62b0*/  @P0 SHF.R.U32.HI R0, RZ, R13, R0 ;  /* 0x0000000dff000219 */ /* 0x000fe20000011600 */
[C---:B----4-:R-:W-:Y:S02]  /*62c0*/  IMAD R2, R7.reuse, UR10, R2 ;  /* 0x0000000a07027c24 */ /* 0x050fe4000f8e0202 */
[----:B------:R-:W-:Y:S01]  /*62d0*/  IMAD R4, R7, UR11, R4 ;  /* 0x0000000b07047c24 */ /* 0x000fe2000f8e0204 */
[----:B------:R-:W-:-:S05]  /*62e0*/  @P0 IADD3 R10, PT, PT, -R0, RZ, RZ ;  /* 0x000000ff000a0210 */ /* 0x000fca0007ffe1ff */
[----:B0-----:R-:W-:-:S04]  /*62f0*/  @P0 IMAD R11, R15, R10, R11 ;  /* 0x0000000a0f0b0224 */ /* 0x001fc800078e020b */
[C---:B-1----:R-:W-:Y:S02]  /*6300*/  @P0 IMAD R3, R11.reuse, R8, R3 ;  /* 0x000000080b030224 */ /* 0x042fe400078e0203 */
[C---:B------:R-:W-:Y:S02]  /*6310*/  @P0 IMAD R2, R11.reuse, R9, R2 ;  /* 0x000000090b020224 */ /* 0x040fe400078e0202 */
[----:B-----5:R-:W-:-:S07]  /*6320*/  @P0 IMAD R4, R11, R6, R4 ;  /* 0x000000060b040224 */ /* 0x020fce00078e0204 */
.L_x_871:
[----:B------:R-:W0:Y:S01]  /*6330*/  LDCU.128 UR8, c[0x0][0x5f0] ;  /* 0x0000be00ff0877ac */ /* 0x000e220008000c00 */
[----:B------:R-:W1:Y:S01]  /*6340*/  LDCU.64 UR4, c[0x0][0x5e8] ;  /* 0x0000bd00ff0477ac */ /* 0x000e620008000a00 */
[----:B0-----:R-:W-:-:S04]  /*6350*/  IADD3 R4, P0, PT, R4, UR10, RZ ;  /* 0x0000000a04047c10 */ /* 0x001fc8000ff1e0ff */
[----:B------:R-:W-:-:S05]  /*6360*/  IADD3.X R5, PT, PT, RZ, UR11, RZ, P0, !PT ;  /* 0x0000000bff057c10 */ /* 0x000fca00087fe4ff */
[----:B------:R-:W2:Y:S01]  /*6370*/  LDG.E.U16 R4, desc[UR6][R4.64] ;  /* 0x0000000604047981 */ /* 0x000ea2000c1e1500 */
[----:B------:R-:W-:Y:S01]  /*6380*/  IADD3 R2, P2, PT, R2, UR8, RZ ;  /* 0x0000000802027c10 */ /* 0x000fe2000ff5e0ff */
[----:B------:R-:W-:Y:S01]  /*6390*/  BSSY.RECONVERGENT B1, `(.L_x_872) ;  /* 0x0000010000017945 */ /* 0x000fe20003800200 */
[----:B-1----:R-:W-:Y:S02]  /*63a0*/  IADD3 R6, P1, PT, R3, UR4, RZ ;  /* 0x0000000403067c10 */ /* 0x002fe4000ff3e0ff */
[----:B------:R-:W-:Y:S02]  /*63b0*/  IADD3.X R3, PT, PT, RZ, UR9, RZ, P2, !PT ;  /* 0x00000009ff037c10 */ /* 0x000fe400097fe4ff */
        /* <DEDUP_REMOVED lines=13> */
.L_x_873:
[----:B------:R-:W-:Y:S05]  /*6490*/  BSYNC.RECONVERGENT B1 ;  /* 0x0000000000017941 */ /* 0x000fea0003800200 */
.L_x_872:
[----:B------:R-:W-:Y:S01]  /*64a0*/  STG.E.U16 desc[UR6][R6.64], R0 ;  /* 0x0000000006007986 */ /* 0x000fe2000c101506 */
[----:B------:R-:W-:Y:S05]  /*64b0*/  EXIT ;  /* 0x000000000000794d */ /* 0x000fea0003800000 */
.L_x_874:
        /* <DEDUP_REMOVED lines=12> */
.L_x_6343:


//--------------------- .text._ZN2at6native27unrolled_elementwise_kernelIZZZNS0_66_GLOBAL__N__a0cfb035_28_ActivationHardswishKernel_cu_9e10b42f_293025hardswish_backward_kernelERNS_14TensorIteratorEENKUlvE_clEvENKUlvE2_clEvEUlN3c108BFloat16ES8_E_St5arrayIPcLm3EELi4E23TrivialOffsetCalculatorILi2EjESD_ILi1EjENS0_6memory15LoadWithoutCastENSG_16StoreWithoutCastEEEviT_T0_T2_T3_T4_T5_ --------------------------
	.section	.text._ZN2at6native27unrolled_elementwise_kernelIZZZNS0_66_GLOBAL__N__a0cfb035_28_ActivationHardswishKernel_cu_9e10b42f_293025hardswish_backward_kernelERNS_14TensorIteratorEENKUlvE_clEvENKUlvE2_clEvEUlN3c108BFloat16ES8_E_St5arrayIPcLm3EELi4E23TrivialOffsetCalculatorILi2EjESD_ILi1EjENS0_6memory15LoadWithoutCastENSG_16StoreWithoutCastEEEviT_T0_T2_T3_T4_T5_,"ax",@progbits
	.align	128
        .global         _ZN2at6native27unrolled_elementwise_kernelIZZZNS0_66_GLOBAL__N__a0cfb035_28_ActivationHardswishKernel_cu_9e10b42f_293025hardswish_backward_kernelERNS_14TensorIteratorEENKUlvE_clEvENKUlvE2_clEvEUlN3c108BFloat16ES8_E_St5arrayIPcLm3EELi4E23TrivialOffsetCalculatorILi2EjESD_ILi1EjENS0_6memory15LoadWithoutCastENSG_16StoreWithoutCastEEEviT_T0_T2_T3_T4_T5_
        .type           _ZN2at6native27unrolled_elementwise_kernelIZZZNS0_66_GLOBAL__N__a0cfb035_28_ActivationHardswishKernel_cu_9e10b42f_293025hardswish_backward_kernelERNS_14TensorIteratorEENKUlvE_clEvENKUlvE2_clEvEUlN3c108BFloat16ES8_E_St5arrayIPcLm3EELi4E23TrivialOffsetCalculatorILi2EjESD_ILi1EjENS0_6memory15LoadWithoutCastENSG_16StoreWithoutCastEEEviT_T0_T2_T3_T4_T5_,@function
        .size           _ZN2at6native27unrolled_elementwise_kernelIZZZNS0_66_GLOBAL__N__a0cfb035_28_ActivationHardswishKernel_cu_9e10b42f_293025hardswish_backward_kernelERNS_14TensorIteratorEENKUlvE_clEvENKUlvE2_clEvEUlN3c108BFloat16ES8_E_St5arrayIPcLm3EELi4E23TrivialOffsetCalculatorILi2EjESD_ILi1EjENS0_6memory15LoadWithoutCastENSG_16StoreWithoutCastEEEviT_T0_T2_T3_T4_T5_,(.L_x_6344 - _ZN2at6native27unrolled_elementwise_kernelIZZZNS0_66_GLOBAL__N__a0cfb035_28_ActivationHardswishKernel_cu_9e10b42f_293025hardswish_backward_kernelERNS_14TensorIteratorEENKUlvE_clEvENKUlvE2_clEvEUlN3c108BFloat16ES8_E_St5arrayIPcLm3EELi4E23TrivialOffsetCalculatorILi2EjESD_ILi1EjENS0_6memory15LoadWithoutCastENSG_16StoreWithoutCastEEEviT_T0_T2_T3_T4_T5_)
        .other          _ZN2at6native27unrolled_elementwise_kernelIZZZNS0_66_GLOBAL__N__a0cfb035_28_ActivationHardswishKernel_cu_9e10b42f_293025hardswish_backward_kernelERNS_14TensorIteratorEENKUlvE_clEvENKUlvE2_clEvEUlN3c108BFloat16ES8_E_St5arrayIPcLm3EELi4E23TrivialOffsetCalculatorILi2EjESD_ILi1EjENS0_6memory15LoadWithoutCastENSG_16StoreWithoutCastEEEviT_T0_T2_T3_T4_T5_,@"STO_CUDA_ENTRY STV_DEFAULT"
_ZN2at6native27unrolled_elementwise_kernelIZZZNS0_66_GLOBAL__N__a0cfb035_28_ActivationHardswishKernel_cu_9e10b42f_293025hardswish_backward_kernelERNS_14TensorIteratorEENKUlvE_clEvENKUlvE2_clEvEUlN3c108BFloat16ES8_E_St5arrayIPcLm3EELi4E23TrivialOffsetCalculatorILi2EjESD_ILi1EjENS0_6memory15LoadWithoutCastENSG_16StoreWithoutCastEEEviT_T0_T2_T3_T4_T5_:
.text._ZN2at6native27unrolled_elementwise_kernelIZZZNS0_66_GLOBAL__N__a0cfb035_28_ActivationHardswishKernel_cu_9e10b42f_293025hardswish_backward_kernelERNS_14TensorIteratorEENKUlvE_clEvENKUlvE2_clEvEUlN3c108BFloat16ES8_E_St5arrayIPcLm3EELi4E23TrivialOffsetCalculatorILi2EjESD_ILi1EjENS0_6memory15LoadWithoutCastENSG_16StoreWithoutCastEEEviT_T0_T2_T3_T4_T5_:
[----:B------:R-:W-:Y:S01]  /*0000*/  LDC R1, c[0x0][0x37c] ;  /* 0x0000df00ff017b82 */ /* 0x000fe20000000800 */
[----:B------:R-:W0:Y:S07]  /*0010*/  S2R R11, SR_CTAID.X ;  /* 0x00000000000b7919 */ /* 0x000e2e0000002500 */
[----:B------:R-:W0:Y:S01]  /*0020*/  LDC R0, c[0x0][0x380] ;  /* 0x0000e000ff007b82 */ /* 0x000e220000000800 */
[----:B------:R-:W1:Y:S01]  /*0030*/  LDCU.64 UR4, c[0x0][0x358] ;  /* 0x00006b00ff0477ac */ /* 0x000e620008000a00 */
[----:B------:R-:W2:Y:S01]  /*0040*/  S2R R10, SR_TID.X ;  /* 0x00000000000a7919 */ /* 0x000ea20000002100 */
[--C-:B0-----:R-:W-:Y:S01]  /*0050*/  IMAD R9, R11, -0x200, R0.reuse ;  /* 0xfffffe000b097824 */ /* 0x101fe200078e0200 */
[----:B------:R-:W-:Y:S01]  /*0060*/  PRMT R0, RZ, 0x7610, R0 ;  /* 0x00007610ff007816 */ /* 0x000fe20000000000 */
[----:B--2---:R-:W-:-:S03]  /*0070*/  IMAD.MOV.U32 R8, RZ, RZ, R10 ;  /* 0x000000ffff087224 */ /* 0x004fc600078e000a */
[----:B------:R-:W-:-:S13]  /*0080*/  ISETP.GE.AND P0, PT, R10, R9, PT ;  /* 0x000000090a00720c */ /* 0x000fda0003f06270 */
[----:B------:R-:W-:-:S05]  /*0090*/  @!P0 VIADD R10, R8, 0x80 ;  /* 0x00000080080a8836 */ /* 0x000fca0000000000 */
[----:B------:R-:W-:-:S13]  /*00a0*/  ISETP.GE.AND P1, PT, R10, R9, PT ;  /* 0x000000090a00720c */ /* 0x000fda0003f26270 */
[----:B------:R-:W-:Y:S01]  /*00b0*/  @!P1 IMAD R17, R11, 0x200, R10 ;  /* 0x000002000b119824 */ /* 0x000fe200078e020a */
[----:B------:R-:W0:Y:S01]  /*00c0*/  @!P1 LDC.64 R18, c[0x0][0x3a8] ;  /* 0x0000ea00ff129b82 */ /* 0x000e220000000a00 */
[----:B------:R-:W-:-:S05]  /*00d0*/  @!P1 VIADD R10, R10, 0x80 ;  /* 0x000000800a0a9836 */ /* 0x000fca0000000000 */
[C---:B------:R-:W-:Y:S02]  /*00e0*/  ISETP.GE.AND P3, PT, R10.reuse, R9, PT ;  /* 0x000000090a00720c */ /* 0x040fe40003f66270 */
[----:B------:R-:W2:Y:S11]  /*00f0*/  @!P1 LDC.64 R2, c[0x0][0x3b0] ;  /* 0x0000ec00ff029b82 */ /* 0x000eb60000000a00 */
[----:B------:R-:W3:Y:S01]  /*0100*/  @!P3 LDC.64 R4, c[0x0][0x3a8] ;  /* 0x0000ea00ff04bb82 */ /* 0x000ee20000000a00 */
[----:B------:R-:W-:Y:S01]  /*0110*/  @!P3 LEA R21, R11, R10, 0x9 ;  /* 0x0000000a0b15b211 */ /* 0x000fe200078e48ff */
[----:B------:R-:W-:-:S02]  /*0120*/  @!P3 VIADD R10, R10, 0x80 ;  /* 0x000000800a0ab836 */ /* 0x000fc40000000000 */
[----:B0-----:R-:W-:-:S03]  /*0130*/  @!P1 IMAD.WIDE.U32 R18, R17, 0x2, R18 ;  /* 0x0000000211129825 */ /* 0x001fc600078e0012 */
[----:B------:R-:W-:Y:S01]  /*0140*/  ISETP.GE.AND P2, PT, R10, R9, PT ;  /* 0x000000090a00720c */ /* 0x000fe20003f46270 */
[----:B------:R-:W0:Y:S01]  /*0150*/  @!P3 LDC.64 R6, c[0x0][0x3b0] ;  /* 0x0000ec00ff06bb82 */ /* 0x000e220000000a00 */
[----:B-1----:R1:W5:Y:S07]  /*0160*/  @!P1 LDG.E.U16 R0, desc[UR4][R18.64] ;  /* 0x0000000412009981 */ /* 0x00236e000c1e1500 */
[----:B-1----:R-:W1:Y:S01]  /*0170*/  @!P0 LDC.64 R18, c[0x0][0x3a8] ;  /* 0x0000ea00ff128b82 */ /* 0x002e620000000a00 */
[----:B------:R-:W-:Y:S01]  /*0180*/  @!P0 IMAD R25, R11, 0x200, R8 ;  /* 0x000002000b198824 */ /* 0x000fe200078e0208 */
[----:B------:R-:W-:-:S02]  /*0190*/  PRMT R24, RZ, 0x7610, R24 ;  /* 0x00007610ff187816 */ /* 0x000fc40000000018 */
[----:B------:R-:W-:Y:S02]  /*01a0*/  @!P2 IMAD R23, R11, 0x200, R10 ;  /* 0x000002000b17a824 */ /* 0x000fe400078e020a */
[C---:B---3--:R-:W-:Y:S02]  /*01b0*/  @!P3 IMAD.WIDE.U32 R4, R21.reuse, 0x2, R4 ;  /* 0x000000021504b825 */ /* 0x048fe400078e0004 */
[----:B------:R-:W3:Y:S02]  /*01c0*/  @!P2 LDC.64 R12, c[0x0][0x3a8] ;  /* 0x0000ea00ff0cab82 */ /* 0x000ee40000000a00 */
[----:B0-----:R-:W-:-:S06]  /*01d0*/  @!P3 IMAD.WIDE.U32 R6, R21, 0x2, R6 ;  /* 0x000000021506b825 */ /* 0x001fcc00078e0006 */
[----:B------:R-:W0:Y:S01]  /*01e0*/  @!P0 LDC.64 R20, c[0x0][0x3b0] ;  /* 0x0000ec00ff148b82 */ /* 0x000e220000000a00 */
[----:B-1----:R-:W-:-:S07]  /*01f0*/  @!P0 IMAD.WIDE.U32 R18, R25, 0x2, R18 ;  /* 0x0000000219128825 */ /* 0x002fce00078e0012 */
[----:B------:R-:W1:Y:S01]  /*0200*/  @!P2 LDC.64 R14, c[0x0][0x3b0] ;  /* 0x0000ec00ff0eab82 */ /* 0x000e620000000a00 */
[----:B------:R-:W5:Y:S01]  /*0210*/  @!P0 LDG.E.U16 R24, desc[UR4][R18.64] ;  /* 0x0000000412188981 */ /* 0x000f62000c1e1500 */
[----:B0-----:R-:W-:Y:S01]  /*0220*/  @!P0 IMAD.WIDE.U32 R20, R25, 0x2, R20 ;  /* 0x0000000219148825 */ /* 0x001fe200078e0014 */
[----:B------:R-:W-:-:S06]  /*0230*/  PRMT R25, RZ, 0x7610, R25 ;  /* 0x00007610ff197816 */ /* 0x000fcc0000000019 */
[----:B------:R-:W5:Y:S01]  /*0240*/  @!P0 LDG.E.U16 R25, desc[UR4][R20.64] ;  /* 0x0000000414198981 */ /* 0x000f62000c1e1500 */
[----:B------:R-:W-:Y:S01]  /*0250*/  ISETP.GE.AND P0, PT, R8, R9, PT ;  /* 0x000000090800720c */ /* 0x000fe20003f06270 */
[----:B--2---:R-:W-:Y:S01]  /*0260*/  @!P1 IMAD.WIDE.U32 R2, R17, 0x2, R2 ;  /* 0x0000000211029825 */ /* 0x004fe200078e0002 */
[----:B------:R-:W-:-:S06]  /*0270*/  PRMT R10, RZ, 0x7610, R10 ;  /* 0x00007610ff0a7816 */ /* 0x000fcc000000000a */
[----:B------:R0:W5:Y:S01]  /*0280*/  @!P1 LDG.E.U16 R10, desc[UR4][R2.64] ;  /* 0x00000004020a9981 */ /* 0x000162000c1e1500 */
[----:B------:R-:W-:-:S04]  /*0290*/  PRMT R16, RZ, 0x7610, R16 ;  /* 0x00007610ff107816 */ /* 0x000fc80000000010 */
[----:B0-----:R-:W0:Y:S01]  /*02a0*/  @!P0 LDC.64 R2, c[0x0][0x3a0] ;  /* 0x0000e800ff028b82 */ /* 0x001e220000000a00 */
[----:B---3--:R-:W-:-:S04]  /*02b0*/  @!P2 IMAD.WIDE.U32 R12, R23, 0x2, R12 ;  /* 0x00000002170ca825 */ /* 0x008fc800078e000c */
[--C-:B-1----:R-:W-:Y:S01]  /*02c0*/  @!P2 IMAD.WIDE.U32 R22, R23, 0x2, R14.reuse ;  /* 0x000000021716a825 */ /* 0x102fe200078e000e */
[----:B------:R-:W-:Y:S01]  /*02d0*/  PRMT R14, RZ, 0x7610, R14 ;  /* 0x00007610ff0e7816 */ /* 0x000fe2000000000e */
[----:B------:R1:W5:Y:S01]  /*02e0*/  @!P2 LDG.E.U16 R16, desc[UR4][R12.64] ;  /* 0x000000040c10a981 */ /* 0x000362000c1e1500 */
[----:B------:R-:W-:Y:S02]  /*02f0*/  PRMT R15, RZ, 0x7610, R15 ;  /* 0x00007610ff0f7816 */ /* 0x000fe4000000000f */
[----:B------:R-:W-:Y:S02]  /*0300*/  PRMT R17, RZ, 0x7610, R17 ;  /* 0x00007610ff117816 */ /* 0x000fe40000000011 */
[----:B------:R2:W5:Y:S01]  /*0310*/  @!P3 LDG.E.U16 R14, desc[UR4][R4.64] ;  /* 0x00000004040eb981 */ /* 0x000562000c1e1500 */
[----:B------:R-:W-:Y:S03]  /*0320*/  BSSY.RECONVERGENT B0, `(.L_x_875) ;  /* 0x0000019000007945 */ /* 0x000fe60003800200 */
[----:B------:R3:W5:Y:S01]  /*0330*/  @!P3 LDG.E.U16 R15, desc[UR4][R6.64] ;  /* 0x00000004060fb981 */ /* 0x000762000c1e1500 */
[----:B-1----:R-:W-:-:S03]  /*0340*/  IADD3 R12, PT, PT, R8, 0x80, RZ ;  /* 0x00000080080c7810 */ /* 0x002fc60007ffe0ff */
[----:B------:R1:W5:Y:S01]  /*0350*/  @!P2 LDG.E.U16 R17, desc[UR4][R22.64] ;  /* 0x000000041611a981 */ /* 0x000362000c1e1500 */
[C---:B--2---:R-:W-:Y:S02]  /*0360*/  VIADD R4, R8.reuse, 0x100 ;  /* 0x0000010008047836 */ /* 0x044fe40000000000 */
[----:B------:R-:W-:Y:S02]  /*0370*/  @!P0 IMAD R5, R11, 0x200, R8 ;  /* 0x000002000b058824 */ /* 0x000fe400078e0208 */
[----:B---3--:R-:W-:Y:S01]  /*0380*/  VIADD R6, R8, 0x180 ;  /* 0x0000018008067836 */ /* 0x008fe20000000000 */
[----:B------:R-:W-:Y:S01]  /*0390*/  @!P0 MOV R8, R12 ;  /* 0x0000000c00088202 */ /* 0x000fe20000000f00 */
[----:B0-----:R-:W-:Y:S01]  /*03a0*/  @!P0 IMAD.WIDE.U32 R2, R5, 0x2, R2 ;  /* 0x0000000205028825 */ /* 0x001fe200078e0002 */
[-C--:B------:R-:W-:Y:S02]  /*03b0*/  ISETP.GE.AND P1, PT, R12, R9.reuse, PT ;  /* 0x000000090c00720c */ /* 0x080fe40003f26270 */
[----:B------:R-:W-:-:S02]  /*03c0*/  ISETP.GE.AND P2, PT, R4, R9, PT ;  /* 0x000000090400720c */ /* 0x000fc40003f46270 */
[-C--:B------:R-:W-:Y:S02]  /*03d0*/  ISETP.GE.AND P3, PT, R6, R9.reuse, PT ;  /* 0x000000090600720c */ /* 0x080fe40003f66270 */
[----:B------:R-:W-:Y:S01]  /*03e0*/  ISETP.GE.AND P4, PT, R8, R9, PT ;  /* 0x000000090800720c */ /* 0x000fe20003f86270 */
[----:B-1----:R-:W-:-:S12]  /*03f0*/  @P0 BRA `(.L_x_876) ;  /* 0x00000000002c0947 */ /* 0x002fd80003800000 */
        /* <DEDUP_REMOVED lines=8> */
[----:B------:R-:W-:-:S05]  /*0480*/  @!P5 FMUL.FTZ R4, R5, R4 ;  /* 0x000000040504d220 */ /* 0x000fca0000410000 */
[----:B------:R-:W-:Y:S02]  /*0490*/  @!P5 F2FP.BF16.F32.PACK_AB R4, RZ, R4 ;  /* 0x00000004ff04d23e */ /* 0x000fe400000010ff */
[----:B------:R-:W-:-:S07]  /*04a0*/  @P5 F2FP.BF16.F32.PACK_AB R4, RZ, R5 ;  /* 0x00000005ff04523e */ /* 0x000fce00000010ff */
.L_x_876:
[----:B------:R-:W-:Y:S05]  /*04b0*/  BSYNC.RECONVERGENT B0 ;  /* 0x0000000000007941 */ /* 0x000fea0003800200 */
.L_x_875:
[----:B------:R-:W-:Y:S04]  /*04c0*/  BSSY.RECONVERGENT B0, `(.L_x_877) ;  /* 0x000000d000007945 */ /* 0x000fe80003800200 */
[----:B------:R-:W-:Y:S05]  /*04d0*/  @P1 BRA `(.L_x_878) ;  /* 0x00000000002c1947 */ /* 0x000fea0003800000 */
[----:B-----5:R-:W-:-:S04]  /*04e0*/  SHF.L.U32 R10, R10, 0x10, RZ ;  /* 0x000000100a0a7819 */ /* 0x020fc800000006ff */
        /* <DEDUP_REMOVED lines=9> */
[----:B------:R-:W-:-:S07]  /*0580*/  @!P1 F2FP.BF16.F32.PACK_AB R5, RZ, R0 ;  /* 0x00000000ff05923e */ /* 0x000fce00000010ff */
.L_x_878:
[----:B------:R-:W-:Y:S05]  /*0590*/  BSYNC.RECONVERGENT B0 ;  /* 0x0000000000007941 */ /* 0x000fea0003800200 */
.L_x_877:
        /* <DEDUP_REMOVED lines=12> */
[----:B------:R-:W-:-:S07]  /*0660*/  @!P1 F2FP.BF16.F32.PACK_AB R0, RZ, R6 ;  /* 0x00000006ff00923e */ /* 0x000fce00000010ff */
.L_x_880:
[----:B------:R-:W-:Y:S05]  /*0670*/  BSYNC.RECONVERGENT B0 ;  /* 0x0000000000007941 */ /* 0x000fea0003800200 */
.L_x_879:
[----:B------:R-:W-:Y:S04]  /*0680*/  BSSY.RECONVERGENT B0, `(.L_x_881) ;  /* 0x000000d000007945 */ /* 0x000fe80003800200 */
[----:B------:R-:W-:Y:S05]  /*0690*/  @P3 BRA `(.L_x_882) ;  /* 0x00000000002c3947 */ /* 0x000fea0003800000 */
[----:B-----5:R-:W-:-:S05]  /*06a0*/  IMAD.U32 R17, R17, 0x10000, RZ ;  /* 0x0001000011117824 */ /* 0x020fca00078e00ff */
[----:B------:R-:W-:-:S13]  /*06b0*/  FSETP.GTU.FTZ.AND P1, PT, R17, -3, PT ;  /* 0xc04000001100780b */ /* 0x000fda0003f3c000 */
[----:B------:R-:W-:Y:S01]  /*06c0*/  @!P1 PRMT R6, RZ, 0x7610, R6 ;  /* 0x00007610ff069816 */ /* 0x000fe20000000006 */
[----:B------:R-:W-:Y:S06]  /*06d0*/  @!P1 BRA `(.L_x_882) ;  /* 0x00000000001c9947 */ /* 0x000fec0003800000 */
[----:B------:R-:W-:Y:S02]  /*06e0*/  FSETP.GEU.FTZ.AND P1, PT, R17, 3, PT ;  /* 0x404000001100780b */ /* 0x000fe40003f3e000 */
[----:B------:R-:W-:-:S11]  /*06f0*/  SHF.L.U32 R13, R16, 0x10, RZ ;  /* 0x00000010100d7819 */ /* 0x000fd600000006ff */
[----:B------:R-:W-:-:S04]  /*0700*/  @!P1 IMAD.MOV.U32 R6, RZ, RZ, 0x3eaaaaab ;  /* 0x3eaaaaabff069424 */ /* 0x000fc800078e00ff */
[----:B------:R-:W-:-:S04]  /*0710*/  @!P1 FFMA.FTZ R6, R17, R6, 0.5 ;  /* 0x3f00000011069423 */ /* 0x000fc80000010006 */
[----:B------:R-:W-:Y:S01]  /*0720*/  @!P1 FMUL.FTZ R7, R13, R6 ;  /* 0x000000060d079220 */ /* 0x000fe20000410000 */
[----:B------:R-:W-:-:S04]  /*0730*/  @P1 F2FP.BF16.F32.PACK_AB R6, RZ, R13 ;  /* 0x0000000dff06123e */ /* 0x000fc800000010ff */
[----:B------:R-:W-:-:S07]  /*0740*/  @!P1 F2FP.BF16.F32.PACK_AB R6, RZ, R7 ;  /* 0x00000007ff06923e */ /* 0x000fce00000010ff */
.L_x_882:
[----:B------:R-:W-:Y:S05]  /*0750*/  BSYNC.RECONVERGENT B0 ;  /* 0x0000000000007941 */ /* 0x000fea0003800200 */
.L_x_881:
[----:B------:R0:W-:Y:S01]  /*0760*/  @!P0 STG.E.U16 desc[UR4][R2.64], R4 ;  /* 0x0000000402008986 */ /* 0x0001e2000c101504 */
[----:B------:R-:W-:Y:S04]  /*0770*/  BSSY.RECONVERGENT B0, `(.L_x_883) ;  /* 0x000000d000007945 */ /* 0x000fe80003800200 */
[----:B------:R-:W-:Y:S05]  /*0780*/  @P4 BRA `(.L_x_884) ;  /* 0x00000000002c4947 */ /* 0x000fea0003800000 */
[----:B0-----:R-:W0:Y:S01]  /*0790*/  LDC.64 R2, c[0x0][0x3a0] ;  /* 0x0000e800ff027b82 */ /* 0x001e220000000a00 */
[----:B------:R-:W-:Y:S01]  /*07a0*/  IMAD R7, R11, 0x200, R8 ;  /* 0x000002000b077824 */ /* 0x000fe200078e0208 */
[----:B-----5:R-:W-:Y:S01]  /*07b0*/  PRMT R10, R5, 0x7610, R10 ;  /* 0x00007610050a7816 */ /* 0x020fe2000000000a */
[----:B------:R-:W-:-:S05]  /*07c0*/  VIADD R8, R8, 0x80 ;  /* 0x0000008008087836 */ /* 0x000fca0000000000 */
[----:B------:R-:W-:-:S13]  /*07d0*/  ISETP.GE.AND P0, PT, R8, R9, PT ;  /* 0x000000090800720c */ /* 0x000fda0003f06270 */
[----:B------:R-:W-:Y:S01]  /*07e0*/  @!P0 IMAD R13, R11, 0x200, R8 ;  /* 0x000002000b0d8824 */ /* 0x000fe200078e0208 */
[----:B------:R-:W-:Y:S01]  /*07f0*/  @!P0 IADD3 R8, PT, PT, R8, 0x80, RZ ;  /* 0x0000008008088810 */ /* 0x000fe20007ffe0ff */
[----:B0-----:R-:W-:-:S04]  /*0800*/  IMAD.WIDE.U32 R4, R7, 0x2, R2 ;  /* 0x0000000207047825 */ /* 0x001fc800078e0002 */
[----:B------:R-:W-:Y:S01]  /*0810*/  @!P0 IMAD.WIDE.U32 R2, R13, 0x2, R2 ;  /* 0x000000020d028825 */ /* 0x000fe200078e0002 */
[----:B------:R1:W-:Y:S04]  /*0820*/  STG.E.U16 desc[UR4][R4.64], R10 ;  /* 0x0000000a04007986 */ /* 0x0003e8000c101504 */
[----:B------:R1:W-:Y:S02]  /*0830*/  @!P0 STG.E.U16 desc[UR4][R2.64], R0 ;  /* 0x0000000002008986 */ /* 0x0003e4000c101504 */
.L_x_884:
[----:B------:R-:W-:Y:S05]  /*0840*/  BSYNC.RECONVERGENT B0 ;  /* 0x0000000000007941 */ /* 0x000fea0003800200 */
.L_x_883:
[----:B------:R-:W-:-:S13]  /*0850*/  ISETP.GE.AND P0, PT, R8, R9, PT ;  /* 0x000000090800720c */ /* 0x000fda0003f06270 */
[----:B------:R-:W-:Y:S05]  /*0860*/  @P0 EXIT ;  /* 0x000000000000094d */ /* 0x000fea0003800000 */
[----:B01----:R-:W0:Y:S01]  /*0870*/  LDC.64 R2, c[0x0][0x3a0] ;  /* 0x0000e800ff027b82 */ /* 0x003e220000000a00 */
[----:B------:R-:W-:-:S04]  /*0880*/  IMAD R11, R11, 0x200, R8 ;  /* 0x000002000b0b7824 */ /* 0x000fc800078e0208 */
[----:B0-----:R-:W-:-:S05]  /*0890*/  IMAD.WIDE.U32 R2, R11, 0x2, R2 ;  /* 0x000000020b027825 */ /* 0x001fca00078e0002 */
[----:B------:R-:W-:Y:S01]  /*08a0*/  STG.E.U16 desc[UR4][R2.64], R6 ;  /* 0x0000000602007986 */ /* 0x000fe2000c101504 */
[----:B------:R-:W-:Y:S05]  /*08b0*/  EXIT ;  /* 0x000000000000794d */ /* 0x000fea0003800000 */
.L_x_885:
        /* <DEDUP_REMOVED lines=12> */
.L_x_6344:


//--------------------- .text._ZN2at6native29vectorized_elementwise_kernelILi2EZZZNS0_66_GLOBAL__N__a0cfb035_28_ActivationHardswishKernel_cu_9e10b42f_293025hardswish_backward_kernelERNS_14TensorIteratorEENKUlvE_clEvENKUlvE2_clEvEUlN3c108BFloat16ES8_E_St5arrayIPcLm3EEEEviT0_T1_ --------------------------
	.section	.text._ZN2at6native29vectorized_elementwise_kernelILi2EZZZNS0_66_GLOBAL__N__a0cfb035_28_ActivationHardswishKernel_cu_9e10b42f_293025hardswish_backward_kernelERNS_14TensorIteratorEENKUlvE_clEvENKUlvE2_clEvEUlN3c108BFloat16ES8_E_St5arrayIPcLm3EEEEviT0_T1_,"ax",@progbits
	.align	128
        .global         _ZN2at6native29vectorized_elementwise_kernelILi2EZZZNS0_66_GLOBAL__N__a0cfb035_28_ActivationHardswishKernel_cu_9e10b42f_293025hardswish_backward_kernelERNS_14TensorIteratorEENKUlvE_clEvENKUlvE2_clEvEUlN3c108BFloat16ES8_E_St5arrayIPcLm3EEEEviT0_T1_
        .type           _ZN2at6native29vectorized_elementwise_kernelILi2EZZZNS0_66_GLOBAL__N__a0cfb035_28_ActivationHardswishKernel_cu_9e10b42f_293025hardswish_backward_kernelERNS_14TensorIteratorEENKUlvE_clEvENKUlvE2_clEvEUlN3c108BFloat16ES8_E_St5arrayIPcLm3EEEEviT0_T1_,@function
        .size           _ZN2at6native29vectorized_elementwise_kernelILi2EZZZNS0_66_GLOBAL__N__a0cfb035_28_ActivationHardswishKernel_cu_9e10b42f_293025hardswish_backward_kernelERNS_14TensorIteratorEENKUlvE_clEvENKUlvE2_clEvEUlN3c108BFloat16ES8_E_St5arrayIPcLm3EEEEviT0_T1_,(.L_x_6345 - _ZN2at6native29vectorized_elementwise_kernelILi2EZZZNS0_66_GLOBAL__N__a0cfb035_28_ActivationHardswishKernel_cu_9e10b42f_293025hardswish_backward_kernelERNS_14TensorIteratorEENKUlvE_clEvENKUlvE2_clEvEUlN3c108BFloat16ES8_E_St5arrayIPcLm3EEEEviT0_T1_)
        .other          _ZN2at6native29vectorized_elementwise_kernelILi2EZZZNS0_66_GLOBAL__N__a0cfb035_28_ActivationHardswishKernel_cu_9e10b42f_293025hardswish_backward_kernelERNS_14TensorIteratorEENKUlvE_clEvENKUlvE2_clEvEUlN3c108BFloat16ES8_E_St5arrayIPcLm3EEEEviT0_T1_,@"STO_CUDA_ENTRY STV_DEFAULT"
_ZN2at6native29vectorized_elementwise_kernelILi2EZZZNS0_66_GLOBAL__N__a0cfb035_28_ActivationHardswishKernel_cu_9e10b42f_293025hardswish_backward_kernelERNS_14TensorIteratorEENKUlvE_clEvENKUlvE2_clEvEUlN3c108BFloat16ES8_E_St5arrayIPcLm3EEEEviT0_T1_:
.text._ZN2at6native29vectorized_elementwise_kernelILi2EZZZNS0_66_GLOBAL__N__a0cfb035_28_ActivationHardswishKernel_cu_9e10b42f_293025hardswish_backward_kernelERNS_14TensorIteratorEENKUlvE_clEvENKUlvE2_clEvEUlN3c108BFloat16ES8_E_St5arrayIPcLm3EEEEviT0_T1_:
[----:B------:R-:W-:Y:S01]  /*0000*/  LDC R1, c[0x0][0x37c] ;  /* 0x0000df00ff017b82 */ /* 0x000fe20000000800 */
[----:B------:R-:W0:Y:S01]  /*0010*/  S2R R0, SR_CTAID.X ;  /* 0x0000000000007919 */ /* 0x000e220000002500 */
[----:B------:R-:W1:Y:S01]  /*0020*/  LDCU UR6, c[0x0][0x380] ;  /* 0x00007000ff0677ac */ /* 0x000e620008000800 */
[----:B------:R-:W2:Y:S01]  /*0030*/  LDCU.64 UR4, c[0x0][0x358] ;  /* 0x00006b00ff0477ac */ /* 0x000ea20008000a00 */
[----:B0-----:R-:W-:-:S05]  /*0040*/  IMAD.SHL.U32 R0, R0, 0x400, RZ ;  /* 0x0000040000007824 */ /* 0x001fca00078e00ff */
[----:B-1----:R-:W-:-:S04]  /*0050*/  IADD3 R2, PT, PT, -R0, UR6, RZ ;  /* 0x0000000600027c10 */ /* 0x002fc8000fffe1ff */
[----:B------:R-:W-:-:S13]  /*0060*/  ISETP.GT.U32.AND P0, PT, R2, 0x3ff, PT ;  /* 0x000003ff0200780c */ /* 0x000fda0003f04070 */
[----:B--2---:R-:W-:Y:S05]  /*0070*/  @P0 BRA `(.L_x_886) ;  /* 0x00000010004c0947 */ /* 0x004fea0003800000 */
[----:B------:R-:W0:Y:S01]  /*0080*/  S2R R21, SR_TID.X ;  /* 0x0000000000157919 */ /* 0x000e220000002100 */
[----:B------:R-:W-:Y:S02]  /*0090*/  PRMT R4, RZ, 0x7610, R4 ;  /* 0x00007610ff047816 */ /* 0x000fe40000000004 */
[----:B0-----:R-:W-:Y:S01]  /*00a0*/  ISETP.GE.U32.AND P0, PT, R21, R2, PT ;  /* 0x000000021500720c */ /* 0x001fe20003f06070 */
[----:B------:R-:W-:-:S12]  /*00b0*/  IMAD.MOV.U32 R3, RZ, RZ, R21 ;  /* 0x000000ffff037224 */ /* 0x000fd800078e0015 */
[----:B------:R-:W-:-:S05]  /*00c0*/  @!P0 VIADD R21, R3, 0x80 ;  /* 0x0000008003158836 */ /* 0x000fca0000000000 */
[----:B------:R-:W-:-:S13]  /*00d0*/  ISETP.GE.U32.AND P1, PT, R21, R2, PT ;  /* 0x000000021500720c */ /* 0x000fda0003f26070 */
[----:B------:R-:W-:Y:S01]  /*00e0*/  @!P1 IMAD.IADD R5, R0, 0x1, R21 ;  /* 0x0000000100059824 */ /* 0x000fe200078e0215 */
[----:B------:R-:W0:Y:S01]  /*00f0*/  @!P1 LDC.64 R16, c[0x0][0x3a8] ;  /* 0x0000ea00ff109b82 */ /* 0x000e220000000a00 */
[----:B------:R-:W-:-:S05]  /*0100*/  @!P1 VIADD R21, R21, 0x80 ;  /* 0x0000008015159836 */ /* 0x000fca0000000000 */
[C---:B------:R-:W-:Y:S02]  /*0110*/  ISETP.GE.U32.AND P2, PT, R21.reuse, R2, PT ;  /* 0x000000021500720c */ /* 0x040fe40003f46070 */
[----:B------:R-:W1:Y:S11]  /*0120*/  @!P1 LDC.64 R12, c[0x0][0x3b0] ;  /* 0x0000ec00ff0c9b82 */ /* 0x000e760000000a00 */
[----:B------:R-:W-:Y:S01]  /*0130*/  @!P2 IMAD.IADD R7, R0, 0x1, R21 ;  /* 0x000000010007a824 */ /* 0x000fe200078e0215 */
[----:B------:R-:W2:Y:S01]  /*0140*/  @!P2 LDC.64 R22, c[0x0][0x3a8] ;  /* 0x0000ea00ff16ab82 */ /* 0x000ea20000000a00 */
[----:B------:R-:W-:-:S02]  /*0150*/  @!P2 VIADD R21, R21, 0x80 ;  /* 0x000000801515a836 */ /* 0x000fc40000000000 */
[----:B0-----:R-:W-:-:S03]  /*0160*/  @!P1 IMAD.WIDE.U32 R16, R5, 0x2, R16 ;  /* 0x0000000205109825 */ /* 0x001fc600078e0010 */
[----:B------:R-:W-:Y:S02]  /*0170*/  ISETP.GE.U32.AND P3, PT, R21, R2, PT ;  /* 0x000000021500720c */ /* 0x000fe40003f66070 */
[----:B------:R-:W0:Y:S01]  /*0180*/  @!P2 LDC.64 R26, c[0x0][0x3b0] ;  /* 0x0000ec00ff1aab82 */ /* 0x000e220000000a00 */
[----:B------:R-:W5:Y:S01]  /*0190*/  @!P1 LDG.E.U16 R4, desc[UR4][R16.64] ;  /* 0x0000000410049981 */ /* 0x000f62000c1e1500 */
[----:B------:R-:W-:Y:S01]  /*01a0*/  PRMT R6, RZ, 0x7610, R6 ;  /* 0x00007610ff067816 */ /* 0x000fe20000000006 */
[----:B-1----:R-:W-:Y:S01]  /*01b0*/  @!P1 IMAD.WIDE.U32 R12, R5, 0x2, R12 ;  /* 0x00000002050c9825 */ /* 0x002fe200078e000c */
[----:B------:R-:W-:-:S07]  /*01c0*/  PRMT R5, RZ, 0x7610, R5 ;  /* 0x00007610ff057816 */ /* 0x000fce0000000005 */
[----:B------:R-:W-:Y:S01]  /*01d0*/  @!P3 IMAD.IADD R9, R0, 0x1, R21 ;  /* 0x000000010009b824 */ /* 0x000fe200078e0215 */
[----:B------:R-:W1:Y:S01]  /*01e0*/  @!P3 LDC.64 R24, c[0x0][0x3a8] ;  /* 0x0000ea00ff18bb82 */ /* 0x000e620000000a00 */
[----:B------:R-:W-:Y:S01]  /*01f0*/  @!P3 VIADD R21, R21, 0x80 ;  /* 0x000000801515b836 */ /* 0x000fe20000000000 */
[----:B------:R3:W5:Y:S04]  /*0200*/  @!P1 LDG.E.U16 R5, desc[UR4][R12.64] ;  /* 0x000000040c059981 */ /* 0x000768000c1e1500 */
[----:B------:R-:W-:Y:S01]  /*0210*/  ISETP.GE.U32.AND P4, PT, R21, R2, PT ;  /* 0x000000021500720c */ /* 0x000fe20003f86070 */
[C---:B--2---:R-:W-:Y:S01]  /*0220*/  @!P2 IMAD.WIDE.U32 R22, R7.reuse, 0x2, R22 ;  /* 0x000000020716a825 */ /* 0x044fe200078e0016 */
[----:B------:R-:W-:Y:S01]  /*0230*/  PRMT R8, RZ, 0x7610, R8 ;  /* 0x00007610ff087816 */ /* 0x000fe20000000008 */
[----:B------:R-:W2:Y:S02]  /*0240*/  @!P3 LDC.64 R18, c[0x0][0x3b0] ;  /* 0x0000ec00ff12bb82 */ /* 0x000ea40000000a00 */
[----:B0-----:R-:W-:-:S08]  /*0250*/  @!P2 IMAD.WIDE.U32 R26, R7, 0x2, R26 ;  /* 0x00000002071aa825 */ /* 0x001fd000078e001a */
[----:B------:R-:W-:Y:S01]  /*0260*/  @!P4 IADD3 R11, PT, PT, R0, R21, RZ ;  /* 0x00000015000bc210 */ /* 0x000fe20007ffe0ff */
[----:B------:R-:W-:Y:S01]  /*0270*/  @!P4 VIADD R21, R21, 0x80 ;  /* 0x000000801515c836 */ /* 0x000fe20000000000 */
[----:B------:R-:W5:Y:S01]  /*0280*/  @!P2 LDG.E.U16 R6, desc[UR4][R22.64] ;  /* 0x000000041606a981 */ /* 0x000f62000c1e1500 */
[----:B------:R-:W0:Y:S03]  /*0290*/  @!P4 LDC.64 R14, c[0x0][0x3a8] ;  /* 0x0000ea00ff0ecb82 */ /* 0x000e260000000a00 */
[----:B------:R-:W-:Y:S02]  /*02a0*/  ISETP.GE.U32.AND P5, PT, R21, R2, PT ;  /* 0x000000021500720c */ /* 0x000fe40003fa6070 */
[----:B------:R-:W-:-:S03]  /*02b0*/  PRMT R7, RZ, 0x7610, R7 ;  /* 0x00007610ff077816 */ /* 0x000fc60000000007 */
[----:B---3--:R-:W3:Y:S03]  /*02c0*/  @!P4 LDC.64 R12, c[0x0][0x3b0] ;  /* 0x0000ec00ff0ccb82 */ /* 0x008ee60000000a00 */
[----:B------:R4:W5:Y:S05]  /*02d0*/  @!P2 LDG.E.U16 R7, desc[UR4][R26.64] ;  /* 0x000000041a07a981 */ /* 0x00096a000c1e1500 */
[----:B------:R-:W-:Y:S01]  /*02e0*/  @!P5 IMAD.IADD R17, R0, 0x1, R21 ;  /* 0x000000010011d824 */ /* 0x000fe200078e0215 */
[----:B------:R-:W2:Y:S01]  /*02f0*/  @!P5 LDC.64 R28, c[0x0][0x3a8] ;  /* 0x0000ea00ff1cdb82 */ /* 0x000ea20000000a00 */
[----:B------:R-:W-:-:S05]  /*0300*/  @!P5 VIADD R21, R21, 0x80 ;  /* 0x000000801515d836 */ /* 0x000fca0000000000 */
[----:B------:R-:W-:Y:S02]  /*0310*/  ISETP.GE.U32.AND P2, PT, R21, R2, PT ;  /* 0x000000021500720c */ /* 0x000fe40003f46070 */
[----:B----4-:R-:W4:Y:S01]  /*0320*/  @!P5 LDC.64 R26, c[0x0][0x3b0] ;  /* 0x0000ec00ff1adb82 */ /* 0x010f220000000a00 */
[----:B-1----:R-:W-:-:S05]  /*0330*/  @!P3 IMAD.WIDE.U32 R24, R9, 0x2, R24 ;  /* 0x000000020918b825 */ /* 0x002fca00078e0018 */
[----:B------:R1:W5:Y:S01]  /*0340*/  @!P3 LDG.E.U16 R8, desc[UR4][R24.64] ;  /* 0x000000041808b981 */ /* 0x000362000c1e1500 */
[----:B0-----:R-:W-:Y:S01]  /*0350*/  @!P4 IMAD.WIDE.U32 R14, R11, 0x2, R14 ;  /* 0x000000020b0ec825 */ /* 0x001fe200078e000e */
[----:B------:R-:W-:-:S03]  /*0360*/  PRMT R10, RZ, 0x7610, R10 ;  /* 0x00007610ff0a7816 */ /* 0x000fc6000000000a */
[----:B---3--:R-:W-:Y:S01]  /*0370*/  @!P4 IMAD.WIDE.U32 R12, R11, 0x2, R12 ;  /* 0x000000020b0cc825 */ /* 0x008fe200078e000c */
[----:B------:R-:W0:Y:S03]  /*0380*/  @!P2 LDC.64 R22, c[0x0][0x3a8] ;  /* 0x0000ea00ff16ab82 */ /* 0x000e260000000a00 */
[----:B-1----:R-:W-:Y:S01]  /*0390*/  @!P2 IMAD.IADD R25, R0, 0x1, R21 ;  /* 0x000000010019a824 */ /* 0x002fe200078e0215 */
[----:B------:R1:W5:Y:S01]  /*03a0*/  @!P4 LDG.E.U16 R10, desc[UR4][R14.64] ;  /* 0x000000040e0ac981 */ /* 0x000362000c1e1500 */
[----:B------:R-:W-:-:S05]  /*03b0*/  @!P2 VIADD R21, R21, 0x80 ;  /* 0x000000801515a836 */ /* 0x000fca0000000000 */
[----:B------:R-:W-:Y:S01]  /*03c0*/  ISETP.GE.U32.AND P1, PT, R21, R2, PT ;  /* 0x000000021500720c */ /* 0x000fe20003f26070 */
[----:B--2---:R-:W-:Y:S01]  /*03d0*/  @!P5 IMAD.WIDE.U32 R28, R17, 0x2, R28 ;  /* 0x00000002111cd825 */ /* 0x004fe200078e001c */
[----:B------:R-:W-:-:S03]  /*03e0*/  PRMT R11, RZ, 0x7610, R11 ;  /* 0x00007610ff0b7816 */ /* 0x000fc6000000000b */
[----:B----4-:R-:W-:Y:S02]  /*03f0*/  @!P5 IMAD.WIDE.U32 R26, R17, 0x2, R26 ;  /* 0x00000002111ad825 */ /* 0x010fe400078e001a */
[----:B------:R-:W2:Y:S01]  /*0400*/  @!P2 LDC.64 R16, c[0x0][0x3b0] ;  /* 0x0000ec00ff10ab82 */ /* 0x000ea20000000a00 */
[----:B------:R3:W5:Y:S07]  /*0410*/  @!P4 LDG.E.U16 R11, desc[UR4][R12.64] ;  /* 0x000000040c0bc981 */ /* 0x00076e000c1e1500 */
[----:B-1----:R-:W1:Y:S08]  /*0420*/  @!P1 LDC.64 R14, c[0x0][0x3b0] ;  /* 0x0000ec00ff0e9b82 */ /* 0x002e700000000a00 */
[----:B---3--:R-:W3:Y:S01]  /*0430*/  @!P1 LDC.64 R12, c[0x0][0x3a8] ;  /* 0x0000ea00ff0c9b82 */ /* 0x008ee20000000a00 */
[----:B------:R-:W-:Y:S01]  /*0440*/  @!P3 IMAD.WIDE.U32 R18, R9, 0x2, R18 ;  /* 0x000000020912b825 */ /* 0x000fe200078e0012 */
[----:B------:R-:W-:-:S03]  /*0450*/  PRMT R9, RZ, 0x7610, R9 ;  /* 0x00007610ff097816 */ /* 0x000fc60000000009 */
[C---:B0-----:R-:W-:Y:S01]  /*0460*/  @!P2 IMAD.WIDE.U32 R22, R25.reuse, 0x2, R22 ;  /* 0x000000021916a825 */ /* 0x041fe200078e0016 */
[----:B------:R-:W-:Y:S02]  /*0470*/  PRMT R24, RZ, 0x7610, R24 ;  /* 0x00007610ff187816 */ /* 0x000fe40000000018 */
[----:B------:R0:W5:Y:S01]  /*0480*/  @!P3 LDG.E.U16 R9, desc[UR4][R18.64] ;  /* 0x000000041209b981 */ /* 0x000162000c1e1500 */
[----:B--2---:R-:W-:-:S04]  /*0490*/  @!P2 IMAD.WIDE.U32 R16, R25, 0x2, R16 ;  /* 0x000000021910a825 */ /* 0x004fc800078e0010 */
[----:B------:R-:W-:-:S04]  /*04a0*/  @!P1 IMAD.IADD R25, R0, 0x1, R21 ;  /* 0x0000000100199824 */ /* 0x000fc800078e0215 */
[----:B-1----:R-:W-:Y:S01]  /*04b0*/  @!P1 IMAD.WIDE.U32 R14, R25, 0x2, R14 ;  /* 0x00000002190e9825 */ /* 0x002fe200078e000e */
[----:B0-----:R-:W-:-:S03]  /*04c0*/  PRMT R18, RZ, 0x7610, R18 ;  /* 0x00007610ff127816 */ /* 0x001fc60000000012 */
[----:B---3--:R-:W-:Y:S01]  /*04d0*/  @!P1 IMAD.WIDE.U32 R12, R25, 0x2, R12 ;  /* 0x00000002190c9825 */ /* 0x008fe200078e000c */
[----:B------:R-:W-:Y:S02]  /*04e0*/  PRMT R25, RZ, 0x7610, R25 ;  /* 0x00007610ff197816 */ /* 0x000fe40000000019 */
[----:B------:R-:W5:Y:S04]  /*04f0*/  @!P5 LDG.E.U16 R18, desc[UR4][R28.64] ;  /* 0x000000041c12d981 */ /* 0x000f68000c1e1500 */
[----:B------:R-:W5:Y:S04]  /*0500*/  @!P1 LDG.E.U16 R24, desc[UR4][R12.64] ;  /* 0x000000040c189981 */ /* 0x000f68000c1e1500 */
[----:B------:R-:W5:Y:S01]  /*0510*/  @!P1 LDG.E.U16 R25, desc[UR4][R14.64] ;  /* 0x000000040e199981 */ /* 0x000f62000c1e1500 */
[----:B------:R-:W-:-:S02]  /*0520*/  PRMT R20, RZ, 0x7610, R20 ;  /* 0x00007610ff147816 */ /* 0x000fc40000000014 */
[----:B------:R-:W-:-:S04]  /*0530*/  PRMT R21, RZ, 0x7610, R21 ;  /* 0x00007610ff157816 */ /* 0x000fc80000000015 */
[----:B------:R0:W5:Y:S04]  /*0540*/  @!P2 LDG.E.U16 R20, desc[UR4][R22.64] ;  /* 0x000000041614a981 */ /* 0x000168000c1e1500 */
[----:B------:R1:W5:Y:S01]  /*0550*/  @!P2 LDG.E.U16 R21, desc[UR4][R16.64] ;  /* 0x000000041015a981 */ /* 0x000362000c1e1500 */
[----:B0-----:R-:W0:Y:S08]  /*0560*/  @!P0 LDC.64 R22, c[0x0][0x3a8] ;  /* 0x0000ea00ff168b82 */ /* 0x001e300000000a00 */
[----:B-1----:R-:W1:Y:S01]  /*0570*/  @!P0 LDC.64 R16, c[0x0][0x3b0] ;  /* 0x0000ec00ff108b82 */ /* 0x002e620000000a00 */
[----:B------:R-:W-:-:S06]  /*0580*/  PRMT R19, RZ, 0x7610, R19 ;  /* 0x00007610ff137816 */ /* 0x000fcc0000000013 */
[----:B------:R2:W5:Y:S02]  /*0590*/  @!P5 LDG.E.U16 R19, desc[UR4][R26.64] ;  /* 0x000000041a13d981 */ /* 0x000564000c1e1500 */
[----:B--2---:R-:W-:Y:S01]  /*05a0*/  @!P0 IMAD.IADD R27, R0, 0x1, R3 ;  /* 0x00000001001b8824 */ /* 0x004fe200078e0203 */
[----:B------:R-:W-:-:S03]  /*05b0*/  PRMT R26, RZ, 0x7610, R26 ;  /* 0x00007610ff1a7816 */ /* 0x000fc6000000001a */
[----:B0-----:R-:W-:-:S04]  /*05c0*/  @!P0 IMAD.WIDE.U32 R22, R27, 0x2, R22 ;  /* 0x000000021b168825 */ /* 0x001fc800078e0016 */
[----:B-1----:R-:W-:Y:S01]  /*05d0*/  @!P0 IMAD.WIDE.U32 R16, R27, 0x2, R16 ;  /* 0x000000021b108825 */ /* 0x002fe200078e0010 */
[----:B------:R-:W-:Y:S01]  /*05e0*/  PRMT R27, RZ, 0x7610, R27 ;  /* 0x00007610ff1b7816 */ /* 0x000fe2000000001b */
[----:B------:R0:W5:Y:S05]  /*05f0*/  @!P0 LDG.E.U16 R26, desc[UR4][R22.64] ;  /* 0x00000004161a8981 */ /* 0x00016a000c1e1500 */
[----:B------:R0:W5:Y:S01]  /*0600*/  @!P0 LDG.E.U16 R27, desc[UR4][R16.64] ;  /* 0x00000004101b8981 */ /* 0x000162000c1e1500 */
[----:B------:R-:W-:Y:S01]  /*0610*/  ISETP.GE.U32.AND P0, PT, R3, R2, PT ;  /* 0x000000020300720c */ /* 0x000fe20003f06070 */
[----:B------:R-:W-:-:S12]  /*0620*/  BSSY.RECONVERGENT B0, `(.L_x_887) ;  /* 0x000000d000007945 */ /* 0x000fd80003800200 */
[----:B0-----:R-:W-:Y:S05]  /*0630*/  @P0 BRA `(.L_x_888) ;  /* 0x00000000002c0947 */ /* 0x001fea0003800000 */
        /* <DEDUP_REMOVED lines=8> */
[----:B------:R-:W-:-:S05]  /*06c0*/  @!P1 FMUL.FTZ R12, R13, R12 ;  /* 0x0000000c0d0c9220 */ /* 0x000fca0000410000 */
[----:B------:R-:W-:Y:S02]  /*06d0*/  @!P1 F2FP.BF16.F32.PACK_AB R14, RZ, R12 ;  /* 0x0000000cff0e923e */ /* 0x000fe400000010ff */
[----:B------:R-:W-:-:S07]  /*06e0*/  @P1 F2FP.BF16.F32.PACK_AB R14, RZ, R13 ;  /* 0x0000000dff0e123e */ /* 0x000fce00000010ff */
.L_x_888:
[----:B------:R-:W-:Y:S05]  /*06f0*/  BSYNC.RECONVERGENT B0 ;  /* 0x0000000000007941 */ /* 0x000fea0003800200 */
.L_x_887:
[C---:B------:R-:W-:Y:S01]  /*0700*/  VIADD R15, R3.reuse, 0x100 ;  /* 0x00000100030f7836 */ /* 0x040fe20000000000 */
[----:B------:R-:W0:Y:S01]  /*0710*/  @!P0 LDC.64 R12, c[0x0][0x3a0] ;  /* 0x0000e800ff0c8b82 */ /* 0x000e220000000a00 */
[----:B------:R-:W-:Y:S01]  /*0720*/  VIADD R17, R3, 0x180 ;  /* 0x0000018003117836 */ /* 0x000fe20000000000 */
[----:B------:R-:W-:Y:S02]  /*0730*/  BSSY.RECONVERGENT B0, `(.L_x_889) ;  /* 0x0000013000007945 */ /* 0x000fe40003800200 */
[-C--:B------:R-:W-:Y:S01]  /*0740*/  ISETP.GE.U32.AND P1, PT, R15, R2.reuse, PT ;  /* 0x000000020f00720c */ /* 0x080fe20003f26070 */
[----:B------:R-:W-:Y:S01]  /*0750*/  VIADD R15, R3, 0x80 ;  /* 0x00000080030f7836 */ /* 0x000fe20000000000 */
[----:B------:R-:W-:Y:S01]  /*0760*/  ISETP.GE.U32.AND P2, PT, R17, R2, PT ;  /* 0x000000021100720c */ /* 0x000fe20003f46070 */
[----:B------:R-:W-:-:S03]  /*0770*/  VIADD R17, R3, 0x200 ;  /* 0x0000020003117836 */ /* 0x000fc60000000000 */
[-C--:B------:R-:W-:Y:S02]  /*0780*/  ISETP.GE.U32.AND P4, PT, R15, R2.reuse, PT ;  /* 0x000000020f00720c */ /* 0x080fe40003f86070 */
[----:B------:R-:W-:-:S11]  /*0790*/  ISETP.GE.U32.AND P3, PT, R17, R2, PT ;  /* 0x000000021100720c */ /* 0x000fd60003f66070 */
[----:B------:R-:W-:Y:S05]  /*07a0*/  @P4 BRA `(.L_x_890) ;  /* 0x00000000002c4947 */ /* 0x000fea0003800000 */
        /* <DEDUP_REMOVED lines=11> */
.L_x_890:
[----:B------:R-:W-:Y:S05]  /*0860*/  BSYNC.RECONVERGENT B0 ;  /* 0x0000000000007941 */ /* 0x000fea0003800200 */
.L_x_889:
[C---:B------:R-:W-:Y:S01]  /*0870*/  IADD3 R17, PT, PT, R3.reuse, 0x280, RZ ;  /* 0x0000028003117810 */ /* 0x040fe20007ffe0ff */
[C---:B------:R-:W-:Y:S01]  /*0880*/  VIADD R23, R3.reuse, 0x300 ;  /* 0x0000030003177836 */ /* 0x040fe20000000000 */
[----:B------:R-:W-:Y:S01]  /*0890*/  BSSY.RECONVERGENT B0, `(.L_x_891) ;  /* 0x0000013000007945 */ /* 0x000fe20003800200 */
[----:B-----5:R-:W-:Y:S01]  /*08a0*/  VIADD R27, R3, 0x380 ;  /* 0x00000380031b7836 */ /* 0x020fe20000000000 */
[-C--:B------:R-:W-:Y:S01]  /*08b0*/  ISETP.GE.U32.AND P4, PT, R17, R2.reuse, PT ;  /* 0x000000021100720c */ /* 0x080fe20003f86070 */
[----:B------:R-:W-:Y:S01]  /*08c0*/  @!P0 IMAD.IADD R17, R0, 0x1, R3 ;  /* 0x0000000100118824 */ /* 0x000fe200078e0203 */
[-C--:B------:R-:W-:Y:S02]  /*08d0*/  ISETP.GE.U32.AND P5, PT, R23, R2.reuse, PT ;  /* 0x000000021700720c */ /* 0x080fe40003fa6070 */
[----:B------:R-:W-:Y:S01]  /*08e0*/  ISETP.GE.U32.AND P6, PT, R27, R2, PT ;  /* 0x000000021b00720c */ /* 0x000fe20003fc6070 */
[----:B0-----:R-:W-:Y:S01]  /*08f0*/  @!P0 IMAD.WIDE.U32 R12, R17, 0x2, R12 ;  /* 0x00000002110c8825 */ /* 0x001fe200078e000c */
[----:B------:R-:W-:Y:S11]  /*0900*/  @P1 BRA `(.L_x_892) ;  /* 0x00000000002c1947 */ /* 0x000ff60003800000 */
[----:B------:R-:W-:-:S05]  /*0910*/  IMAD.U32 R16, R7, 0x10000, RZ ;  /* 0x0001000007107824 */ /* 0x000fca00078e00ff */
        /* <DEDUP_REMOVED lines=10> */
.L_x_892:
[----:B------:R-:W-:Y:S05]  /*09c0*/  BSYNC.RECONVERGENT B0 ;  /* 0x0000000000007941 */ /* 0x000fea0003800200 */
.L_x_891:
[----:B------:R-:W-:Y:S04]  /*09d0*/  BSSY.RECONVERGENT B0, `(.L_x_893) ;  /* 0x000000d000007945 */ /* 0x000fe80003800200 */
[----:B------:R-:W-:Y:S05]  /*09e0*/  @P2 BRA `(.L_x_894) ;  /* 0x00000000002c2947 */ /* 0x000fea0003800000 */
[----:B------:R-:W-:-:S05]  /*09f0*/  IMAD.U32 R7, R9, 0x10000, RZ ;  /* 0x0001000009077824 */ /* 0x000fca00078e00ff */
        /* <DEDUP_REMOVED lines=10> */
.L_x_894:
[----:B------:R-:W-:Y:S05]  /*0aa0*/  BSYNC.RECONVERGENT B0 ;  /* 0x0000000000007941 */ /* 0x000fea0003800200 */
.L_x_893:
[----:B------:R-:W-:Y:S04]  /*0ab0*/  BSSY.RECONVERGENT B0, `(.L_x_895) ;  /* 0x000000d000007945 */ /* 0x000fe80003800200 */
[----:B------:R-:W-:Y:S05]  /*0ac0*/  @P3 BRA `(.L_x_896) ;  /* 0x00000000002c3947 */ /* 0x000fea0003800000 */
        /* <DEDUP_REMOVED lines=11> */
.L_x_896:
[----:B------:R-:W-:Y:S05]  /*0b80*/  BSYNC.RECONVERGENT B0 ;  /* 0x0000000000007941 */ /* 0x000fea0003800200 */
.L_x_895:
        /* <DEDUP_REMOVED lines=13> */
.L_x_898:
[----:B------:R-:W-:Y:S05]  /*0c60*/  BSYNC.RECONVERGENT B0 ;  /* 0x0000000000007941 */ /* 0x000fea0003800200 */
.L_x_897:
        /* <DEDUP_REMOVED lines=13> */
.L_x_900:
[----:B------:R-:W-:Y:S05]  /*0d40*/  BSYNC.RECONVERGENT B0 ;  /* 0x0000000000007941 */ /* 0x000fea0003800200 */
.L_x_899:
        /* <DEDUP_REMOVED lines=13> */
.L_x_902:
[----:B------:R-:W-:Y:S05]  /*0e20*/  BSYNC.RECONVERGENT B0 ;  /* 0x0000000000007941 */ /* 0x000fea0003800200 */
.L_x_901:
[----:B------:R-:W-:Y:S01]  /*0e30*/  @!P0 IMAD.MOV.U32 R3, RZ, RZ, R15 ;  /* 0x000000ffff038224 */ /* 0x000fe200078e000f */
[----:B------:R0:W-:Y:S01]  /*0e40*/  @!P0 STG.E.U16 desc[UR4][R12.64], R14 ;  /* 0x0000000e0c008986 */ /* 0x0001e2000c101504 */
[----:B------:R-:W-:Y:S04]  /*0e50*/  BSSY.RECONVERGENT B0, `(.L_x_903) ;  /* 0x000002d000007945 */ /* 0x000fe80003800200 */
[----:B------:R-:W-:Y:S01]  /*0e60*/  BSSY.RELIABLE B1, `(.L_x_904) ;  /* 0x0000025000017945 */ /* 0x000fe20003800100 */
[----:B------:R-:W-:-:S13]  /*0e70*/  ISETP.GE.U32.AND P0, PT, R3, R2, PT ;  /* 0x000000020300720c */ /* 0x000fda0003f06070 */
[----:B0-----:R-:W-:Y:S05]  /*0e80*/  @P0 BRA `(.L_x_905) ;  /* 0x0000000000300947 */ /* 0x001fea0003800000 */
[----:B------:R-:W0:Y:S01]  /*0e90*/  LDC.64 R12, c[0x0][0x3a0] ;  /* 0x0000e800ff0c7b82 */ /* 0x000e220000000a00 */
[----:B------:R-:W-:Y:S02]  /*0ea0*/  IMAD.IADD R11, R0, 0x1, R3 ;  /* 0x00000001000b7824 */ /* 0x000fe400078e0203 */
[----:B------:R-:W-:-:S05]  /*0eb0*/  VIADD R3, R3, 0x80 ;  /* 0x0000008003037836 */ /* 0x000fca0000000000 */
[----:B------:R-:W-:Y:S01]  /*0ec0*/  ISETP.GE.U32.AND P0, PT, R3, R2, PT ;  /* 0x000000020300720c */ /* 0x000fe20003f06070 */
[----:B0-----:R-:W-:-:S05]  /*0ed0*/  IMAD.WIDE.U32 R12, R11, 0x2, R12 ;  /* 0x000000020b0c7825 */ /* 0x001fca00078e000c */
[----:B------:R0:W-:Y:S07]  /*0ee0*/  STG.E.U16 desc[UR4][R12.64], R5 ;  /* 0x000000050c007986 */ /* 0x0001ee000c101504 */
[----:B------:R-:W-:Y:S05]  /*0ef0*/  @P0 BRA `(.L_x_906) ;  /* 0x0000000000300947 */ /* 0x000fea0003800000 */
[----:B0-----:R-:W0:Y:S01]  /*0f00*/  LDC.64 R12, c[0x0][0x3a0] ;  /* 0x0000e800ff0c7b82 */ /* 0x001e220000000a00 */
[----:B------:R-:W-:Y:S02]  /*0f10*/  IMAD.IADD R5, R0, 0x1, R3 ;  /* 0x0000000100057824 */ /* 0x000fe400078e0203 */
[----:B------:R-:W-:Y:S02]  /*0f20*/  VIADD R3, R3, 0x80 ;  /* 0x0000008003037836 */ /* 0x000fe40000000000 */
[----:B0-----:R-:W-:-:S05]  /*0f30*/  IMAD.WIDE.U32 R12, R5, 0x2, R12 ;  /* 0x00000002050c7825 */ /* 0x001fca00078e000c */
[----:B------:R0:W-:Y:S02]  /*0f40*/  STG.E.U16 desc[UR4][R12.64], R4 ;  /* 0x000000040c007986 */ /* 0x0001e4000c101504 */
.L_x_905:
[----:B------:R-:W-:-:S13]  /*0f50*/  ISETP.GE.U32.AND P0, PT, R3, R2, PT ;  /* 0x000000020300720c */ /* 0x000fda0003f06070 */
[----:B------:R-:W-:Y:S05]  /*0f60*/  @P0 BRA `(.L_x_907) ;  /* 0x0000000000300947 */ /* 0x000fea0003800000 */
[----:B0-----:R-:W0:Y:S01]  /*0f70*/  LDC.64 R4, c[0x0][0x3a0] ;  /* 0x0000e800ff047b82 */ /* 0x001e220000000a00 */
[----:B------:R-:W-:Y:S01]  /*0f80*/  IADD3 R11, PT, PT, R0, R3, RZ ;  /* 0x00000003000b7210 */ /* 0x000fe20007ffe0ff */
[----:B------:R-:W-:-:S04]  /*0f90*/  VIADD R3, R3, 0x80 ;  /* 0x0000008003037836 */ /* 0x000fc80000000000 */
[----:B0-----:R-:W-:-:S05]  /*0fa0*/  IMAD.WIDE.U32 R4, R11, 0x2, R4 ;  /* 0x000000020b047825 */ /* 0x001fca00078e0004 */
[----:B------:R1:W-:Y:S02]  /*0fb0*/  STG.E.U16 desc[UR4][R4.64], R6 ;  /* 0x0000000604007986 */ /* 0x0003e4000c101504 */
.L_x_906:
[----:B------:R-:W-:-:S13]  /*0fc0*/  ISETP.GE.U32.AND P0, PT, R3, R2, PT ;  /* 0x000000020300720c */ /* 0x000fda0003f06070 */
[----:B------:R-:W-:Y:S05]  /*0fd0*/  @P0 BRA `(.L_x_908) ;  /* 0x0000000000340947 */ /* 0x000fea0003800000 */
[----:B01----:R-:W0:Y:S01]  /*0fe0*/  LDC.64 R4, c[0x0][0x3a0] ;  /* 0x0000e800ff047b82 */ /* 0x003e220000000a00 */
[----:B------:R-:W-:Y:S02]  /*0ff0*/  IMAD.IADD R11, R0, 0x1, R3 ;  /* 0x00000001000b7824 */ /* 0x000fe400078e0203 */
[----:B------:R-:W-:Y:S02]  /*1000*/  VIADD R3, R3, 0x80 ;  /* 0x0000008003037836 */ /* 0x000fe40000000000 */
[----:B0-----:R-:W-:-:S05]  /*1010*/  IMAD.WIDE.U32 R4, R11, 0x2, R4 ;  /* 0x000000020b047825 */ /* 0x001fca00078e0004 */
[----:B------:R1:W-:Y:S02]  /*1020*/  STG.E.U16 desc[UR4][R4.64], R7 ;  /* 0x0000000704007986 */ /* 0x0003e4000c101504 */
.L_x_907:
[----:B------:R-:W-:-:S13]  /*1030*/  ISETP.GE.U32.AND P0, PT, R3, R2, PT ;  /* 0x000000020300720c */ /* 0x000fda0003f06070 */
[----:B------:R-:W-:Y:S05]  /*1040*/  @P0 BREAK.RELIABLE B1 ;  /* 0x0000000000010942 */ /* 0x000fea0003800100 */
[----:B------:R-:W-:Y:S05]  /*1050*/  @P0 BRA `(.L_x_909) ;  /* 0x0000000000300947 */ /* 0x000fea0003800000 */
[----:B01----:R-:W0:Y:S01]  /*1060*/  LDC.64 R4, c[0x0][0x3a0] ;  /* 0x0000e800ff047b82 */ /* 0x003e220000000a00 */
[----:B------:R-:W-:Y:S02]  /*1070*/  IMAD.IADD R7, R0, 0x1, R3 ;  /* 0x0000000100077824 */ /* 0x000fe400078e0203 */
[----:B------:R-:W-:Y:S02]  /*1080*/  VIADD R3, R3, 0x80 ;  /* 0x0000008003037836 */ /* 0x000fe40000000000 */
[----:B0-----:R-:W-:-:S05]  /*1090*/  IMAD.WIDE.U32 R4, R7, 0x2, R4 ;  /* 0x0000000207047825 */ /* 0x001fca00078e0004 */
[----:B------:R2:W-:Y:S02]  /*10a0*/  STG.E.U16 desc[UR4][R4.64], R8 ;  /* 0x0000000804007986 */ /* 0x0005e4000c101504 */
.L_x_908:
[----:B------:R-:W-:Y:S05]  /*10b0*/  BSYNC.RELIABLE B1 ;  /* 0x0000000000017941 */ /* 0x000fea0003800100 */
.L_x_904:
[----:B------:R-:W-:-:S13]  /*10c0*/  ISETP.GE.U32.AND P0, PT, R3, R2, PT ;  /* 0x000000020300720c */ /* 0x000fda0003f06070 */
[----:B012---:R-:W0:Y:S01]  /*10d0*/  @!P0 LDC.64 R4, c[0x0][0x3a0] ;  /* 0x0000e800ff048b82 */ /* 0x007e220000000a00 */
[----:B------:R-:W-:Y:S02]  /*10e0*/  @!P0 IMAD.IADD R7, R0, 0x1, R3 ;  /* 0x0000000100078824 */ /* 0x000fe400078e0203 */
[----:B------:R-:W-:Y:S02]  /*10f0*/  @!P0 VIADD R3, R3, 0x80 ;  /* 0x0000008003038836 */ /* 0x000fe40000000000 */
[----:B0-----:R-:W-:-:S05]  /*1100*/  @!P0 IMAD.WIDE.U32 R4, R7, 0x2, R4 ;  /* 0x0000000207048825 */ /* 0x001fca00078e0004 */
[----:B------:R2:W-:Y:S02]  /*1110*/  @!P0 STG.E.U16 desc[UR4][R4.64], R9 ;  /* 0x0000000904008986 */ /* 0x0005e4000c101504 */
.L_x_909:
[----:B------:R-:W-:Y:S05]  /*1120*/  BSYNC.RECONVERGENT B0 ;  /* 0x0000000000007941 */ /* 0x000fea0003800200 */
.L_x_903:
[----:B------:R-:W-:Y:S05]  /*1130*/  WARPSYNC.ALL ;  /* 0x0000000000007948 */ /* 0x000fea0003800000 */
[----:B------:R-:W-:-:S13]  /*1140*/  ISETP.GE.U32.AND P0, PT, R3, R2, PT ;  /* 0x000000020300720c */ /* 0x000fda0003f06070 */
[----:B------:R-:W-:Y:S05]  /*1150*/  @P0 EXIT ;  /* 0x000000000000094d */ /* 0x000fea0003800000 */
[----:B012---:R-:W0:Y:S01]  /*1160*/  LDC.64 R4, c[0x0][0x3a0] ;  /* 0x0000e800ff047b82 */ /* 0x007e220000000a00 */
[----:B------:R-:W-:-:S04]  /*1170*/  IMAD.IADD R3, R0, 0x1, R3 ;  /* 0x0000000100037824 */ /* 0x000fc800078e0203 */
[----:B0-----:R-:W-:-:S05]  /*1180*/  IMAD.WIDE.U32 R2, R3, 0x2, R4 ;  /* 0x0000000203027825 */ /* 0x001fca00078e0004 */
[----:B------:R-:W-:Y:S01]  /*1190*/  STG.E.U16 desc[UR4][R2.64], R10 ;  /* 0x0000000a02007986 */ /* 0x000fe2000c101504 */
[----:B------:R-:W-:Y:S05]  /*11a0*/  EXIT ;  /* 0x000000000000794d */ /* 0x000fea0003800000 */
.L_x_886:
[----:B------:R-:W0:Y:S01]  /*11b0*/  S2R R4, SR_TID.X ;  /* 0x0000000000047919 */ /* 0x000e220000002100 */
[----:B------:R-:W1:Y:S08]  /*11c0*/  LDC.64 R2, c[0x0][0x3b0] ;  /* 0x0000ec00ff027b82 */ /* 0x000e700000000a00 */
[----:B------:R-:W2:Y:S01]  /*11d0*/  LDC.64 R6, c[0x0][0x3a8] ;  /* 0x0000ea00ff067b82 */ /* 0x000ea20000000a00 */
[----:B-1----:R-:W-:-:S04]  /*11e0*/  IMAD.WIDE.U32 R2, R0, 0x2, R2 ;  /* 0x0000000200027825 */ /* 0x002fc800078e0002 */
[----:B0-----:R-:W-:-:S05]  /*11f0*/  IMAD.WIDE.U32 R10, R4, 0x4, R2 ;  /* 0x00000004040a7825 */ /* 0x001fca00078e0002 */
[----:B------:R-:W3:Y:S01]  /*1200*/  LDG.E R9, desc[UR4][R10.64] ;  /* 0x000000040a097981 */ /* 0x000ee2000c1e1900 */
[----:B--2---:R-:W-:-:S03]  /*1210*/  IMAD.WIDE.U32 R2, R0, 0x2, R6 ;  /* 0x0000000200027825 */ /* 0x004fc600078e0006 */
[----:B------:R0:W5:Y:S01]  /*1220*/  LDG.E R12, desc[UR4][R10.64+0x200] ;  /* 0x000200040a0c7981 */ /* 0x000162000c1e1900 */
[----:B------:R-:W-:-:S03]  /*1230*/  IMAD.WIDE.U32 R2, R4, 0x4, R2 ;  /* 0x0000000404027825 */ /* 0x000fc600078e0002 */
[----:B------:R0:W5:Y:S04]  /*1240*/  LDG.E R14, desc[UR4][R10.64+0x400] ;  /* 0x000400040a0e7981 */ /* 0x000168000c1e1900 */
[----:B------:R0:W5:Y:S04]  /*1250*/  LDG.E R17, desc[UR4][R10.64+0x600] ;  /* 0x000600040a117981 */ /* 0x000168000c1e1900 */
[----:B------:R0:W5:Y:S04]  /*1260*/  LDG.E R8, desc[UR4][R2.64+0x200] ;  /* 0x0002000402087981 */ /* 0x000168000c1e1900 */
[----:B------:R0:W5:Y:S04]  /*1270*/  LDG.E R7, desc[UR4][R2.64+0x400] ;  /* 0x0004000402077981 */ /* 0x000168000c1e1900 */
[----:B------:R0:W5:Y:S04]  /*1280*/  LDG.E R5, desc[UR4][R2.64+0x600] ;  /* 0x0006000402057981 */ /* 0x000168000c1e1900 */
[----:B------:R0:W5:Y:S01]  /*1290*/  LDG.E R13, desc[UR4][R2.64] ;  /* 0x00000004020d7981 */ /* 0x000162000c1e1900 */
[----:B------:R-:W-:Y:S01]  /*12a0*/  BSSY.RECONVERGENT B0, `(.L_x_910) ;  /* 0x000000c000007945 */ /* 0x000fe20003800200 */
[----:B---3--:R-:W-:-:S04]  /*12b0*/  SHF.L.U32 R15, R9, 0x10, RZ ;  /* 0x00000010090f7819 */ /* 0x008fc800000006ff */
[----:B------:R-:W-:-:S13]  /*12c0*/  FSETP.GTU.FTZ.AND P0, PT, R15, -3, PT ;  /* 0xc04000000f00780b */ /* 0x000fda0003f1c000 */
[----:B------:R-:W-:Y:S01]  /*12d0*/  @!P0 PRMT R6, RZ, 0x7610, R6 ;  /* 0x00007610ff068816 */ /* 0x000fe20000000006 */
[----:B0-----:R-:W-:Y:S06]  /*12e0*/  @!P0 BRA `(.L_x_911) ;  /* 0x00000000001c8947 */ /* 0x001fec0003800000 */
[----:B------:R-:W-:Y:S01]  /*12f0*/  FSETP.GEU.FTZ.AND P0, PT, R15, 3, PT ;  /* 0x404000000f00780b */ /* 0x000fe20003f1e000 */
[----:B-----5:R-:W-:-:S12]  /*1300*/  IMAD.U32 R2, R13, 0x10000, RZ ;  /* 0x000100000d027824 */ /* 0x020fd800078e00ff */
[----:B------:R-:W-:-:S04]  /*1310*/  @!P0 IMAD.MOV.U32 R6, RZ, RZ, 0x3eaaaaab ;  /* 0x3eaaaaabff068424 */ /* 0x000fc800078e00ff */
[----:B------:R-:W-:-:S04]  /*1320*/  @!P0 FFMA.FTZ R15, R15, R6, 0.5 ;  /* 0x3f0000000f0f8423 */ /* 0x000fc80000010006 */
[----:B------:R-:W-:-:S05]  /*1330*/  @!P0 FMUL.FTZ R6, R15, R2 ;  /* 0x000000020f068220 */ /* 0x000fca0000410000 */
[----:B------:R-:W-:Y:S02]  /*1340*/  @!P0 F2FP.BF16.F32.PACK_AB R6, RZ, R6 ;  /* 0x00000006ff06823e */ /* 0x000fe400000010ff */
[----:B------:R-:W-:-:S07]  /*1350*/  @P0 F2FP.BF16.F32.PACK_AB R6, RZ, R2 ;  /* 0x00000002ff06023e */ /* 0x000fce00000010ff */
.L_x_911:
[----:B------:R-:W-:Y:S05]  /*1360*/  BSYNC.RECONVERGENT B0 ;  /* 0x0000000000007941 */ /* 0x000fea0003800200 */
.L_x_910:
[----:B------:R-:W-:Y:S01]  /*1370*/  PRMT R10, R9, 0x7632, R10 ;  /* 0x00007632090a7816 */ /* 0x000fe2000000000a */
[C---:B-----5:R-:W-:Y:S01]  /*1380*/  IMAD.U32 R9, R17.reuse, 0x10000, RZ ;  /* 0x0001000011097824 */ /* 0x060fe200078e00ff */
[----:B------:R-:W-:Y:S01]  /*1390*/  PRMT R18, R17, 0x7632, R18 ;  /* 0x0000763211127816 */ /* 0x000fe20000000012 */
[----:B------:R-:W0:Y:S01]  /*13a0*/  LDC.64 R2, c[0x0][0x3a0] ;  /* 0x0000e800ff027b82 */ /* 0x000e220000000a00 */
[C---:B------:R-:W-:Y:S01]  /*13b0*/  IMAD.U32 R16, R12.reuse, 0x10000, RZ ;  /* 0x000100000c107824 */ /* 0x040fe200078e00ff */
[----:B------:R-:W-:Y:S01]  /*13c0*/  PRMT R12, R12, 0x7632, R12 ;  /* 0x000076320c0c7816 */ /* 0x000fe2000000000c */
[----:B------:R-:W-:Y:S01]  /*13d0*/  IMAD.U32 R17, R10, 0x10000, RZ ;  /* 0x000100000a117824 */ /* 0x000fe200078e00ff */
[C---:B------:R-:W-:Y:S01]  /*13e0*/  PRMT R11, R14.reuse, 0x7632, R11 ;  /* 0x000076320e0b7816 */ /* 0x040fe2000000000b */
[----:B------:R-:W-:Y:S01]  /*13f0*/  IMAD.U32 R15, R14, 0x10000, RZ ;  /* 0x000100000e0f7824 */ /* 0x000fe200078e00ff */
[----:B------:R-:W-:Y:S01]  /*1400*/  SHF.L.U32 R10, R18, 0x10, RZ ;  /* 0x00000010120a7819 */ /* 0x000fe200000006ff */
[----:B------:R-:W-:Y:S01]  /*1410*/  IMAD.U32 R14, R12, 0x10000, RZ ;  /* 0x000100000c0e7824 */ /* 0x000fe200078e00ff */
[----:B------:R-:W-:Y:S01]  /*1420*/  FSETP.GTU.FTZ.AND P6, PT, R17, -3, PT ;  /* 0xc04000001100780b */ /* 0x000fe20003fdc000 */
[----:B------:R-:W-:Y:S01]  /*1430*/  IMAD.U32 R12, R11, 0x10000, RZ ;  /* 0x000100000b0c7824 */ /* 0x000fe200078e00ff */
[----:B------:R-:W-:Y:S01]  /*1440*/  BSSY.RECONVERGENT B0, `(.L_x_912) ;  /* 0x0000011000007945 */ /* 0x000fe20003800200 */
[----:B------:R-:W-:-:S02]  /*1450*/  FSETP.GTU.FTZ.AND P0, PT, R16, -3, PT ;  /* 0xc04000001000780b */ /* 0x000fc40003f1c000 */
[----:B------:R-:W-:Y:S02]  /*1460*/  FSETP.GTU.FTZ.AND P1, PT, R15, -3, PT ;  /* 0xc04000000f00780b */ /* 0x000fe40003f3c000 */
[----:B------:R-:W-:Y:S02]  /*1470*/  FSETP.GTU.FTZ.AND P2, PT, R9, -3, PT ;  /* 0xc04000000900780b */ /* 0x000fe40003f5c000 */
[----:B------:R-:W-:Y:S02]  /*1480*/  FSETP.GTU.FTZ.AND P3, PT, R14, -3, PT ;  /* 0xc04000000e00780b */ /* 0x000fe40003f7c000 */
[----:B------:R-:W-:Y:S02]  /*1490*/  FSETP.GTU.FTZ.AND P4, PT, R12, -3, PT ;  /* 0xc04000000c00780b */ /* 0x000fe40003f9c000 */
[----:B------:R-:W-:Y:S02]  /*14a0*/  FSETP.GTU.FTZ.AND P5, PT, R10, -3, PT ;  /* 0xc04000000a00780b */ /* 0x000fe40003fbc000 */
[----:B------:R-:W-:Y:S01]  /*14b0*/  @!P6 PRMT R11, RZ, 0x7610, R11 ;  /* 0x00007610ff0be816 */ /* 0x000fe2000000000b */
[----:B------:R-:W-:Y:S10]  /*14c0*/  @!P6 BRA `(.L_x_913) ;  /* 0x000000000020e947 */ /* 0x000ff40003800000 */
[----:B------:R-:W-:Y:S02]  /*14d0*/  FSETP.GEU.FTZ.AND P6, PT, R17, 3, PT ;  /* 0x404000001100780b */ /* 0x000fe40003fde000 */
[----:B------:R-:W-:-:S05]  /*14e0*/  PRMT R13, R13, 0x7632, R13 ;  /* 0x000076320d0d7816 */ /* 0x000fca000000000d */
[----:B------:R-:W-:-:S06]  /*14f0*/  IMAD.U32 R18, R13, 0x10000, RZ ;  /* 0x000100000d127824 */ /* 0x000fcc00078e00ff */
[----:B------:R-:W-:Y:S01]  /*1500*/  @!P6 IMAD.MOV.U32 R20, RZ, RZ, 0x3eaaaaab ;  /* 0x3eaaaaabff14e424 */ /* 0x000fe200078e00ff */
[----:B------:R-:W-:-:S03]  /*1510*/  @P6 F2FP.BF16.F32.PACK_AB R11, RZ, R18 ;  /* 0x00000012ff0b623e */ /* 0x000fc600000010ff */
[----:B------:R-:W-:-:S04]  /*1520*/  @!P6 FFMA.FTZ R17, R17, R20, 0.5 ;  /* 0x3f0000001111e423 */ /* 0x000fc80000010014 */
[----:B------:R-:W-:-:S05]  /*1530*/  @!P6 FMUL.FTZ R17, R17, R18 ;  /* 0x000000121111e220 */ /* 0x000fca0000410000 */
[----:B------:R-:W-:-:S07]  /*1540*/  @!P6 F2FP.BF16.F32.PACK_AB R11, RZ, R17 ;  /* 0x00000011ff0be23e */ /* 0x000fce00000010ff */
.L_x_913:
[----:B------:R-:W-:Y:S05]  /*1550*/  BSYNC.RECONVERGENT B0 ;  /* 0x0000000000007941 */ /* 0x000fea0003800200 */
.L_x_912:
[----:B------:R-:W-:Y:S01]  /*1560*/  BSSY.RECONVERGENT B0, `(.L_x_914) ;  /* 0x000000a000007945 */ /* 0x000fe20003800200 */
[----:B------:R-:W-:-:S03]  /*1570*/  @!P0 PRMT R13, RZ, 0x7610, R13 ;  /* 0x00007610ff0d8816 */ /* 0x000fc6000000000d */
[----:B------:R-:W-:Y:S05]  /*1580*/  @!P0 BRA `(.L_x_915) ;  /* 0x00000000001c8947 */ /* 0x000fea0003800000 */
[----:B------:R-:W-:Y:S01]  /*1590*/  FSETP.GEU.FTZ.AND P0, PT, R16, 3, PT ;  /* 0x404000001000780b */ /* 0x000fe20003f1e000 */
[----:B------:R-:W-:-:S12]  /*15a0*/  IMAD.U32 R13, R8, 0x10000, RZ ;  /* 0x00010000080d7824 */ /* 0x000fd800078e00ff */
[----:B------:R-:W-:-:S04]  /*15b0*/  @!P0 IMAD.MOV.U32 R17, RZ, RZ, 0x3eaaaaab ;  /* 0x3eaaaaabff118424 */ /* 0x000fc800078e00ff */
[----:B------:R-:W-:-:S04]  /*15c0*/  @!P0 FFMA.FTZ R16, R16, R17, 0.5 ;  /* 0x3f00000010108423 */ /* 0x000fc80000010011 */
[-C--:B------:R-:W-:Y:S01]  /*15d0*/  @!P0 FMUL.FTZ R16, R16, R13.reuse ;  /* 0x0000000d10108220 */ /* 0x080fe20000410000 */
[----:B------:R-:W-:-:S04]  /*15e0*/  @P0 F2FP.BF16.F32.PACK_AB R13, RZ, R13 ;  /* 0x0000000dff0d023e */ /* 0x000fc800000010ff */
[----:B------:R-:W-:-:S07]  /*15f0*/  @!P0 F2FP.BF16.F32.PACK_AB R13, RZ, R16 ;  /* 0x00000010ff0d823e */ /* 0x000fce00000010ff */
.L_x_915:
[----:B------:R-:W-:Y:S05]  /*1600*/  BSYNC.RECONVERGENT B0 ;  /* 0x0000000000007941 */ /* 0x000fea0003800200 */
.L_x_914:
[----:B------:R-:W-:Y:S01]  /*1610*/  BSSY.RECONVERGENT B0, `(.L_x_916) ;  /* 0x000000b000007945 */ /* 0x000fe20003800200 */
[----:B------:R-:W-:Y:S02]  /*1620*/  PRMT R16, R8, 0x7632, R16 ;  /* 0x0000763208107816 */ /* 0x000fe40000000010 */
        /* <DEDUP_REMOVED lines=8> */
[----:B------:R-:W-:-:S07]  /*16b0*/  @!P0 F2FP.BF16.F32.PACK_AB R8, RZ, R14 ;  /* 0x0000000eff08823e */ /* 0x000fce00000010ff */
.L_x_917:
[----:B------:R-:W-:Y:S05]  /*16c0*/  BSYNC.RECONVERGENT B0 ;  /* 0x0000000000007941 */ /* 0x000fea0003800200 */
.L_x_916:
[----:B------:R-:W-:Y:S01]  /*16d0*/  BSSY.RECONVERGENT B0, `(.L_x_918) ;  /* 0x000000a000007945 */ /* 0x000fe20003800200 */
[----:B------:R-:W-:-:S03]  /*16e0*/  @!P1 PRMT R14, RZ, 0x7610, R14 ;  /* 0x00007610ff0e9816 */ /* 0x000fc6000000000e */
[----:B------:R-:W-:Y:S05]  /*16f0*/  @!P1 BRA `(.L_x_919) ;  /* 0x00000000001c9947 */ /* 0x000fea0003800000 */
[----:B------:R-:W-:Y:S02]  /*1700*/  FSETP.GEU.FTZ.AND P0, PT, R15, 3, PT ;  /* 0x404000000f00780b */ /* 0x000fe40003f1e000 */
[----:B------:R-:W-:-:S11]  /*1710*/  SHF.L.U32 R14, R7, 0x10, RZ ;  /* 0x00000010070e7819 */ /* 0x000fd600000006ff */
[----:B------:R-:W-:-:S04]  /*1720*/  @!P0 IMAD.MOV.U32 R16, RZ, RZ, 0x3eaaaaab ;  /* 0x3eaaaaabff108424 */ /* 0x000fc800078e00ff */
[----:B------:R-:W-:-:S04]  /*1730*/  @!P0 FFMA.FTZ R15, R15, R16, 0.5 ;  /* 0x3f0000000f0f8423 */ /* 0x000fc80000010010 */
[-C--:B------:R-:W-:Y:S01]  /*1740*/  @!P0 FMUL.FTZ R15, R15, R14.reuse ;  /* 0x0000000e0f0f8220 */ /* 0x080fe20000410000 */
[----:B------:R-:W-:-:S04]  /*1750*/  @P0 F2FP.BF16.F32.PACK_AB R14, RZ, R14 ;  /* 0x0000000eff0e023e */ /* 0x000fc800000010ff */
[----:B------:R-:W-:-:S07]  /*1760*/  @!P0 F2FP.BF16.F32.PACK_AB R14, RZ, R15 ;  /* 0x0000000fff0e823e */ /* 0x000fce00000010ff */
.L_x_919:
[----:B------:R-:W-:Y:S05]  /*1770*/  BSYNC.RECONVERGENT B0 ;  /* 0x0000000000007941 */ /* 0x000fea0003800200 */
.L_x_918:
[----:B------:R-:W-:Y:S01]  /*1780*/  BSSY.RECONVERGENT B0, `(.L_x_920) ;  /* 0x000000c000007945 */ /* 0x000fe20003800200 */
[----:B0-----:R-:W-:Y:S01]  /*1790*/  IMAD.WIDE.U32 R2, R0, 0x2, R2 ;  /* 0x0000000200027825 */ /* 0x001fe200078e0002 */
[----:B------:R-:W-:Y:S02]  /*17a0*/  PRMT R0, R7, 0x7632, R0 ;  /* 0x0000763207007816 */ /* 0x000fe40000000000 */
[----:B------:R-:W-:Y:S01]  /*17b0*/  @!P4 PRMT R7, RZ, 0x7610, R7 ;  /* 0x00007610ff07c816 */ /* 0x000fe20000000007 */
[----:B------:R-:W-:Y:S06]  /*17c0*/  @!P4 BRA `(.L_x_921) ;  /* 0x00000000001cc947 */ /* 0x000fec0003800000 */
[----:B------:R-:W-:Y:S01]  /*17d0*/  FSETP.GEU.FTZ.AND P0, PT, R12, 3, PT ;  /* 0x404000000c00780b */ /* 0x000fe20003f1e000 */
[----:B------:R-:W-:-:S12]  /*17e0*/  IMAD.U32 R7, R0, 0x10000, RZ ;  /* 0x0001000000077824 */ /* 0x000fd800078e00ff */
[----:B------:R-:W-:-:S04]  /*17f0*/  @!P0 IMAD.MOV.U32 R15, RZ, RZ, 0x3eaaaaab ;  /* 0x3eaaaaabff0f8424 */ /* 0x000fc800078e00ff */
[----:B------:R-:W-:-:S04]  /*1800*/  @!P0 FFMA.FTZ R12, R12, R15, 0.5 ;  /* 0x3f0000000c0c8423 */ /* 0x000fc8000001000f */
[-C--:B------:R-:W-:Y:S01]  /*1810*/  @!P0 FMUL.FTZ R12, R12, R7.reuse ;  /* 0x000000070c0c8220 */ /* 0x080fe20000410000 */
[----:B------:R-:W-:-:S04]  /*1820*/  @P0 F2FP.BF16.F32.PACK_AB R7, RZ, R7 ;  /* 0x00000007ff07023e */ /* 0x000fc800000010ff */
[----:B------:R-:W-:-:S07]  /*1830*/  @!P0 F2FP.BF16.F32.PACK_AB R7, RZ, R12 ;  /* 0x0000000cff07823e */ /* 0x000fce00000010ff */
.L_x_921:
[----:B------:R-:W-:Y:S05]  /*1840*/  BSYNC.RECONVERGENT B0 ;  /* 0x0000000000007941 */ /* 0x000fea0003800200 */
.L_x_920:
[----:B------:R-:W-:Y:S01]  /*1850*/  BSSY.RECONVERGENT B0, `(.L_x_922) ;  /* 0x000000b000007945 */ /* 0x000fe20003800200 */
[----:B------:R-:W-:Y:S01]  /*1860*/  IMAD.WIDE.U32 R2, R4, 0x4, R2 ;  /* 0x0000000404027825 */ /* 0x000fe200078e0002 */
[----:B------:R-:W-:Y:S02]  /*1870*/  @!P2 PRMT R0, RZ, 0x7610, R0 ;  /* 0x00007610ff00a816 */ /* 0x000fe40000000000 */
        /* <DEDUP_REMOVED lines=8> */
.L_x_923:
[----:B------:R-:W-:Y:S05]  /*1900*/  BSYNC.RECONVERGENT B0 ;  /* 0x0000000000007941 */ /* 0x000fea0003800200 */
.L_x_922:
        /* <DEDUP_REMOVED lines=11> */
.L_x_925:
[----:B------:R-:W-:Y:S05]  /*19c0*/  BSYNC.RECONVERGENT B0 ;  /* 0x0000000000007941 */ /* 0x000fea0003800200 */
.L_x_924:
[----:B------:R-:W-:Y:S02]  /*19d0*/  PRMT R6, R6, 0x5410, R11 ;  /* 0x0000541006067816 */ /* 0x000fe4000000000b */
[----:B------:R-:W-:Y:S02]  /*19e0*/  PRMT R13, R13, 0x5410, R8 ;  /* 0x000054100d0d7816 */ /* 0x000fe40000000008 */
[----:B------:R-:W-:Y:S01]  /*19f0*/  PRMT R14, R14, 0x5410, R7 ;  /* 0x000054100e0e7816 */ /* 0x000fe20000000007 */
[----:B------:R-:W-:Y:S01]  /*1a00*/  STG.E desc[UR4][R2.64], R6 ;  /* 0x0000000602007986 */ /* 0x000fe2000c101904 */
[----:B------:R-:W-:-:S03]  /*1a10*/  PRMT R0, R0, 0x5410, R4 ;  /* 0x0000541000007816 */ /* 0x000fc60000000004 */
[----:B------:R-:W-:Y:S04]  /*1a20*/  STG.E desc[UR4][R2.64+0x200], R13 ;  /* 0x0002000d02007986 */ /* 0x000fe8000c101904 */
[----:B------:R-:W-:Y:S04]  /*1a30*/  STG.E desc[UR4][R2.64+0x400], R14 ;  /* 0x0004000e02007986 */ /* 0x000fe8000c101904 */
[----:B------:R-:W-:Y:S01]  /*1a40*/  STG.E desc[UR4][R2.64+0x600], R0 ;  /* 0x0006000002007986 */ /* 0x000fe2000c101904 */
[----:B------:R-:W-:Y:S05]  /*1a50*/  EXIT ;  /* 0x000000000000794d */ /* 0x000fea0003800000 */
.L_x_926:
        /* <DEDUP_REMOVED lines=10> */
.L_x_6345:


//--------------------- .text._ZN2at6native29vectorized_elementwise_kernelILi4EZZZNS0_66_GLOBAL__N__a0cfb035_28_ActivationHardswishKernel_cu_9e10b42f_293025hardswish_backward_kernelERNS_14TensorIteratorEENKUlvE_clEvENKUlvE2_clEvEUlN3c108BFloat16ES8_E_St5arrayIPcLm3EEEEviT0_T1_ --------------------------
	.section	.text._ZN2at6native29vectorized_elementwise_kernelILi4EZZZNS0_66_GLOBAL__N__a0cfb035_28_ActivationHardswishKernel_cu_9e10b42f_293025hardswish_backward_kernelERNS_14TensorIteratorEENKUlvE_clEvENKUlvE2_clEvEUlN3c108BFloat16ES8_E_St5arrayIPcLm3EEEEviT0_T1_,"ax",@progbits
	.align	128
        .global         _ZN2at6native29vectorized_elementwise_kernelILi4EZZZNS0_66_GLOBAL__N__a0cfb035_28_ActivationHardswishKernel_cu_9e10b42f_293025hardswish_backward_kernelERNS_14TensorIteratorEENKUlvE_clEvENKUlvE2_clEvEUlN3c108BFloat16ES8_E_St5arrayIPcLm3EEEEviT0_T1_
        .type           _ZN2at6native29vectorized_elementwise_kernelILi4EZZZNS0_66_GLOBAL__N__a0cfb035_28_ActivationHardswishKernel_cu_9e10b42f_293025hardswish_backward_kernelERNS_14TensorIteratorEENKUlvE_clEvENKUlvE2_clEvEUlN3c108BFloat16ES8_E_St5arrayIPcLm3EEEEviT0_T1_,@function
        .size           _ZN2at6native29vectorized_elementwise_kernelILi4EZZZNS0_66_GLOBAL__N__a0cfb035_28_ActivationHardswishKernel_cu_9e10b42f_293025hardswish_backward_kernelERNS_14TensorIteratorEENKUlvE_clEvENKUlvE2_clEvEUlN3c108BFloat16ES8_E_St5arrayIPcLm3EEEEviT0_T1_,(.L_x_6346 - _ZN2at6native29vectorized_elementwise_kernelILi4EZZZNS0_66_GLOBAL__N__a0cfb035_28_ActivationHardswishKernel_cu_9e10b42f_293025hardswish_backward_kernelERNS_14TensorIteratorEENKUlvE_clEvENKUlvE2_clEvEUlN3c108BFloat16ES8_E_St5arrayIPcLm3EEEEviT0_T1_)
        .other          _ZN2at6native29vectorized_elementwise_kernelILi4EZZZNS0_66_GLOBAL__N__a0cfb035_28_ActivationHardswishKernel_cu_9e10b42f_293025hardswish_backward_kernelERNS_14TensorIteratorEENKUlvE_clEvENKUlvE2_clEvEUlN3c108BFloat16ES8_E_St5arrayIPcLm3EEEEviT0_T1_,@"STO_CUDA_ENTRY STV_DEFAULT"
_ZN2at6native29vectorized_elementwise_kernelILi4EZZZNS0_66_GLOBAL__N__a0cfb035_28_ActivationHardswishKernel_cu_9e10b42f_293025hardswish_backward_kernelERNS_14TensorIteratorEENKUlvE_clEvENKUlvE2_clEvEUlN3c108BFloat16ES8_E_St5arrayIPcLm3EEEEviT0_T1_:
.text._ZN2at6native29vectorized_elementwise_kernelILi4EZZZNS0_66_GLOBAL__N__a0cfb035_28_ActivationHardswishKernel_cu_9e10b42f_293025hardswish_backward_kernelERNS_14TensorIteratorEENKUlvE_clEvENKUlvE2_clEvEUlN3c108BFloat16ES8_E_St5arrayIPcLm3EEEEviT0_T1_:
        /* <DEDUP_REMOVED lines=111> */
.L_x_929:
[----:B------:R-:W-:Y:S05]  /*06f0*/  BSYNC.RECONVERGENT B0 ;  /* 0x0000000000007941 */ /* 0x000fea0003800200 */
.L_x_928:
        /* <DEDUP_REMOVED lines=22> */
.L_x_931:
[----:B------:R-:W-:Y:S05]  /*0860*/  BSYNC.RECONVERGENT B0 ;  /* 0x0000000000007941 */ /* 0x000fea0003800200 */
.L_x_930:
        /* <DEDUP_REMOVED lines=21> */
.L_x_933:
[----:B------:R-:W-:Y:S05]  /*09c0*/  BSYNC.RECONVERGENT B0 ;  /* 0x0000000000007941 */ /* 0x000fea0003800200 */
.L_x_932:
        /* <DEDUP_REMOVED lines=13> */
.L_x_935:
[----:B------:R-:W-:Y:S05]  /*0aa0*/  BSYNC.RECONVERGENT B0 ;  /* 0x0000000000007941 */ /* 0x000fea0003800200 */
.L_x_934:
        /* <DEDUP_REMOVED lines=13> */
.L_x_937:
[----:B------:R-:W-:Y:S05]  /*0b80*/  BSYNC.RECONVERGENT B0 ;  /* 0x0000000000007941 */ /* 0x000fea0003800200 */
.L_x_936:
        /* <DEDUP_REMOVED lines=13> */
.L_x_939:
[----:B------:R-:W-:Y:S05]  /*0c60*/  BSYNC.RECONVERGENT B0 ;  /* 0x0000000000007941 */ /* 0x000fea0003800200 */
.L_x_938:
        /* <DEDUP_REMOVED lines=13> */
.L_x_941:
[----:B------:R-:W-:Y:S05]  /*0d40*/  BSYNC.RECONVERGENT B0 ;  /* 0x0000000000007941 */ /* 0x000fea0003800200 */
.L_x_940:
        /* <DEDUP_REMOVED lines=13> */
.L_x_943:
[----:B------:R-:W-:Y:S05]  /*0e20*/  BSYNC.RECONVERGENT B0 ;  /* 0x0000000000007941 */ /* 0x000fea0003800200 */
.L_x_942:
        /* <DEDUP_REMOVED lines=18> */
.L_x_946:
[----:B------:R-:W-:-:S13]  /*0f50*/  ISETP.GE.U32.AND P0, PT, R3, R2, PT ;  /* 0x000000020300720c */ /* 0x000fda0003f06070 */
[----:B------:R-:W-:Y:S05]  /*0f60*/  @P0 BRA `(.L_x_948) ;  /* 0x0000000000300947 */ /* 0x000fea0003800000 */
[----:B0-----:R-:W0:Y:S01]  /*0f70*/  LDC.64 R4, c[0x0][0x3a0] ;  /* 0x0000e800ff047b82 */ /* 0x001e220000000a00 */
[----:B------:R-:W-:Y:S01]  /*0f80*/  IADD3 R11, PT, PT, R0, R3, RZ ;  /* 0x00000003000b7210 */ /* 0x000fe20007ffe0ff */
[----:B------:R-:W-:-:S04]  /*0f90*/  VIADD R3, R3, 0x80 ;  /* 0x0000008003037836 */ /* 0x000fc80000000000 */
[----:B0-----:R-:W-:-:S05]  /*0fa0*/  IMAD.WIDE.U32 R4, R11, 0x2, R4 ;  /* 0x000000020b047825 */ /* 0x001fca00078e0004 */
[----:B------:R1:W-:Y:S02]  /*0fb0*/  STG.E.U16 desc[UR4][R4.64], R6 ;  /* 0x0000000604007986 */ /* 0x0003e4000c101504 */
.L_x_947:
[----:B------:R-:W-:-:S13]  /*0fc0*/  ISETP.GE.U32.AND P0, PT, R3, R2, PT ;  /* 0x000000020300720c */ /* 0x000fda0003f06070 */
[----:B------:R-:W-:Y:S05]  /*0fd0*/  @P0 BRA `(.L_x_949) ;  /* 0x0000000000340947 */ /* 0x000fea0003800000 */
[----:B01----:R-:W0:Y:S01]  /*0fe0*/  LDC.64 R4, c[0x0][0x3a0] ;  /* 0x0000e800ff047b82 */ /* 0x003e220000000a00 */
[----:B------:R-:W-:Y:S02]  /*0ff0*/  IMAD.IADD R11, R0, 0x1, R3 ;  /* 0x00000001000b7824 */ /* 0x000fe400078e0203 */
[----:B------:R-:W-:Y:S02]  /*1000*/  VIADD R3, R3, 0x80 ;  /* 0x0000008003037836 */ /* 0x000fe40000000000 */
[----:B0-----:R-:W-:-:S05]  /*1010*/  IMAD.WIDE.U32 R4, R11, 0x2, R4 ;  /* 0x000000020b047825 */ /* 0x001fca00078e0004 */
[----:B------:R1:W-:Y:S02]  /*1020*/  STG.E.U16 desc[UR4][R4.64], R7 ;  /* 0x0000000704007986 */ /* 0x0003e4000c101504 */
.L_x_948:
        /* <DEDUP_REMOVED lines=8> */
.L_x_949:
[----:B------:R-:W-:Y:S05]  /*10b0*/  BSYNC.RELIABLE B1 ;  /* 0x0000000000017941 */ /* 0x000fea0003800100 */
.L_x_945:
[----:B------:R-:W-:-:S13]  /*10c0*/  ISETP.GE.U32.AND P0, PT, R3, R2, PT ;  /* 0x000000020300720c */ /* 0x000fda0003f06070 */
[----:B012---:R-:W0:Y:S01]  /*10d0*/  @!P0 LDC.64 R4, c[0x0][0x3a0] ;  /* 0x0000e800ff048b82 */ /* 0x007e220000000a00 */
[----:B------:R-:W-:Y:S02]  /*10e0*/  @!P0 IMAD.IADD R7, R0, 0x1, R3 ;  /* 0x0000000100078824 */ /* 0x000fe400078e0203 */
[----:B------:R-:W-:Y:S02]  /*10f0*/  @!P0 VIADD R3, R3, 0x80 ;  /* 0x0000008003038836 */ /* 0x000fe40000000000 */
[----:B0-----:R-:W-:-:S05]  /*1100*/  @!P0 IMAD.WIDE.U32 R4, R7, 0x2, R4 ;  /* 0x0000000207048825 */ /* 0x001fca00078e0004 */
[----:B------:R2:W-:Y:S02]  /*1110*/  @!P0 STG.E.U16 desc[UR4][R4.64], R9 ;  /* 0x0000000904008986 */ /* 0x0005e4000c101504 */
.L_x_950:
[----:B------:R-:W-:Y:S05]  /*1120*/  BSYNC.RECONVERGENT B0 ;  /* 0x0000000000007941 */ /* 0x000fea0003800200 */
.L_x_944:
        /* <DEDUP_REMOVED lines=8> */
.L_x_927:
[----:B------:R-:W0:Y:S01]  /*11b0*/  S2R R8, SR_TID.X ;  /* 0x0000000000087919 */ /* 0x000e220000002100 */
[----:B------:R-:W1:Y:S08]  /*11c0*/  LDC.64 R2, c[0x0][0x3b0] ;  /* 0x0000ec00ff027b82 */ /* 0x000e700000000a00 */
[----:B------:R-:W2:Y:S01]  /*11d0*/  LDC.64 R6, c[0x0][0x3a8] ;  /* 0x0000ea00ff067b82 */ /* 0x000ea20000000a00 */
[----:B-1----:R-:W-:-:S04]  /*11e0*/  IMAD.WIDE.U32 R2, R0, 0x2, R2 ;  /* 0x0000000200027825 */ /* 0x002fc800078e0002 */
[----:B0-----:R-:W-:-:S05]  /*11f0*/  IMAD.WIDE.U32 R14, R8, 0x8, R2 ;  /* 0x00000008080e7825 */ /* 0x001fca00078e0002 */
[----:B------:R-:W3:Y:S01]  /*1200*/  LDG.E.64 R4, desc[UR4][R14.64] ;  /* 0x000000040e047981 */ /* 0x000ee2000c1e1b00 */
[----:B--2---:R-:W-:-:S03]  /*1210*/  IMAD.WIDE.U32 R2, R0, 0x2, R6 ;  /* 0x0000000200027825 */ /* 0x004fc600078e0006 */
[----:B------:R0:W5:Y:S01]  /*1220*/  LDG.E.64 R10, desc[UR4][R14.64+0x400] ;  /* 0x000400040e0a7981 */ /* 0x000162000c1e1b00 */
[----:B------:R-:W-:-:S05]  /*1230*/  IMAD.WIDE.U32 R12, R8, 0x8, R2 ;  /* 0x00000008080c7825 */ /* 0x000fca00078e0002 */
[----:B------:R0:W5:Y:S04]  /*1240*/  LDG.E.64 R2, desc[UR4][R12.64+0x400] ;  /* 0x000400040c027981 */ /* 0x000168000c1e1b00 */
[----:B------:R0:W5:Y:S01]  /*1250*/  LDG.E.64 R6, desc[UR4][R12.64] ;  /* 0x000000040c067981 */ /* 0x000162000c1e1b00 */
        /* <DEDUP_REMOVED lines=12> */
.L_x_952:
[----:B------:R-:W-:Y:S05]  /*1320*/  BSYNC.RECONVERGENT B0 ;  /* 0x0000000000007941 */ /* 0x000fea0003800200 */
.L_x_951:
[----:B-----5:R-:W-:Y:S01]  /*1330*/  PRMT R6, R4, 0x7632, R6 ;  /* 0x0000763204067816 */ /* 0x020fe20000000006 */
[C---:B------:R-:W-:Y:S01]  /*1340*/  IMAD.U32 R16, R5.reuse, 0x10000, RZ ;  /* 0x0001000005107824 */ /* 0x040fe200078e00ff */
[----:B------:R-:W-:Y:S01]  /*1350*/  PRMT R15, R5, 0x7632, R15 ;  /* 0x00007632050f7816 */ /* 0x000fe2000000000f */
[----:B------:R-:W-:Y:S01]  /*1360*/  IMAD.U32 R12, R10, 0x10000, RZ ;  /* 0x000100000a0c7824 */ /* 0x000fe200078e00ff */
[----:B------:R-:W0:Y:S01]  /*1370*/  LDC.64 R4, c[0x0][0x3a0] ;  /* 0x0000e800ff047b82 */ /* 0x000e220000000a00 */
[----:B------:R-:W-:Y:S01]  /*1380*/  IMAD.U32 R17, R6, 0x10000, RZ ;  /* 0x0001000006117824 */ /* 0x000fe200078e00ff */
[----:B------:R-:W-:Y:S01]  /*1390*/  PRMT R13, R10, 0x7632, R13 ;  /* 0x000076320a0d7816 */ /* 0x000fe2000000000d */
[C---:B------:R-:W-:Y:S01]  /*13a0*/  IMAD.U32 R10, R11.reuse, 0x10000, RZ ;  /* 0x000100000b0a7824 */ /* 0x040fe200078e00ff */
[----:B------:R-:W-:Y:S01]  /*13b0*/  PRMT R11, R11, 0x7632, R11 ;  /* 0x000076320b0b7816 */ /* 0x000fe2000000000b */
[----:B------:R-:W-:Y:S01]  /*13c0*/  IMAD.U32 R15, R15, 0x10000, RZ ;  /* 0x000100000f0f7824 */ /* 0x000fe200078e00ff */
[----:B------:R-:W-:Y:S01]  /*13d0*/  FSETP.GTU.FTZ.AND P6, PT, R17, -3, PT ;  /* 0xc04000001100780b */ /* 0x000fe20003fdc000 */
[----:B------:R-:W-:Y:S01]  /*13e0*/  IMAD.U32 R13, R13, 0x10000, RZ ;  /* 0x000100000d0d7824 */ /* 0x000fe200078e00ff */
[----:B------:R-:W-:Y:S01]  /*13f0*/  SHF.L.U32 R11, R11, 0x10, RZ ;  /* 0x000000100b0b7819 */ /* 0x000fe200000006ff */
[----:B------:R-:W-:Y:S01]  /*1400*/  BSSY.RECONVERGENT B0, `(.L_x_953) ;  /* 0x0000011000007945 */ /* 0x000fe20003800200 */
[----:B------:R-:W-:-:S02]  /*1410*/  PRMT R14, R6, 0x7632, R14 ;  /* 0x00007632060e7816 */ /* 0x000fc4000000000e */
[----:B------:R-:W-:Y:S02]  /*1420*/  FSETP.GTU.FTZ.AND P0, PT, R16, -3, PT ;  /* 0xc04000001000780b */ /* 0x000fe40003f1c000 */
[----:B------:R-:W-:Y:S02]  /*1430*/  FSETP.GTU.FTZ.AND P1, PT, R12, -3, PT ;  /* 0xc04000000c00780b */ /* 0x000fe40003f3c000 */
[----:B------:R-:W-:Y:S02]  /*1440*/  FSETP.GTU.FTZ.AND P2, PT, R10, -3, PT ;  /* 0xc04000000a00780b */ /* 0x000fe40003f5c000 */
[----:B------:R-:W-:Y:S02]  /*1450*/  FSETP.GTU.FTZ.AND P3, PT, R15, -3, PT ;  /* 0xc04000000f00780b */ /* 0x000fe40003f7c000 */
[----:B------:R-:W-:Y:S02]  /*1460*/  FSETP.GTU.FTZ.AND P4, PT, R13, -3, PT ;  /* 0xc04000000d00780b */ /* 0x000fe40003f9c000 */
[----:B------:R-:W-:-:S02]  /*1470*/  FSETP.GTU.FTZ.AND P5, PT, R11, -3, PT ;  /* 0xc04000000b00780b */ /* 0x000fc40003fbc000 */
[----:B------:R-:W-:Y:S01]  /*1480*/  @!P6 PRMT R6, RZ, 0x7610, R6 ;  /* 0x00007610ff06e816 */ /* 0x000fe20000000006 */
[----:B------:R-:W-:Y:S10]  /*1490*/  @!P6 BRA `(.L_x_954) ;  /* 0x00000000001ce947 */ /* 0x000ff40003800000 */
[----:B------:R-:W-:Y:S01]  /*14a0*/  FSETP.GEU.FTZ.AND P6, PT, R17, 3, PT ;  /* 0x404000001100780b */ /* 0x000fe20003fde000 */
[----:B------:R-:W-:-:S12]  /*14b0*/  IMAD.U32 R6, R14, 0x10000, RZ ;  /* 0x000100000e067824 */ /* 0x000fd800078e00ff */
[----:B------:R-:W-:-:S04]  /*14c0*/  @!P6 IMAD.MOV.U32 R18, RZ, RZ, 0x3eaaaaab ;  /* 0x3eaaaaabff12e424 */ /* 0x000fc800078e00ff */
[----:B------:R-:W-:-:S04]  /*14d0*/  @!P6 FFMA.FTZ R17, R17, R18, 0.5 ;  /* 0x3f0000001111e423 */ /* 0x000fc80000010012 */
[----:B------:R-:W-:Y:S01]  /*14e0*/  @!P6 FMUL.FTZ R17, R6, R17 ;  /* 0x000000110611e220 */ /* 0x000fe20000410000 */
[----:B------:R-:W-:-:S04]  /*14f0*/  @P6 F2FP.BF16.F32.PACK_AB R6, RZ, R6 ;  /* 0x00000006ff06623e */ /* 0x000fc800000010ff */
[----:B------:R-:W-:-:S07]  /*1500*/  @!P6 F2FP.BF16.F32.PACK_AB R6, RZ, R17 ;  /* 0x00000011ff06e23e */ /* 0x000fce00000010ff */
.L_x_954:
[----:B------:R-:W-:Y:S05]  /*1510*/  BSYNC.RECONVERGENT B0 ;  /* 0x0000000000007941 */ /* 0x000fea0003800200 */
.L_x_953:
[----:B------:R-:W-:Y:S01]  /*1520*/  BSSY.RECONVERGENT B0, `(.L_x_955) ;  /* 0x000000a000007945 */ /* 0x000fe20003800200 */
[----:B------:R-:W-:-:S03]  /*1530*/  @!P0 PRMT R14, RZ, 0x7610, R14 ;  /* 0x00007610ff0e8816 */ /* 0x000fc6000000000e */
[----:B------:R-:W-:Y:S05]  /*1540*/  @!P0 BRA `(.L_x_956) ;  /* 0x00000000001c8947 */ /* 0x000fea0003800000 */
[----:B------:R-:W-:Y:S01]  /*1550*/  FSETP.GEU.FTZ.AND P0, PT, R16, 3, PT ;  /* 0x404000001000780b */ /* 0x000fe20003f1e000 */
[----:B------:R-:W-:-:S12]  /*1560*/  IMAD.U32 R17, R7, 0x10000, RZ ;  /* 0x0001000007117824 */ /* 0x000fd800078e00ff */
[----:B------:R-:W-:Y:S01]  /*1570*/  @!P0 IMAD.MOV.U32 R19, RZ, RZ, 0x3eaaaaab ;  /* 0x3eaaaaabff138424 */ /* 0x000fe200078e00ff */
[----:B------:R-:W-:-:S03]  /*1580*/  @P0 F2FP.BF16.F32.PACK_AB R14, RZ, R17 ;  /* 0x00000011ff0e023e */ /* 0x000fc600000010ff */
[----:B------:R-:W-:-:S04]  /*1590*/  @!P0 FFMA.FTZ R16, R16, R19, 0.5 ;  /* 0x3f00000010108423 */ /* 0x000fc80000010013 */
[----:B------:R-:W-:-:S05]  /*15a0*/  @!P0 FMUL.FTZ R16, R16, R17 ;  /* 0x0000001110108220 */ /* 0x000fca0000410000 */
[----:B------:R-:W-:-:S07]  /*15b0*/  @!P0 F2FP.BF16.F32.PACK_AB R14, RZ, R16 ;  /* 0x00000010ff0e823e */ /* 0x000fce00000010ff */
.L_x_956:
[----:B------:R-:W-:Y:S05]  /*15c0*/  BSYNC.RECONVERGENT B0 ;  /* 0x0000000000007941 */ /* 0x000fea0003800200 */
.L_x_955:
        /* <DEDUP_REMOVED lines=11> */
.L_x_958:
[----:B------:R-:W-:Y:S05]  /*1680*/  BSYNC.RECONVERGENT B0 ;  /* 0x0000000000007941 */ /* 0x000fea0003800200 */
.L_x_957:
        /* <DEDUP_REMOVED lines=10> */
.L_x_960:
[----:B------:R-:W-:Y:S05]  /*1730*/  BSYNC.RECONVERGENT B0 ;  /* 0x0000000000007941 */ /* 0x000fea0003800200 */
.L_x_959:
        /* <DEDUP_REMOVED lines=12> */
.L_x_962:
[----:B------:R-:W-:Y:S05]  /*1800*/  BSYNC.RECONVERGENT B0 ;  /* 0x0000000000007941 */ /* 0x000fea0003800200 */
.L_x_961:
[----:B------:R-:W-:Y:S01]  /*1810*/  BSSY.RECONVERGENT B0, `(.L_x_963) ;  /* 0x000000b000007945 */ /* 0x000fe20003800200 */
[----:B------:R-:W-:Y:S01]  /*1820*/  IMAD.WIDE.U32 R4, R8, 0x8, R4 ;  /* 0x0000000808047825 */ /* 0x000fe200078e0004 */
[----:B------:R-:W-:Y:S02]  /*1830*/  @!P2 PRMT R2, RZ, 0x7610, R2 ;  /* 0x00007610ff02a816 */ /* 0x000fe40000000002 */
        /* <DEDUP_REMOVED lines=8> */
.L_x_964:
[----:B------:R-:W-:Y:S05]  /*18c0*/  BSYNC.RECONVERGENT B0 ;  /* 0x0000000000007941 */ /* 0x000fea0003800200 */
.L_x_963:
        /* <DEDUP_REMOVED lines=11> */
.L_x_966:
[----:B------:R-:W-:Y:S05]  /*1980*/  BSYNC.RECONVERGENT B0 ;  /* 0x0000000000007941 */ /* 0x000fea0003800200 */
.L_x_965:
[----:B------:R-:W-:Y:S02]  /*1990*/  PRMT R6, R9, 0x5410, R6 ;  /* 0x0000541009067816 */ /* 0x000fe40000000006 */
[----:B------:R-:W-:Y:S02]  /*19a0*/  PRMT R7, R14, 0x5410, R7 ;  /* 0x000054100e077816 */ /* 0x000fe40000000007 */
[----:B------:R-:W-:Y:S02]  /*19b0*/  PRMT R8, R15, 0x5410, R0 ;  /* 0x000054100f087816 */ /* 0x000fe40000000000 */
[----:B------:R-:W-:Y:S01]  /*19c0*/  PRMT R9, R2, 0x5410, R3 ;  /* 0x0000541002097816 */ /* 0x000fe20000000003 */
[----:B------:R-:W-:Y:S04]  /*19d0*/  STG.E.64 desc[UR4][R4.64], R6 ;  /* 0x0000000604007986 */ /* 0x000fe8000c101b04 */
[----:B------:R-:W-:Y:S01]  /*19e0*/  STG.E.64 desc[UR4][R4.64+0x400], R8 ;  /* 0x0004000804007986 */ /* 0x000fe2000c101b04 */
[----:B------:R-:W-:Y:S05]  /*19f0*/  EXIT ;  /* 0x000000000000794d */ /* 0x000fea0003800000 */
.L_x_967:
        /* <DEDUP_REMOVED lines=16> */
.L_x_6346:


//--------------------- .text._ZN2at6native29vectorized_elementwise_kernelILi8EZZZNS0_66_GLOBAL__N__a0cfb035_28_ActivationHardswishKernel_cu_9e10b42f_293025hardswish_backward_kernelERNS_14TensorIteratorEENKUlvE_clEvENKUlvE2_clEvEUlN3c108BFloat16ES8_E_St5arrayIPcLm3EEEEviT0_T1_ --------------------------
	.section	.text._ZN2at6native29vectorized_elementwise_kernelILi8EZZZNS0_66_GLOBAL__N__a0cfb035_28_ActivationHardswishKernel_cu_9e10b42f_293025hardswish_backward_kernelERNS_14TensorIteratorEENKUlvE_clEvENKUlvE2_clEvEUlN3c108BFloat16ES8_E_St5arrayIPcLm3EEEEviT0_T1_,"ax",@progbits
	.align	128
        .global         _ZN2at6native29vectorized_elementwise_kernelILi8EZZZNS0_66_GLOBAL__N__a0cfb035_28_ActivationHardswishKernel_cu_9e10b42f_293025hardswish_backward_kernelERNS_14TensorIteratorEENKUlvE_clEvENKUlvE2_clEvEUlN3c108BFloat16ES8_E_St5arrayIPcLm3EEEEviT0_T1_
        .type           _ZN2at6native29vectorized_elementwise_kernelILi8EZZZNS0_66_GLOBAL__N__a0cfb035_28_ActivationHardswishKernel_cu_9e10b42f_293025hardswish_backward_kernelERNS_14TensorIteratorEENKUlvE_clEvENKUlvE2_clEvEUlN3c108BFloat16ES8_E_St5arrayIPcLm3EEEEviT0_T1_,@function
        .size           _ZN2at6native29vectorized_elementwise_kernelILi8EZZZNS0_66_GLOBAL__N__a0cfb035_28_ActivationHardswishKernel_cu_9e10b42f_293025hardswish_backward_kernelERNS_14TensorIteratorEENKUlvE_clEvENKUlvE2_clEvEUlN3c108BFloat16ES8_E_St5arrayIPcLm3EEEEviT0_T1_,(.L_x_6347 - _ZN2at6native29vectorized_elementwise_kernelILi8EZZZNS0_66_GLOBAL__N__a0cfb035_28_ActivationHardswishKernel_cu_9e10b42f_293025hardswish_backward_kernelERNS_14TensorIteratorEENKUlvE_clEvENKUlvE2_clEvEUlN3c108BFloat16ES8_E_St5arrayIPcLm3EEEEviT0_T1_)
        .other          _ZN2at6native29vectorized_elementwise_kernelILi8EZZZNS0_66_GLOBAL__N__a0cfb035_28_ActivationHardswishKernel_cu_9e10b42f_293025hardswish_backward_kernelERNS_14TensorIteratorEENKUlvE_clEvENKUlvE2_clEvEUlN3c108BFloat16ES8_E_St5arrayIPcLm3EEEEviT0_T1_,@"STO_CUDA_ENTRY STV_DEFAULT"
_ZN2at6native29vectorized_elementwise_kernelILi8EZZZNS0_66_GLOBAL__N__a0cfb035_28_ActivationHardswishKernel_cu_9e10b42f_293025hardswish_backward_kernelERNS_14TensorIteratorEENKUlvE_clEvENKUlvE2_clEvEUlN3c108BFloat16ES8_E_St5arrayIPcLm3EEEEviT0_T1_:
.text._ZN2at6native29vectorized_elementwise_kernelILi8EZZZNS0_66_GLOBAL__N__a0cfb035_28_ActivationHardswishKernel_cu_9e10b42f_293025hardswish_backward_kernelERNS_14TensorIteratorEENKUlvE_clEvENKUlvE2_clEvEUlN3c108BFloat16ES8_E_St5arrayIPcLm3EEEEviT0_T1_:
[----:B------:R-:W-:Y:S01]  /*0000*/  LDC R1, c[0x0][0x37c] ;  /* 0x0000df00ff017b82 */ /* 0x000fe20000000800 */
[----:B------:R-:W-:Y:S05]  /*0010*/  EXIT ;  /* 0x000000000000794d */ /* 0x000fea0003800000 */
.L_x_968:
        /* <DEDUP_REMOVED lines=14> */
.L_x_6347:


//--------------------- .text._ZN2at6native18elementwise_kernelILi128ELi4EZNS0_15gpu_kernel_implIZZZNS0_66_GLOBAL__N__a0cfb035_28_ActivationHardswishKernel_cu_9e10b42f_293025hardswish_backward_kernelERNS_14TensorIteratorEENKUlvE_clEvENKUlvE1_clEvEUlN3c104HalfES9_E_EEvRNS_18TensorIteratorBaseERKT_EUliE_EEviT1_ --------------------------
	.section	.text._ZN2at6native18elementwise_kernelILi128ELi4EZNS0_15gpu_kernel_implIZZZNS0_66_GLOBAL__N__a0cfb035_28_ActivationHardswishKernel_cu_9e10b42f_293025hardswish_backward_kernelERNS_14TensorIteratorEENKUlvE_clEvENKUlvE1_clEvEUlN3c104HalfES9_E_EEvRNS_18TensorIteratorBaseERKT_EUliE_EEviT1_,"ax",@progbits
	.align	128
        .global         _ZN2at6native18elementwise_kernelILi128ELi4EZNS0_15gpu_kernel_implIZZZNS0_66_GLOBAL__N__a0cfb035_28_ActivationHardswishKernel_cu_9e10b42f_293025hardswish_backward_kernelERNS_14TensorIteratorEENKUlvE_clEvENKUlvE1_clEvEUlN3c104HalfES9_E_EEvRNS_18TensorIteratorBaseERKT_EUliE_EEviT1_
        .type           _ZN2at6native18elementwise_kernelILi128ELi4EZNS0_15gpu_kernel_implIZZZNS0_66_GLOBAL__N__a0cfb035_28_ActivationHardswishKernel_cu_9e10b42f_293025hardswish_backward_kernelERNS_14TensorIteratorEENKUlvE_clEvENKUlvE1_clEvEUlN3c104HalfES9_E_EEvRNS_18TensorIteratorBaseERKT_EUliE_EEviT1_,@function
        .size           _ZN2at6native18elementwise_kernelILi128ELi4EZNS0_15gpu_kernel_implIZZZNS0_66_GLOBAL__N__a0cfb035_28_ActivationHardswishKernel_cu_9e10b42f_293025hardswish_backward_kernelERNS_14TensorIteratorEENKUlvE_clEvENKUlvE1_clEvEUlN3c104HalfES9_E_EEvRNS_18TensorIteratorBaseERKT_EUliE_EEviT1_,(.L_x_6348 - _ZN2at6native18elementwise_kernelILi128ELi4EZNS0_15gpu_kernel_implIZZZNS0_66_GLOBAL__N__a0cfb035_28_ActivationHardswishKernel_cu_9e10b42f_293025hardswish_backward_kernelERNS_14TensorIteratorEENKUlvE_clEvENKUlvE1_clEvEUlN3c104HalfES9_E_EEvRNS_18TensorIteratorBaseERKT_EUliE_EEviT1_)
        .other          _ZN2at6native18elementwise_kernelILi128ELi4EZNS0_15gpu_kernel_implIZZZNS0_66_GLOBAL__N__a0cfb035_28_ActivationHardswishKernel_cu_9e10b42f_293025hardswish_backward_kernelERNS_14TensorIteratorEENKUlvE_clEvENKUlvE1_clEvEUlN3c104HalfES9_E_EEvRNS_18TensorIteratorBaseERKT_EUliE_EEviT1_,@"STO_CUDA_ENTRY STV_DEFAULT"
_ZN2at6native18elementwise_kernelILi128ELi4EZNS0_15gpu_kernel_implIZZZNS0_66_GLOBAL__N__a0cfb035_28_ActivationHardswishKernel_cu_9e10b42f_293025hardswish_backward_kernelERNS_14TensorIteratorEENKUlvE_clEvENKUlvE1_clEvEUlN3c104HalfES9_E_EEvRNS_18TensorIteratorBaseERKT_EUliE_EEviT1_:
.text._ZN2at6native18elementwise_kernelILi128ELi4EZNS0_15gpu_kernel_implIZZZNS0_66_GLOBAL__N__a0cfb035_28_ActivationHardswishKernel_cu_9e10b42f_293025hardswish_backward_kernelERNS_14TensorIteratorEENKUlvE_clEvENKUlvE1_clEvEUlN3c104HalfES9_E_EEvRNS_18TensorIteratorBaseERKT_EUliE_EEviT1_:
        /* <DEDUP_REMOVED lines=372> */
.L_x_971:
[----:B------:R-:W0:Y:S01]  /*1740*/  LDCU.64 UR6, c[0x0][0x5f0] ;  /* 0x0000be00ff0677ac */ /* 0x000e220008000a00 */
[----:B------:R-:W-:-:S04]  /*1750*/  UPRMT UR4, UR40, 0x7771, URZ ;  /* 0x0000777128047896 */ /* 0x000fc800080000ff */
[----:B------:R-:W-:Y:S01]  /*1760*/  UISETP.GT.AND UP0, UPT, UR4, 0x9, UPT ;  /* 0x000000090400788c */ /* 0x000fe2000bf04270 */
[----:B0-----:R-:W-:-:S04]  /*1770*/  IADD3 R2, P0, PT, R0, UR6, RZ ;  /* 0x0000000600027c10 */ /* 0x001fc8000ff1e0ff */
[----:B------:R-:W-:-:S04]  /*1780*/  IADD3.X R3, PT, PT, RZ, UR7, RZ, P0, !PT ;  /* 0x00000007ff037c10 */ /* 0x000fc800087fe4ff */
        /* <DEDUP_REMOVED lines=11> */
[----:B0-----:R-:W-:-:S04]  /*1840*/  F2FP.F16.F32.PACK_AB R0, RZ, R0 ;  /* 0x00000000ff00723e */ /* 0x001fc800000000ff */
[----:B------:R-:W-:Y:S01]  /*1850*/  PRMT R19, R0, 0x7610, R19 ;  /* 0x0000761000137816 */ /* 0x000fe20000000013 */
[----:B------:R-:W-:Y:S06]  /*1860*/  BRA `(.L_x_977) ;  /* 0x0000000c00e87947 */ /* 0x000fec0003800000 */
.L_x_975:
[----:B------:R-:W2:Y:S02]  /*1870*/  LDG.E.U8 R2, desc[UR36][R2.64] ;  /* 0x0000002402027981 */ /* 0x000ea4000c1e1100 */
[----:B--2---:R-:W-:-:S04]  /*1880*/  I2FP.F32.U32 R0, R2 ;  /* 0x0000000200007245 */ /* 0x004fc80000201000 */
[----:B------:R-:W-:-:S04]  /*1890*/  F2FP.F16.F32.PACK_AB R0, RZ, R0 ;  /* 0x00000000ff00723e */ /* 0x000fc800000000ff */
[----:B------:R-:W-:Y:S01]  /*18a0*/  PRMT R19, R0, 0x7610, R19 ;  /* 0x0000761000137816 */ /* 0x000fe20000000013 */
[----:B------:R-:W-:Y:S06]  /*18b0*/  BRA `(.L_x_977) ;  /* 0x0000000c00d47947 */ /* 0x000fec0003800000 */
.L_x_974:
        /* <DEDUP_REMOVED lines=8> */
[----:B0-----:R-:W-:-:S04]  /*1940*/  F2FP.F16.F32.PACK_AB R0, RZ, R0 ;  /* 0x00000000ff00723e */ /* 0x001fc800000000ff */
[----:B------:R-:W-:Y:S01]  /*1950*/  PRMT R19, R0, 0x7610, R19 ;  /* 0x0000761000137816 */ /* 0x000fe20000000013 */
[----:B------:R-:W-:Y:S06]  /*1960*/  BRA `(.L_x_977) ;  /* 0x0000000c00a87947 */ /* 0x000fec0003800000 */
.L_x_979:
[----:B------:R-:W2:Y:S02]  /*1970*/  LDG.E R2, desc[UR36][R2.64] ;  /* 0x0000002402027981 */ /* 0x000ea4000c1e1900 */
[----:B--2---:R-:W-:-:S04]  /*1980*/  I2FP.F32.S32 R0, R2 ;  /* 0x0000000200007245 */ /* 0x004fc80000201400 */
[----:B------:R-:W-:-:S04]  /*1990*/  F2FP.F16.F32.PACK_AB R0, RZ, R0 ;  /* 0x00000000ff00723e */ /* 0x000fc800000000ff */
[----:B------:R-:W-:Y:S01]  /*19a0*/  PRMT R19, R0, 0x7610, R19 ;  /* 0x0000761000137816 */ /* 0x000fe20000000013 */
[----:B------:R-:W-:Y:S06]  /*19b0*/  BRA `(.L_x_977) ;  /* 0x0000000c00947947 */ /* 0x000fec0003800000 */
.L_x_978:
[----:B------:R-:W2:Y:S02]  /*19c0*/  LDG.E.U16 R2, desc[UR36][R2.64] ;  /* 0x0000002402027981 */ /* 0x000ea4000c1e1500 */
[----:B--2---:R-:W0:Y:S02]  /*19d0*/  I2F.S16 R0, R2 ;  /* 0x0000000200007306 */ /* 0x004e240000101400 */
[----:B0-----:R-:W-:-:S04]  /*19e0*/  F2FP.F16.F32.PACK_AB R0, RZ, R0 ;  /* 0x00000000ff00723e */ /* 0x001fc800000000ff */
[----:B------:R-:W-:Y:S01]  /*19f0*/  PRMT R19, R0, 0x7610, R19 ;  /* 0x0000761000137816 */ /* 0x000fe20000000013 */
[----:B------:R-:W-:Y:S06]  /*1a00*/  BRA `(.L_x_977) ;  /* 0x0000000c00807947 */ /* 0x000fec0003800000 */
.L_x_973:
[----:B------:R-:W-:-:S09]  /*1a10*/  UISETP.GT.AND UP0, UPT, UR4, 0x6, UPT ;  /* 0x000000060400788c */ /* 0x000fd2000bf04270 */
[----:B------:R-:W-:Y:S05]  /*1a20*/  BRA.U UP0, `(.L_x_980) ;  /* 0x0000000100247547 */ /* 0x000fea000b800000 */
[----:B------:R-:W-:-:S09]  /*1a30*/  UISETP.NE.AND UP0, UPT, UR4, 0x5, UPT ;  /* 0x000000050400788c */ /* 0x000fd2000bf05270 */
[----:B------:R-:W-:Y:S05]  /*1a40*/  BRA.U !UP0, `(.L_x_981) ;  /* 0x0000000108147547 */ /* 0x000fea000b800000 */
[----:B------:R-:W-:-:S09]  /*1a50*/  UISETP.NE.AND UP0, UPT, UR4, 0x6, UPT ;  /* 0x000000060400788c */ /* 0x000fd2000bf05270 */
[----:B------:R-:W-:Y:S05]  /*1a60*/  BRA.U UP0, `(.L_x_976) ;  /* 0x0000000900cc7547 */ /* 0x000fea000b800000 */
[----:B------:R-:W2:Y:S02]  /*1a70*/  LDG.E R2, desc[UR36][R2.64] ;  /* 0x0000002402027981 */ /* 0x000ea4000c1e1900 */
[----:B--2---:R-:W-:Y:S01]  /*1a80*/  F2FP.F16.F32.PACK_AB R19, RZ, R2 ;  /* 0x00000002ff13723e */ /* 0x004fe200000000ff */
[----:B------:R-:W-:Y:S06]  /*1a90*/  BRA `(.L_x_977) ;  /* 0x0000000c005c7947 */ /* 0x000fec0003800000 */
.L_x_981:
[----:B------:R0:W5:Y:S01]  /*1aa0*/  LDG.E.U16 R19, desc[UR36][R2.64] ;  /* 0x0000002402137981 */ /* 0x000162000c1e1500 */
[----:B------:R-:W-:Y:S05]  /*1ab0*/  BRA `(.L_x_977) ;  /* 0x0000000c00547947 */ /* 0x000fea0003800000 */
.L_x_980:
[----:B------:R-:W-:-:S09]  /*1ac0*/  UISETP.NE.AND UP0, UPT, UR4, 0x7, UPT ;  /* 0x000000070400788c */ /* 0x000fd2000bf05270 */
[----:B------:R-:W-:Y:S05]  /*1ad0*/  BRA.U !UP0, `(.L_x_982) ;  /* 0x0000000108247547 */ /* 0x000fea000b800000 */
[----:B------:R-:W-:-:S09]  /*1ae0*/  UISETP.NE.AND UP0, UPT, UR4, 0x8, UPT ;  /* 0x000000080400788c */ /* 0x000fd2000bf05270 */
[----:B------:R-:W-:Y:S05]  /*1af0*/  BRA.U !UP0, `(.L_x_983) ;  /* 0x0000000108147547 */ /* 0x000fea000b800000 */
[----:B------:R-:W-:-:S09]  /*1b00*/  UISETP.NE.AND UP0, UPT, UR4, 0x9, UPT ;  /* 0x000000090400788c */ /* 0x000fd2000bf05270 */
[----:B------:R-:W-:Y:S05]  /*1b10*/  BRA.U UP0, `(.L_x_976) ;  /* 0x0000000900a07547 */ /* 0x000fea000b800000 */
[----:B------:R-:W2:Y:S02]  /*1b20*/  LDG.E R2, desc[UR36][R2.64] ;  /* 0x0000002402027981 */ /* 0x000ea4000c1e1900 */
[----:B--2---:R-:W-:Y:S01]  /*1b30*/  F2FP.F16.F32.PACK_AB R19, RZ, R2 ;  /* 0x00000002ff13723e */ /* 0x004fe200000000ff */
[----:B------:R-:W-:Y:S06]  /*1b40*/  BRA `(.L_x_977) ;  /* 0x0000000c00307947 */ /* 0x000fec0003800000 */
.L_x_983:
[----:B------:R1:W5:Y:S01]  /*1b50*/  LDG.E.U16 R19, desc[UR36][R2.64] ;  /* 0x0000002402137981 */ /* 0x000362000c1e1500 */
[----:B------:R-:W-:Y:S05]  /*1b60*/  BRA `(.L_x_977) ;  /* 0x0000000c00287947 */ /* 0x000fea0003800000 */
.L_x_982:
        /* <DEDUP_REMOVED lines=10> */
[----:B------:R-:W-:-:S04]  /*1c10*/  F2FP.F16.F32.PACK_AB R0, RZ, R0 ;  /* 0x00000000ff00723e */ /* 0x000fc800000000ff */
[----:B------:R-:W-:Y:S01]  /*1c20*/  PRMT R19, R0, 0x7610, R19 ;  /* 0x0000761000137816 */ /* 0x000fe20000000013 */
[----:B------:R-:W-:Y:S06]  /*1c30*/  BRA `(.L_x_977) ;  /* 0x0000000800f47947 */ /* 0x000fec0003800000 */
.L_x_972:
        /* <DEDUP_REMOVED lines=11> */
[----:B------:R-:W-:-:S04]  /*1cf0*/  F2FP.F16.F32.PACK_AB R0, RZ, R0 ;  /* 0x00000000ff00723e */ /* 0x000fc800000000ff */
[----:B------:R-:W-:Y:S01]  /*1d00*/  PRMT R19, R0, 0x7610, R19 ;  /* 0x0000761000137816 */ /* 0x000fe20000000013 */
[----:B------:R-:W-:Y:S06]  /*1d10*/  BRA `(.L_x_977) ;  /* 0x0000000800bc7947 */ /* 0x000fec0003800000 */
.L_x_986:
        /* <DEDUP_REMOVED lines=13> */
.L_x_985:
        /* <DEDUP_REMOVED lines=24> */
[----:B------:R-:W-:-:S04]  /*1f70*/  F2FP.F16.F32.PACK_AB R5, RZ, R5 ;  /* 0x00000005ff05723e */ /* 0x000fc800000000ff */
[----:B------:R-:W-:Y:S01]  /*1f80*/  PRMT R19, R5, 0x7610, R19 ;  /* 0x0000761005137816 */ /* 0x000fe20000000013 */
[----:B------:R-:W-:Y:S06]  /*1f90*/  BRA `(.L_x_977) ;  /* 0x00000008001c7947 */ /* 0x000fec0003800000 */
.L_x_988:
        /* <DEDUP_REMOVED lines=11> */
[----:B------:R-:W-:-:S04]  /*2050*/  F2FP.F16.F32.PACK_AB R0, RZ, R0 ;  /* 0x00000000ff00723e */ /* 0x000fc800000000ff */
[----:B------:R-:W-:Y:S01]  /*2060*/  PRMT R19, R0, 0x7610, R19 ;  /* 0x0000761000137816 */ /* 0x000fe20000000013 */
[----:B------:R-:W-:Y:S06]  /*2070*/  BRA `(.L_x_977) ;  /* 0x0000000400e47947 */ /* 0x000fec0003800000 */
.L_x_987:
[----:B------:R-:W2:Y:S02]  /*2080*/  LDG.E.U16 R0, desc[UR36][R2.64] ;  /* 0x0000002402007981 */ /* 0x000ea4000c1e1500 */
[----:B--2---:R-:W-:-:S05]  /*2090*/  IMAD.U32 R0, R0, 0x10000, RZ ;  /* 0x0001000000007824 */ /* 0x004fca00078e00ff */
[----:B------:R-:W-:-:S04]  /*20a0*/  F2FP.F16.F32.PACK_AB R0, RZ, R0 ;  /* 0x00000000ff00723e */ /* 0x000fc800000000ff */
[----:B------:R-:W-:Y:S01]  /*20b0*/  PRMT R19, R0, 0x7610, R19 ;  /* 0x0000761000137816 */ /* 0x000fe20000000013 */
[----:B------:R-:W-:Y:S06]  /*20c0*/  BRA `(.L_x_977) ;  /* 0x0000000400d07947 */ /* 0x000fec0003800000 */
.L_x_984:
        /* <DEDUP_REMOVED lines=10> */
[----:B------:R-:W-:-:S04]  /*2170*/  F2FP.F16.F32.PACK_AB R0, RZ, R0 ;  /* 0x00000000ff00723e */ /* 0x000fc800000000ff */
[----:B------:R-:W-:Y:S01]  /*2180*/  PRMT R19, R0, 0x7610, R19 ;  /* 0x0000761000137816 */ /* 0x000fe20000000013 */
[----:B------:R-:W-:Y:S06]  /*2190*/  BRA `(.L_x_977) ;  /* 0x00000004009c7947 */ /* 0x000fec0003800000 */
.L_x_991:
        /* <DEDUP_REMOVED lines=21> */
.L_x_995:
[----:B------:R-:W-:Y:S05]  /*22f0*/  BSYNC.RECONVERGENT B1 ;  /* 0x0000000000017941 */ /* 0x000fea0003800200 */
.L_x_994:
[----:B------:R-:W-:Y:S01]  /*2300*/  IMAD.SHL.U32 R0, R0, 0x100000, RZ ;  /* 0x0010000000007824 */ /* 0x000fe200078e00ff */
[----:B------:R-:W-:-:S04]  /*2310*/  LEA R2, R2, 0x3b800000, 0x17 ;  /* 0x3b80000002027811 */ /* 0x000fc800078eb8ff */
[----:B------:R-:W-:-:S07]  /*2320*/  LOP3.LUT R0, R2, R0, R7, 0xfe, !PT ;  /* 0x0000000002007212 */ /* 0x000fce00078efe07 */
.L_x_993:
[----:B------:R-:W-:Y:S05]  /*2330*/  BSYNC.RECONVERGENT B0 ;  /* 0x0000000000007941 */ /* 0x000fea0003800200 */
.L_x_992:
[----:B------:R-:W-:-:S04]  /*2340*/  F2FP.F16.F32.PACK_AB R0, RZ, R0 ;  /* 0x00000000ff00723e */ /* 0x000fc800000000ff */
[----:B------:R-:W-:Y:S01]  /*2350*/  PRMT R19, R0, 0x7610, R19 ;  /* 0x0000761000137816 */ /* 0x000fe20000000013 */
[----:B------:R-:W-:Y:S06]  /*2360*/  BRA `(.L_x_977) ;  /* 0x0000000400287947 */ /* 0x000fec0003800000 */
.L_x_990:
        /* <DEDUP_REMOVED lines=21> */
.L_x_999:
[----:B------:R-:W-:Y:S05]  /*24c0*/  BSYNC.RECONVERGENT B1 ;  /* 0x0000000000017941 */ /* 0x000fea0003800200 */
.L_x_998:
[----:B------:R-:W-:Y:S01]  /*24d0*/  IMAD.SHL.U32 R0, R0, 0x200000, RZ ;  /* 0x0020000000007824 */ /* 0x000fe200078e00ff */
[----:B------:R-:W-:-:S04]  /*24e0*/  LEA R2, R2, 0x37800000, 0x17 ;  /* 0x3780000002027811 */ /* 0x000fc800078eb8ff */
[----:B------:R-:W-:-:S07]  /*24f0*/  LOP3.LUT R0, R2, R0, R7, 0xfe, !PT ;  /* 0x0000000002007212 */ /* 0x000fce00078efe07 */
.L_x_997:
[----:B------:R-:W-:Y:S05]  /*2500*/  BSYNC.RECONVERGENT B0 ;  /* 0x0000000000007941 */ /* 0x000fea0003800200 */
.L_x_996:
[----:B------:R-:W-:-:S04]  /*2510*/  F2FP.F16.F32.PACK_AB R0, RZ, R0 ;  /* 0x00000000ff00723e */ /* 0x000fc800000000ff */
[----:B------:R-:W-:Y:S01]  /*2520*/  PRMT R19, R0, 0x7610, R19 ;  /* 0x0000761000137816 */ /* 0x000fe20000000013 */
[----:B------:R-:W-:Y:S06]  /*2530*/  BRA `(.L_x_977) ;  /* 0x0000000000b47947 */ /* 0x000fec0003800000 */
.L_x_989:
[----:B------:R-:W-:-:S09]  /*2540*/  UISETP.NE.AND UP0, UPT, UR4, 0x1c, UPT ;  /* 0x0000001c0400788c */ /* 0x000fd2000bf05270 */
[----:B------:R-:W-:Y:S05]  /*2550*/  BRA.U !UP0, `(.L_x_1000) ;  /* 0x00000001089c7547 */ /* 0x000fea000b800000 */
[----:B------:R-:W-:-:S09]  /*2560*/  UISETP.NE.AND UP0, UPT, UR4, 0x1d, UPT ;  /* 0x0000001d0400788c */ /* 0x000fd2000bf05270 */
[----:B------:R-:W-:Y:S05]  /*2570*/  BRA.U !UP0, `(.L_x_1001) ;  /* 0x0000000108807547 */ /* 0x000fea000b800000 */
[----:B------:R-:W-:-:S09]  /*2580*/  UISETP.NE.AND UP0, UPT, UR4, 0x2c, UPT ;  /* 0x0000002c0400788c */ /* 0x000fd2000bf05270 */
[----:B------:R-:W-:Y:S05]  /*2590*/  BRA.U !UP0, `(.L_x_1002) ;  /* 0x0000000108487547 */ /* 0x000fea000b800000 */
.L_x_976:
        /* <DEDUP_REMOVED lines=16> */
.L_x_1003:
[----:B------:R-:W-:Y:S01]  /*26a0*/  PRMT R19, RZ, 0x7610, R19 ;  /* 0x00007610ff137816 */ /* 0x000fe20000000013 */
[----:B------:R-:W-:Y:S06]  /*26b0*/  BRA `(.L_x_977) ;  /* 0x0000000000547947 */ /* 0x000fec0003800000 */
.L_x_1002:
        /* <DEDUP_REMOVED lines=8> */
.L_x_1005:
[----:B------:R-:W-:Y:S05]  /*2740*/  BSYNC.RECONVERGENT B0 ;  /* 0x0000000000007941 */ /* 0x000fea0003800200 */
.L_x_1004:
[----:B------:R-:W-:-:S04]  /*2750*/  F2FP.F16.F32.PACK_AB R0, RZ, R0 ;  /* 0x00000000ff00723e */ /* 0x000fc800000000ff */
[----:B------:R-:W-:Y:S01]  /*2760*/  PRMT R19, R0, 0x7610, R19 ;  /* 0x0000761000137816 */ /* 0x000fe20000000013 */
[----:B------:R-:W-:Y:S06]  /*2770*/  BRA `(.L_x_977) ;  /* 0x0000000000247947 */ /* 0x000fec0003800000 */
.L_x_1001:
[----:B------:R-:W2:Y:S02]  /*2780*/  LDG.E.64 R2, desc[UR36][R2.64] ;  /* 0x0000002402027981 */ /* 0x000ea4000c1e1b00 */
[----:B--2---:R-:W0:Y:S02]  /*2790*/  I2F.U64 R0, R2 ;  /* 0x0000000200007312 */ /* 0x004e240000301000 */
[----:B0-----:R-:W-:-:S04]  /*27a0*/  F2FP.F16.F32.PACK_AB R0, RZ, R0 ;  /* 0x00000000ff00723e */ /* 0x001fc800000000ff */
[----:B------:R-:W-:Y:S01]  /*27b0*/  PRMT R19, R0, 0x7610, R19 ;  /* 0x0000761000137816 */ /* 0x000fe20000000013 */
[----:B------:R-:W-:Y:S06]  /*27c0*/  BRA `(.L_x_977) ;  /* 0x0000000000107947 */ /* 0x000fec0003800000 */
.L_x_1000:
[----:B------:R-:W2:Y:S02]  /*27d0*/  LDG.E R2, desc[UR36][R2.64] ;  /* 0x0000002402027981 */ /* 0x000ea4000c1e1900 */
[----:B--2---:R-:W-:-:S04]  /*27e0*/  I2FP.F32.U32 R0, R2 ;  /* 0x0000000200007245 */ /* 0x004fc80000201000 */
[----:B------:R-:W-:-:S04]  /*27f0*/  F2FP.F16.F32.PACK_AB R0, RZ, R0 ;  /* 0x00000000ff00723e */ /* 0x000fc800000000ff */
[----:B------:R-:W-:-:S07]  /*2800*/  PRMT R19, R0, 0x7610, R19 ;  /* 0x0000761000137816 */ /* 0x000fce0000000013 */
.L_x_977:
[----:B------:R-:W0:Y:S01]  /*2810*/  LDCU.64 UR6, c[0x0][0x5f8] ;  /* 0x0000bf00ff0677ac */ /* 0x000e220008000a00 */
[----:B------:R-:W-:-:S04]  /*2820*/  UPRMT UR4, UR40, 0x7772, URZ ;  /* 0x0000777228047896 */ /* 0x000fc800080000ff */
[----:B------:R-:W-:Y:S01]  /*2830*/  UISETP.GT.AND UP0, UPT, UR4, 0x9, UPT ;  /* 0x000000090400788c */ /* 0x000fe2000bf04270 */
[----:B01----:R-:W-:-:S05]  /*2840*/  IADD3 R2, P0, PT, R18, UR6, RZ ;  /* 0x0000000612027c10 */ /* 0x003fca000ff1e0ff */
        /* <DEDUP_REMOVED lines=12> */
[----:B0-----:R-:W-:Y:S01]  /*2910*/  F2FP.F16.F32.PACK_AB R0, RZ, R0 ;  /* 0x00000000ff00723e */ /* 0x001fe200000000ff */
[----:B------:R-:W-:Y:S06]  /*2920*/  BRA `(.L_x_1011) ;  /* 0x0000000c00ac7947 */ /* 0x000fec0003800000 */
.L_x_1009:
[----:B------:R-:W2:Y:S02]  /*2930*/  LDG.E.U8 R2, desc[UR36][R2.64] ;  /* 0x0000002402027981 */ /* 0x000ea4000c1e1100 */
[----:B--2---:R-:W-:-:S04]  /*2940*/  I2FP.F32.U32 R0, R2 ;  /* 0x0000000200007245 */ /* 0x004fc80000201000 */
[----:B------:R-:W-:Y:S01]  /*2950*/  F2FP.F16.F32.PACK_AB R0, RZ, R0 ;  /* 0x00000000ff00723e */ /* 0x000fe200000000ff */
[----:B------:R-:W-:Y:S06]  /*2960*/  BRA `(.L_x_1011) ;  /* 0x0000000c009c7947 */ /* 0x000fec0003800000 */
.L_x_1008:
        /* <DEDUP_REMOVED lines=8> */
[----:B0-----:R-:W-:Y:S01]  /*29f0*/  F2FP.F16.F32.PACK_AB R0, RZ, R0 ;  /* 0x00000000ff00723e */ /* 0x001fe200000000ff */
[----:B------:R-:W-:Y:S06]  /*2a00*/  BRA `(.L_x_1011) ;  /* 0x0000000c00747947 */ /* 0x000fec0003800000 */
.L_x_1013:
[----:B------:R-:W2:Y:S02]  /*2a10*/  LDG.E R2, desc[UR36][R2.64] ;  /* 0x0000002402027981 */ /* 0x000ea4000c1e1900 */
[----:B--2---:R-:W-:-:S04]  /*2a20*/  I2FP.F32.S32 R0, R2 ;  /* 0x0000000200007245 */ /* 0x004fc80000201400 */
[----:B------:R-:W-:Y:S01]  /*2a30*/  F2FP.F16.F32.PACK_AB R0, RZ, R0 ;  /* 0x00000000ff00723e */ /* 0x000fe200000000ff */
[----:B------:R-:W-:Y:S06]  /*2a40*/  BRA `(.L_x_1011) ;  /* 0x0000000c00647947 */ /* 0x000fec0003800000 */
.L_x_1012:
[----:B------:R-:W2:Y:S02]  /*2a50*/  LDG.E.U16 R2, desc[UR36][R2.64] ;  /* 0x0000002402027981 */ /* 0x000ea4000c1e1500 */
[----:B--2---:R-:W0:Y:S02]  /*2a60*/  I2F.S16 R0, R2 ;  /* 0x0000000200007306 */ /* 0x004e240000101400 */
[----:B0-----:R-:W-:Y:S01]  /*2a70*/  F2FP.F16.F32.PACK_AB R0, RZ, R0 ;  /* 0x00000000ff00723e */ /* 0x001fe200000000ff */
[----:B------:R-:W-:Y:S06]  /*2a80*/  BRA `(.L_x_1011) ;  /* 0x0000000c00547947 */ /* 0x000fec0003800000 */
.L_x_1007:
        /* <DEDUP_REMOVED lines=9> */
.L_x_1015:
[----:B------:R1:W5:Y:S01]  /*2b20*/  LDG.E.U16 R0, desc[UR36][R2.64] ;  /* 0x0000002402007981 */ /* 0x000362000c1e1500 */
[----:B------:R-:W-:Y:S05]  /*2b30*/  BRA `(.L_x_1011) ;  /* 0x0000000c00287947 */ /* 0x000fea0003800000 */
.L_x_1014:
        /* <DEDUP_REMOVED lines=9> */
.L_x_1017:
[----:B------:R0:W5:Y:S01]  /*2bd0*/  LDG.E.U16 R0, desc[UR36][R2.64] ;  /* 0x0000002402007981 */ /* 0x000162000c1e1500 */
[----:B------:R-:W-:Y:S05]  /*2be0*/  BRA `(.L_x_1011) ;  /* 0x0000000800fc7947 */ /* 0x000fea0003800000 */
.L_x_1016:
        /* <DEDUP_REMOVED lines=10> */
[----:B------:R-:W-:Y:S01]  /*2c90*/  F2FP.F16.F32.PACK_AB R0, RZ, R0 ;  /* 0x00000000ff00723e */ /* 0x000fe200000000ff */
[----:B------:R-:W-:Y:S06]  /*2ca0*/  BRA `(.L_x_1011) ;  /* 0x0000000800cc7947 */ /* 0x000fec0003800000 */
.L_x_1006:
        /* <DEDUP_REMOVED lines=11> */
[----:B------:R-:W-:Y:S01]  /*2d60*/  F2FP.F16.F32.PACK_AB R0, RZ, R0 ;  /* 0x00000000ff00723e */ /* 0x000fe200000000ff */
[----:B------:R-:W-:Y:S06]  /*2d70*/  BRA `(.L_x_1011) ;  /* 0x0000000800987947 */ /* 0x000fec0003800000 */
.L_x_1020:
        /* <DEDUP_REMOVED lines=12> */
.L_x_1019:
        /* <DEDUP_REMOVED lines=27> */
.L_x_1022:
        /* <DEDUP_REMOVED lines=11> */
[----:B------:R-:W-:Y:S01]  /*30a0*/  F2FP.F16.F32.PACK_AB R0, RZ, R0 ;  /* 0x00000000ff00723e */ /* 0x000fe200000000ff */
[----:B------:R-:W-:Y:S06]  /*30b0*/  BRA `(.L_x_1011) ;  /* 0x0000000400c87947 */ /* 0x000fec0003800000 */
.L_x_1021:
[----:B------:R-:W2:Y:S02]  /*30c0*/  LDG.E.U16 R0, desc[UR36][R2.64] ;  /* 0x0000002402007981 */ /* 0x000ea4000c1e1500 */
[----:B--2---:R-:W-:-:S05]  /*30d0*/  IMAD.U32 R0, R0, 0x10000, RZ ;  /* 0x0001000000007824 */ /* 0x004fca00078e00ff */
[----:B------:R-:W-:Y:S01]  /*30e0*/  F2FP.F16.F32.PACK_AB R0, RZ, R0 ;  /* 0x00000000ff00723e */ /* 0x000fe200000000ff */
[----:B------:R-:W-:Y:S06]  /*30f0*/  BRA `(.L_x_1011) ;  /* 0x0000000400b87947 */ /* 0x000fec0003800000 */
.L_x_1018:
        /* <DEDUP_REMOVED lines=10> */
[----:B------:R-:W-:Y:S01]  /*31a0*/  F2FP.F16.F32.PACK_AB R0, RZ, R0 ;  /* 0x00000000ff00723e */ /* 0x000fe200000000ff */
[----:B------:R-:W-:Y:S06]  /*31b0*/  BRA `(.L_x_1011) ;  /* 0x0000000400887947 */ /* 0x000fec0003800000 */
.L_x_1025:
        /* <DEDUP_REMOVED lines=21> */
.L_x_1029:
[----:B------:R-:W-:Y:S05]  /*3310*/  BSYNC.RECONVERGENT B1 ;  /* 0x0000000000017941 */ /* 0x000fea0003800200 */
.L_x_1028:
[----:B------:R-:W-:Y:S02]  /*3320*/  SHF.L.U32 R0, R0, 0x14, RZ ;  /* 0x0000001400007819 */ /* 0x000fe400000006ff */
[----:B------:R-:W-:-:S04]  /*3330*/  LEA R2, R2, 0x3b800000, 0x17 ;  /* 0x3b80000002027811 */ /* 0x000fc800078eb8ff */
[----:B------:R-:W-:-:S07]  /*3340*/  LOP3.LUT R0, R2, R0, R7, 0xfe, !PT ;  /* 0x0000000002007212 */ /* 0x000fce00078efe07 */
.L_x_1027:
[----:B------:R-:W-:Y:S05]  /*3350*/  BSYNC.RECONVERGENT B0 ;  /* 0x0000000000007941 */ /* 0x000fea0003800200 */
.L_x_1026:
[----:B------:R-:W-:Y:S01]  /*3360*/  F2FP.F16.F32.PACK_AB R0, RZ, R0 ;  /* 0x00000000ff00723e */ /* 0x000fe200000000ff */
[----:B------:R-:W-:Y:S06]  /*3370*/  BRA `(.L_x_1011) ;  /* 0x0000000400187947 */ /* 0x000fec0003800000 */
.L_x_1024:
        /* <DEDUP_REMOVED lines=21> */
.L_x_1033:
[----:B------:R-:W-:Y:S05]  /*34d0*/  BSYNC.RECONVERGENT B1 ;  /* 0x0000000000017941 */ /* 0x000fea0003800200 */
.L_x_1032:
[----:B------:R-:W-:Y:S01]  /*34e0*/  IMAD.SHL.U32 R0, R0, 0x200000, RZ ;  /* 0x0020000000007824 */ /* 0x000fe200078e00ff */
[----:B------:R-:W-:-:S04]  /*34f0*/  LEA R2, R2, 0x37800000, 0x17 ;  /* 0x3780000002027811 */ /* 0x000fc800078eb8ff */
[----:B------:R-:W-:-:S07]  /*3500*/  LOP3.LUT R0, R2, R0, R7, 0xfe, !PT ;  /* 0x0000000002007212 */ /* 0x000fce00078efe07 */
.L_x_1031:
[----:B------:R-:W-:Y:S05]  /*3510*/  BSYNC.RECONVERGENT B0 ;  /* 0x0000000000007941 */ /* 0x000fea0003800200 */
.L_x_1030:
[----:B------:R-:W-:Y:S01]  /*3520*/  F2FP.F16.F32.PACK_AB R0, RZ, R0 ;  /* 0x00000000ff00723e */ /* 0x000fe200000000ff */
[----:B------:R-:W-:Y:S06]  /*3530*/  BRA `(.L_x_1011) ;  /* 0x0000000000a87947 */ /* 0x000fec0003800000 */
.L_x_1023:
[----:B------:R-:W-:-:S09]  /*3540*/  UISETP.NE.AND UP0, UPT, UR4, 0x1c, UPT ;  /* 0x0000001c0400788c */ /* 0x000fd2000bf05270 */
[----:B------:R-:W-:Y:S05]  /*3550*/  BRA.U !UP0, `(.L_x_1034) ;  /* 0x0000000108947547 */ /* 0x000fea000b800000 */
[----:B------:R-:W-:-:S09]  /*3560*/  UISETP.NE.AND UP0, UPT, UR4, 0x1d, UPT ;  /* 0x0000001d0400788c */ /* 0x000fd2000bf05270 */
[----:B------:R-:W-:Y:S05]  /*3570*/  BRA.U !UP0, `(.L_x_1035) ;  /* 0x00000001087c7547 */ /* 0x000fea000b800000 */
[----:B------:R-:W-:-:S09]  /*3580*/  UISETP.NE.AND UP0, UPT, UR4, 0x2c, UPT ;  /* 0x0000002c0400788c */ /* 0x000fd2000bf05270 */
[----:B------:R-:W-:Y:S05]  /*3590*/  BRA.U !UP0, `(.L_x_1036) ;  /* 0x0000000108487547 */ /* 0x000fea000b800000 */
.L_x_1010:
        /* <DEDUP_REMOVED lines=15> */
[----:B--2--5:R-:W-:Y:S05]  /*3690*/  CALL.ABS.NOINC R2 ;  /* 0x0000000002007343 */ /* 0x024fea0003c00000 */
.L_x_1037:
[----:B------:R-:W-:Y:S01]  /*36a0*/  PRMT R0, RZ, 0x7610, R0 ;  /* 0x00007610ff007816 */ /* 0x000fe20000000000 */
[----:B------:R-:W-:Y:S06]  /*36b0*/  BRA `(.L_x_1011) ;  /* 0x0000000000487947 */ /* 0x000fec0003800000 */
.L_x_1036:
        /* <DEDUP_REMOVED lines=8> */
.L_x_1039:
[----:B------:R-:W-:Y:S05]  /*3740*/  BSYNC.RECONVERGENT B0 ;  /* 0x0000000000007941 */ /* 0x000fea0003800200 */
.L_x_1038:
[----:B------:R-:W-:Y:S01]  /*3750*/  F2FP.F16.F32.PACK_AB R0, RZ, R0 ;  /* 0x00000000ff00723e */ /* 0x000fe200000000ff */
[----:B------:R-:W-:Y:S06]  /*3760*/  BRA `(.L_x_1011) ;  /* 0x00000000001c7947 */ /* 0x000fec0003800000 */
.L_x_1035:
[----:B------:R-:W2:Y:S02]  /*3770*/  LDG.E.64 R2, desc[UR36][R2.64] ;  /* 0x0000002402027981 */ /* 0x000ea4000c1e1b00 */
[----:B--2---:R-:W0:Y:S02]  /*3780*/  I2F.U64 R0, R2 ;  /* 0x0000000200007312 */ /* 0x004e240000301000 */
[----:B0-----:R-:W-:Y:S01]  /*3790*/  F2FP.F16.F32.PACK_AB R0, RZ, R0 ;  /* 0x00000000ff00723e */ /* 0x001fe200000000ff */
[----:B------:R-:W-:Y:S06]  /*37a0*/  BRA `(.L_x_1011) ;  /* 0x00000000000c7947 */ /* 0x000fec0003800000 */
.L_x_1034:
[----:B------:R-:W2:Y:S02]  /*37b0*/  LDG.E R2, desc[UR36][R2.64] ;  /* 0x0000002402027981 */ /* 0x000ea4000c1e1900 */
[----:B--2---:R-:W-:-:S04]  /*37c0*/  I2FP.F32.U32 R0, R2 ;  /* 0x0000000200007245 */ /* 0x004fc80000201000 */
[----:B------:R-:W-:-:S07]  /*37d0*/  F2FP.F16.F32.PACK_AB R0, RZ, R0 ;  /* 0x00000000ff00723e */ /* 0x000fce00000000ff */
.L_x_1011:
[----:B01---5:R-:W-:Y:S01]  /*37e0*/  HADD2.F32 R3, -RZ, R0.H0_H0 ;  /* 0x20000000ff037230 */ /* 0x023fe20000004100 */
[----:B------:R-:W-:Y:S04]  /*37f0*/  BSSY.RECONVERGENT B0, `(.L_x_1040) ;  /* 0x000000b000007945 */ /* 0x000fe80003800200 */
[----:B------:R-:W-:-:S13]  /*3800*/  FSETP.GTU.FTZ.AND P0, PT, R3, -3, PT ;  /* 0xc04000000300780b */ /* 0x000fda0003f1c000 */
[----:B------:R-:W-:Y:S01]  /*3810*/  @!P0 PRMT R0, RZ, 0x7610, R0 ;  /* 0x00007610ff008816 */ /* 0x000fe20000000000 */
[----:B------:R-:W-:Y:S06]  /*3820*/  @!P0 BRA `(.L_x_1041) ;  /* 0x00000000001c8947 */ /* 0x000fec0003800000 */
[----:B------:R-:W-:Y:S01]  /*3830*/  FSETP.GEU.FTZ.AND P0, PT, R3, 3, PT ;  /* 0x404000000300780b */ /* 0x000fe20003f1e000 */
[----:B------:R-:W-:-:S12]  /*3840*/  HADD2.F32 R19, -RZ, R19.H0_H0 ;  /* 0x20000013ff137230 */ /* 0x000fd80000004100 */
[----:B------:R-:W-:-:S05]  /*3850*/  @!P0 MOV R0, 0x3eaaaaab ;  /* 0x3eaaaaab00008802 */ /* 0x000fca0000000f00 */
[----:B------:R-:W-:-:S04]  /*3860*/  @!P0 FFMA.FTZ R0, R3, R0, 0.5 ;  /* 0x3f00000003008423 */ /* 0x000fc80000010000 */
[----:B------:R-:W-:-:S05]  /*3870*/  @!P0 FMUL.FTZ R0, R19, R0 ;  /* 0x0000000013008220 */ /* 0x000fca0000410000 */
[----:B------:R-:W-:Y:S02]  /*3880*/  @!P0 F2FP.F16.F32.PACK_AB R0, RZ, R0 ;  /* 0x00000000ff00823e */ /* 0x000fe400000000ff */
[----:B------:R-:W-:-:S07]  /*3890*/  @P0 F2FP.F16.F32.PACK_AB R0, RZ, R19 ;  /* 0x00000013ff00023e */ /* 0x000fce00000000ff */
.L_x_1041:
[----:B------:R-:W-:Y:S05]  /*38a0*/  BSYNC.RECONVERGENT B0 ;  /* 0x0000000000007941 */ /* 0x000fea0003800200 */
.L_x_1040:
        /* <DEDUP_REMOVED lines=14> */
[----:B------:R-:W-:-:S04]  /*3990*/  HADD2.F32 R0, -RZ, R0.H0_H0 ;  /* 0x20000000ff007230 */ /* 0x000fc80000004100 */
[----:B------:R-:W0:Y:S02]  /*39a0*/  F2I.FTZ.TRUNC.NTZ R5, R0 ;  /* 0x0000000000057305 */ /* 0x000e24000021f100 */
[----:B0-----:R0:W-:Y:S01]  /*39b0*/  STG.E.U8 desc[UR36][R2.64], R5 ;  /* 0x0000000502007986 */ /* 0x0011e2000c101124 */
[----:B------:R-:W-:Y:S05]  /*39c0*/  BRA `(.L_x_1047) ;  /* 0x0000000c00807947 */ /* 0x000fea0003800000 */
.L_x_1045:
[----:B------:R-:W-:-:S06]  /*39d0*/  HADD2.F32 R5, -RZ, R0.H0_H0 ;  /* 0x20000000ff057230 */ /* 0x000fcc0000004100 */
[----:B------:R-:W0:Y:S02]  /*39e0*/  F2I.S64.TRUNC R4, R5 ;  /* 0x0000000500047311 */ /* 0x000e24000020d900 */
[----:B0-----:R0:W-:Y:S01]  /*39f0*/  STG.E.U8 desc[UR36][R2.64], R4 ;  /* 0x0000000402007986 */ /* 0x0011e2000c101124 */
[----:B------:R-:W-:Y:S05]  /*3a00*/  BRA `(.L_x_1047) ;  /* 0x0000000c00707947 */ /* 0x000fea0003800000 */
.L_x_1044:
[----:B------:R-:W-:-:S09]  /*3a10*/  UISETP.NE.AND UP0, UPT, UR4, 0x2, UPT ;  /* 0x000000020400788c */ /* 0x000fd2000bf05270 */
[----:B------:R-:W-:Y:S05]  /*3a20*/  BRA.U !UP0, `(.L_x_1048) ;  /* 0x0000000108307547 */ /* 0x000fea000b800000 */
[----:B------:R-:W-:-:S09]  /*3a30*/  UISETP.NE.AND UP0, UPT, UR4, 0x3, UPT ;  /* 0x000000030400788c */ /* 0x000fd2000bf05270 */
[----:B------:R-:W-:Y:S05]  /*3a40*/  BRA.U !UP0, `(.L_x_1049) ;  /* 0x0000000108187547 */ /* 0x000fea000b800000 */
[----:B------:R-:W-:-:S09]  /*3a50*/  UISETP.NE.AND UP0, UPT, UR4, 0x4, UPT ;  /* 0x000000040400788c */ /* 0x000fd2000bf05270 */
[----:B------:R-:W-:Y:S05]  /*3a60*/  BRA.U UP0, `(.L_x_1046) ;  /* 0x0000000900b87547 */ /* 0x000fea000b800000 */
[----:B------:R-:W-:-:S06]  /*3a70*/  HADD2.F32 R4, -RZ, R0.H0_H0 ;  /* 0x20000000ff047230 */ /* 0x000fcc0000004100 */
[----:B------:R-:W0:Y:S02]  /*3a80*/  F2I.S64.TRUNC R4, R4 ;  /* 0x0000000400047311 */ /* 0x000e24000020d900 */
[----:B0-----:R0:W-:Y:S01]  /*3a90*/  STG.E.64 desc[UR36][R2.64], R4 ;  /* 0x0000000402007986 */ /* 0x0011e2000c101b24 */
[----:B------:R-:W-:Y:S05]  /*3aa0*/  BRA `(.L_x_1047) ;  /* 0x0000000c00487947 */ /* 0x000fea0003800000 */
.L_x_1049:
[----:B------:R-:W-:-:S04]  /*3ab0*/  HADD2.F32 R0, -RZ, R0.H0_H0 ;  /* 0x20000000ff007230 */ /* 0x000fc80000004100 */
[----:B------:R-:W0:Y:S02]  /*3ac0*/  F2I.FTZ.TRUNC.NTZ R5, R0 ;  /* 0x0000000000057305 */ /* 0x000e24000021f100 */
[----:B0-----:R0:W-:Y:S01]  /*3ad0*/  STG.E desc[UR36][R2.64], R5 ;  /* 0x0000000502007986 */ /* 0x0011e2000c101924 */
[----:B------:R-:W-:Y:S05]  /*3ae0*/  BRA `(.L_x_1047) ;  /* 0x0000000c00387947 */ /* 0x000fea0003800000 */
.L_x_1048:
[----:B------:R-:W-:-:S04]  /*3af0*/  HADD2.F32 R0, -RZ, R0.H0_H0 ;  /* 0x20000000ff007230 */ /* 0x000fc80000004100 */
[----:B------:R-:W0:Y:S02]  /*3b00*/  F2I.FTZ.TRUNC.NTZ R5, R0 ;  /* 0x0000000000057305 */ /* 0x000e24000021f100 */
[----:B0-----:R0:W-:Y:S01]  /*3b10*/  STG.E.U16 desc[UR36][R2.64], R5 ;  /* 0x0000000502007986 */ /* 0x0011e2000c101524 */
[----:B------:R-:W-:Y:S05]  /*3b20*/  BRA `(.L_x_1047) ;  /* 0x0000000c00287947 */ /* 0x000fea0003800000 */
.L_x_1043:
[----:B------:R-:W-:-:S09]  /*3b30*/  UISETP.GT.AND UP0, UPT, UR4, 0x6, UPT ;  /* 0x000000060400788c */ /* 0x000fd2000bf04270 */
[----:B------:R-:W-:Y:S05]  /*3b40*/  BRA.U UP0, `(.L_x_1050) ;  /* 0x0000000100247547 */ /* 0x000fea000b800000 */
[----:B------:R-:W-:-:S09]  /*3b50*/  UISETP.NE.AND UP0, UPT, UR4, 0x5, UPT ;  /* 0x000000050400788c */ /* 0x000fd2000bf05270 */
[----:B------:R-:W-:Y:S05]  /*3b60*/  BRA.U !UP0, `(.L_x_1051) ;  /* 0x0000000108147547 */ /* 0x000fea000b800000 */
[----:B------:R-:W-:-:S09]  /*3b70*/  UISETP.NE.AND UP0, UPT, UR4, 0x6, UPT ;  /* 0x000000060400788c */ /* 0x000fd2000bf05270 */
[----:B------:R-:W-:Y:S05]  /*3b80*/  BRA.U UP0, `(.L_x_1046) ;  /* 0x0000000900707547 */ /* 0x000fea000b800000 */
[----:B------:R-:W-:-:S05]  /*3b90*/  HADD2.F32 R5, -RZ, R0.H0_H0 ;  /* 0x20000000ff057230 */ /* 0x000fca0000004100 */
[----:B------:R0:W-:Y:S01]  /*3ba0*/  STG.E desc[UR36][R2.64], R5 ;  /* 0x0000000502007986 */ /* 0x0001e2000c101924 */
[----:B------:R-:W-:Y:S05]  /*3bb0*/  BRA `(.L_x_1047) ;  /* 0x0000000c00047947 */ /* 0x000fea0003800000 */
.L_x_1051:
[----:B------:R0:W-:Y:S01]  /*3bc0*/  STG.E.U16 desc[UR36][R2.64], R0 ;  /* 0x0000000002007986 */ /* 0x0001e2000c101524 */
[----:B------:R-:W-:Y:S05]  /*3bd0*/  BRA `(.L_x_1047) ;  /* 0x0000000800fc7947 */ /* 0x000fea0003800000 */
.L_x_1050:
[----:B------:R-:W-:-:S09]  /*3be0*/  UISETP.NE.AND UP0, UPT, UR4, 0x7, UPT ;  /* 0x000000070400788c */ /* 0x000fd2000bf05270 */
[----:B------:R-:W-:Y:S05]  /*3bf0*/  BRA.U !UP0, `(.L_x_1052) ;  /* 0x0000000108347547 */ /* 0x000fea000b800000 */
[----:B------:R-:W-:-:S09]  /*3c00*/  UISETP.NE.AND UP0, UPT, UR4, 0x8, UPT ;  /* 0x000000080400788c */ /* 0x000fd2000bf05270 */
[----:B------:R-:W-:Y:S05]  /*3c10*/  BRA.U !UP0, `(.L_x_1053) ;  /* 0x0000000108187547 */ /* 0x000fea000b800000 */
[----:B------:R-:W-:-:S09]  /*3c20*/  UISETP.NE.AND UP0, UPT, UR4, 0x9, UPT ;  /* 0x000000090400788c */ /* 0x000fd2000bf05270 */
[----:B------:R-:W-:Y:S05]  /*3c30*/  BRA.U UP0, `(.L_x_1046) ;  /* 0x0000000900447547 */ /* 0x000fea000b800000 */
[----:B------:R-:W-:Y:S02]  /*3c40*/  HADD2.F32 R4, -RZ, R0.H0_H0 ;  /* 0x20000000ff047230 */ /* 0x000fe40000004100 */
[----:B------:R-:W-:-:S05]  /*3c50*/  IMAD.MOV.U32 R5, RZ, RZ, RZ ;  /* 0x000000ffff057224 */ /* 0x000fca00078e00ff */
[----:B------:R0:W-:Y:S01]  /*3c60*/  STG.E.64 desc[UR36][R2.64], R4 ;  /* 0x0000000402007986 */ /* 0x0001e2000c101b24 */
[----:B------:R-:W-:Y:S05]  /*3c70*/  BRA `(.L_x_1047) ;  /* 0x0000000800d47947 */ /* 0x000fea0003800000 */
.L_x_1053:
[----:B------:R-:W-:-:S05]  /*3c80*/  HADD2.F32 R0, -RZ, R0.H0_H0 ;  /* 0x20000000ff007230 */ /* 0x000fca0000004100 */
[----:B------:R-:W-:-:S04]  /*3c90*/  F2FP.F16.F32.PACK_AB R0, RZ, R0 ;  /* 0x00000000ff00723e */ /* 0x000fc800000000ff */
[----:B------:R-:W-:-:S05]  /*3ca0*/  PRMT R0, R0, 0x5410, RZ ;  /* 0x0000541000007816 */ /* 0x000fca00000000ff */
[----:B------:R0:W-:Y:S01]  /*3cb0*/  STG.E desc[UR36][R2.64], R0 ;  /* 0x0000000002007986 */ /* 0x0001e2000c101924 */
[----:B------:R-:W-:Y:S05]  /*3cc0*/  BRA `(.L_x_1047) ;  /* 0x0000000800c07947 */ /* 0x000fea0003800000 */
.L_x_1052:
[----:B------:R-:W-:-:S05]  /*3cd0*/  HADD2.F32 R4, -RZ, R0.H0_H0 ;  /* 0x20000000ff047230 */ /* 0x000fca0000004100 */
[----:B------:R-:W-:-:S06]  /*3ce0*/  FMUL.FTZ R4, R4, 1 ;  /* 0x3f80000004047820 */ /* 0x000fcc0000410000 */
[----:B------:R-:W0:Y:S02]  /*3cf0*/  F2F.F64.F32 R4, R4 ;  /* 0x0000000400047310 */ /* 0x000e240000201800 */
[----:B0-----:R0:W-:Y:S01]  /*3d00*/  STG.E.64 desc[UR36][R2.64], R4 ;  /* 0x0000000402007986 */ /* 0x0011e2000c101b24 */
[----:B------:R-:W-:Y:S05]  /*3d10*/  BRA `(.L_x_1047) ;  /* 0x0000000800ac7947 */ /* 0x000fea0003800000 */
.L_x_1042:
        /* <DEDUP_REMOVED lines=8> */
[----:B------:R-:W-:-:S05]  /*3da0*/  HADD2.F32 R0, -RZ, R0.H0_H0 ;  /* 0x20000000ff007230 */ /* 0x000fca0000004100 */
[----:B------:R-:W-:-:S04]  /*3db0*/  FSETP.NEU.FTZ.AND P0, PT, R0, RZ, PT ;  /* 0x000000ff0000720b */ /* 0x000fc80003f1d000 */
[----:B------:R-:W-:-:S05]  /*3dc0*/  SEL R5, RZ, 0x1, !P0 ;  /* 0x00000001ff057807 */ /* 0x000fca0004000000 */
[----:B------:R4:W-:Y:S01]  /*3dd0*/  STG.E.U8 desc[UR36][R2.64], R5 ;  /* 0x0000000502007986 */ /* 0x0009e2000c101124 */
[----:B------:R-:W-:Y:S05]  /*3de0*/  BRA `(.L_x_1047) ;  /* 0x0000000800787947 */ /* 0x000fea0003800000 */
.L_x_1056:
[----:B------:R-:W-:Y:S01]  /*3df0*/  HADD2.F32 R0, -RZ, R0.H0_H0 ;  /* 0x20000000ff007230 */ /* 0x000fe20000004100 */
[----:B------:R-:W-:-:S04]  /*3e00*/  CS2R R6, SRZ ;  /* 0x0000000000067805 */ /* 0x000fc8000001ff00 */
[----:B------:R-:W-:-:S04]  /*3e10*/  FMUL.FTZ R0, R0, 1 ;  /* 0x3f80000000007820 */ /* 0x000fc80000410000 */
[----:B------:R-:W0:Y:S02]  /*3e20*/  F2F.F64.F32 R4, R0 ;  /* 0x0000000000047310 */ /* 0x000e240000201800 */
[----:B0-----:R3:W-:Y:S01]  /*3e30*/  STG.E.128 desc[UR36][R2.64], R4 ;  /* 0x0000000402007986 */ /* 0x0017e2000c101d24 */
[----:B------:R-:W-:Y:S05]  /*3e40*/  BRA `(.L_x_1047) ;  /* 0x0000000800607947 */ /* 0x000fea0003800000 */
.L_x_1055:
[----:B------:R-:W-:-:S09]  /*3e50*/  UISETP.NE.AND UP0, UPT, UR4, 0xf, UPT ;  /* 0x0000000f0400788c */ /* 0x000fd2000bf05270 */
[----:B------:R-:W-:Y:S05]  /*3e60*/  BRA.U !UP0, `(.L_x_1057) ;  /* 0x0000000108a07547 */ /* 0x000fea000b800000 */
[----:B------:R-:W-:-:S09]  /*3e70*/  UISETP.NE.AND UP0, UPT, UR4, 0x17, UPT ;  /* 0x000000170400788c */ /* 0x000fd2000bf05270 */
[----:B------:R-:W-:Y:S05]  /*3e80*/  BRA.U !UP0, `(.L_x_1058) ;  /* 0x00000001084c7547 */ /* 0x000fea000b800000 */
[----:B------:R-:W-:-:S09]  /*3e90*/  UISETP.NE.AND UP0, UPT, UR4, 0x18, UPT ;  /* 0x000000180400788c */ /* 0x000fd2000bf05270 */
[----:B------:R-:W-:Y:S05]  /*3ea0*/  BRA.U UP0, `(.L_x_1046) ;  /* 0x0000000500a87547 */ /* 0x000fea000b800000 */
[----:B------:R-:W-:Y:S01]  /*3eb0*/  HADD2.F32 R7, -RZ, R0.H0_H0 ;  /* 0x20000000ff077230 */ /* 0x000fe20000004100 */
        /* <DEDUP_REMOVED lines=12> */
.L_x_1060:
[----:B------:R-:W-:Y:S05]  /*3f80*/  BSYNC.RECONVERGENT B0 ;  /* 0x0000000000007941 */ /* 0x000fea0003800200 */
.L_x_1059:
[----:B------:R-:W-:-:S05]  /*3f90*/  LOP3.LUT R5, R0, 0x80, R5, 0xf8, !PT ;  /* 0x0000008000057812 */ /* 0x000fca00078ef805 */
[----:B------:R1:W-:Y:S01]  /*3fa0*/  STG.E.U8 desc[UR36][R2.64], R5 ;  /* 0x0000000502007986 */ /* 0x0003e2000c101124 */
[----:B------:R-:W-:Y:S05]  /*3fb0*/  BRA `(.L_x_1047) ;  /* 0x0000000800047947 */ /* 0x000fea0003800000 */
.L_x_1058:
[----:B------:R-:W-:Y:S01]  /*3fc0*/  HADD2.F32 R7, -RZ, R0.H0_H0 ;  /* 0x20000000ff077230 */ /* 0x000fe20000004100 */
        /* <DEDUP_REMOVED lines=14> */
.L_x_1062:
[----:B------:R-:W-:Y:S05]  /*40b0*/  BSYNC.RECONVERGENT B0 ;  /* 0x0000000000007941 */ /* 0x000fea0003800200 */
.L_x_1061:
[----:B------:R-:W-:-:S05]  /*40c0*/  LOP3.LUT R5, R0, 0x80, R5, 0xf8, !PT ;  /* 0x0000008000057812 */ /* 0x000fca00078ef805 */
[----:B------:R2:W-:Y:S01]  /*40d0*/  STG.E.U8 desc[UR36][R2.64], R5 ;  /* 0x0000000502007986 */ /* 0x0005e2000c101124 */
[----:B------:R-:W-:Y:S05]  /*40e0*/  BRA `(.L_x_1047) ;  /* 0x0000000400b87947 */ /* 0x000fea0003800000 */
.L_x_1057:
[----:B------:R-:W-:-:S05]  /*40f0*/  HADD2.F32 R0, -RZ, R0.H0_H0 ;  /* 0x20000000ff007230 */ /* 0x000fca0000004100 */
[----:B------:R-:W-:-:S05]  /*4100*/  F2FP.BF16.F32.PACK_AB R0, RZ, R0 ;  /* 0x00000000ff00723e */ /* 0x000fca00000010ff */
[----:B------:R0:W-:Y:S01]  /*4110*/  STG.E.U16 desc[UR36][R2.64], R0 ;  /* 0x0000000002007986 */ /* 0x0001e2000c101524 */
[----:B------:R-:W-:Y:S05]  /*4120*/  BRA `(.L_x_1047) ;  /* 0x0000000400a87947 */ /* 0x000fea0003800000 */
.L_x_1054:
        /* <DEDUP_REMOVED lines=8> */
[----:B------:R-:W-:-:S06]  /*41b0*/  HADD2.F32 R5, -RZ, R0.H0_H0 ;  /* 0x20000000ff057230 */ /* 0x000fcc0000004100 */
[----:B------:R-:W0:Y:S02]  /*41c0*/  F2I.FTZ.U32.TRUNC.NTZ R5, R5 ;  /* 0x0000000500057305 */ /* 0x000e24000021f000 */
[----:B0-----:R0:W-:Y:S01]  /*41d0*/  STG.E.U16 desc[UR36][R2.64], R5 ;  /* 0x0000000502007986 */ /* 0x0011e2000c101524 */
[----:B------:R-:W-:Y:S05]  /*41e0*/  BRA `(.L_x_1047) ;  /* 0x0000000400787947 */ /* 0x000fea0003800000 */
.L_x_1065:
[----:B------:R-:W-:Y:S01]  /*41f0*/  HADD2.F32 R5, -RZ, R0.H0_H0 ;  /* 0x20000000ff057230 */ /* 0x000fe20000004100 */
        /* <DEDUP_REMOVED lines=12> */
.L_x_1068:
[----:B------:R-:W-:-:S04]  /*42c0*/  SHF.R.U32.HI R0, RZ, 0x14, R5 ;  /* 0x00000014ff007819 */ /* 0x000fc80000011605 */
[----:B------:R-:W-:-:S04]  /*42d0*/  LOP3.LUT R0, R0, 0x1, RZ, 0xc0, !PT ;  /* 0x0000000100007812 */ /* 0x000fc800078ec0ff */
[----:B------:R-:W-:-:S04]  /*42e0*/  IADD3 R0, PT, PT, R5, 0x487ffff, R0 ;  /* 0x0487ffff05007810 */ /* 0x000fc80007ffe000 */
[----:B------:R-:W-:-:S04]  /*42f0*/  SHF.R.U32.HI R0, RZ, 0x14, R0 ;  /* 0x00000014ff007819 */ /* 0x000fc80000011600 */
[----:B------:R-:W-:-:S07]  /*4300*/  LOP3.LUT R4, R0, 0xff, RZ, 0xc0, !PT ;  /* 0x000000ff00047812 */ /* 0x000fce00078ec0ff */
.L_x_1069:
[----:B------:R-:W-:-:S04]  /*4310*/  SHF.R.U32.HI R5, RZ, 0x18, R5 ;  /* 0x00000018ff057819 */ /* 0x000fc80000011605 */
[----:B------:R-:W-:-:S04]  /*4320*/  LOP3.LUT R4, R4, 0x80, R5, 0xf8, !PT ;  /* 0x0000008004047812 */ /* 0x000fc800078ef805 */
[----:B------:R-:W-:-:S07]  /*4330*/  PRMT R0, R4, 0x7610, R0 ;  /* 0x0000761004007816 */ /* 0x000fce0000000000 */
.L_x_1067:
[----:B------:R-:W-:Y:S05]  /*4340*/  BSYNC.RECONVERGENT B0 ;  /* 0x0000000000007941 */ /* 0x000fea0003800200 */
.L_x_1066:
[----:B------:R0:W-:Y:S01]  /*4350*/  STG.E.U8 desc[UR36][R2.64], R0 ;  /* 0x0000000002007986 */ /* 0x0001e2000c101124 */
[----:B------:R-:W-:Y:S05]  /*4360*/  BRA `(.L_x_1047) ;  /* 0x0000000400187947 */ /* 0x000fea0003800000 */
.L_x_1064:
[----:B------:R-:W-:Y:S01]  /*4370*/  HADD2.F32 R5, -RZ, R0.H0_H0 ;  /* 0x20000000ff057230 */ /* 0x000fe20000004100 */
[----:B------:R-:W-:Y:S01]  /*4380*/  BSSY.RECONVERGENT B0, `(.L_x_1070) ;  /* 0x0000014000007945 */ /* 0x000fe20003800200 */
[----:B------:R-:W-:-:S03]  /*4390*/  HFMA2 R0, -RZ, RZ, 0, 7.62939453125e-06 ;  /* 0x00000080ff007431 */ /* 0x000fc600000001ff */
        /* <DEDUP_REMOVED lines=10> */
.L_x_1072:
[----:B------:R-:W-:-:S04]  /*4440*/  SHF.R.U32.HI R0, RZ, 0x15, R5 ;  /* 0x00000015ff007819 */ /* 0x000fc80000011605 */
[----:B------:R-:W-:-:S04]  /*4450*/  LOP3.LUT R0, R0, 0x1, RZ, 0xc0, !PT ;  /* 0x0000000100007812 */ /* 0x000fc800078ec0ff */
[----:B------:R-:W-:-:S04]  /*4460*/  IADD3 R0, PT, PT, R5, 0x88fffff, R0 ;  /* 0x088fffff05007810 */ /* 0x000fc80007ffe000 */
[----:B------:R-:W-:-:S04]  /*4470*/  SHF.R.U32.HI R0, RZ, 0x15, R0 ;  /* 0x00000015ff007819 */ /* 0x000fc80000011600 */
[----:B------:R-:W-:-:S07]  /*4480*/  LOP3.LUT R4, R0, 0xff, RZ, 0xc0, !PT ;  /* 0x000000ff00047812 */ /* 0x000fce00078ec0ff */
.L_x_1073:
[----:B------:R-:W-:-:S04]  /*4490*/  SHF.R.U32.HI R5, RZ, 0x18, R5 ;  /* 0x00000018ff057819 */ /* 0x000fc80000011605 */
[----:B------:R-:W-:-:S04]  /*44a0*/  LOP3.LUT R4, R4, 0x80, R5, 0xf8, !PT ;  /* 0x0000008004047812 */ /* 0x000fc800078ef805 */
[----:B------:R-:W-:-:S07]  /*44b0*/  PRMT R0, R4, 0x7610, R0 ;  /* 0x0000761004007816 */ /* 0x000fce0000000000 */
.L_x_1071:
[----:B------:R-:W-:Y:S05]  /*44c0*/  BSYNC.RECONVERGENT B0 ;  /* 0x0000000000007941 */ /* 0x000fea0003800200 */
.L_x_1070:
[----:B------:R0:W-:Y:S01]  /*44d0*/  STG.E.U8 desc[UR36][R2.64], R0 ;  /* 0x0000000002007986 */ /* 0x0001e2000c101124 */
[----:B------:R-:W-:Y:S05]  /*44e0*/  BRA `(.L_x_1047) ;  /* 0x0000000000b87947 */ /* 0x000fea0003800000 */
.L_x_1063:
[----:B------:R-:W-:-:S09]  /*44f0*/  UISETP.NE.AND UP0, UPT, UR4, 0x1c, UPT ;  /* 0x0000001c0400788c */ /* 0x000fd2000bf05270 */
[----:B------:R-:W-:Y:S05]  /*4500*/  BRA.U !UP0, `(.L_x_1074) ;  /* 0x0000000108a47547 */ /* 0x000fea000b800000 */
[----:B------:R-:W-:-:S09]  /*4510*/  UISETP.NE.AND UP0, UPT, UR4, 0x1d, UPT ;  /* 0x0000001d0400788c */ /* 0x000fd2000bf05270 */
[----:B------:R-:W-:Y:S05]  /*4520*/  BRA.U !UP0, `(.L_x_1075) ;  /* 0x00000001088c7547 */ /* 0x000fea000b800000 */
[----:B------:R-:W-:-:S09]  /*4530*/  UISETP.NE.AND UP0, UPT, UR4, 0x2c, UPT ;  /* 0x0000002c0400788c */ /* 0x000fd2000bf05270 */
[----:B------:R-:W-:Y:S05]  /*4540*/  BRA.U !UP0, `(.L_x_1076) ;  /* 0x0000000108447547 */ /* 0x000fea000b800000 */
.L_x_1046:
        /* <DEDUP_REMOVED lines=12> */
[----:B----4-:R-:W-:Y:S01]  /*4610*/  IMAD.U32 R10, RZ, RZ, UR4 ;  /* 0x00000004ff0a7e24 */ /* 0x010fe2000f8e00ff */
[----:B-1----:R-:W-:-:S07]  /*4620*/  MOV R11, UR5 ;  /* 0x00000005000b7c02 */ /* 0x002fce0008000f00 */
[----:B------:R-:W-:-:S07]  /*4630*/  LEPC R20, `(.L_x_1077) ;  /* 0x000000001014794e */ /* 0x000fce0000000000 */
[----:B--2---:R-:W-:Y:S05]  /*4640*/  CALL.ABS.NOINC R2 ;  /* 0x0000000002007343 */ /* 0x004fea0003c00000 */
.L_x_1077:
[----:B------:R-:W-:Y:S05]  /*4650*/  BRA `(.L_x_1047) ;  /* 0x00000000005c7947 */ /* 0x000fea0003800000 */
.L_x_1076:
[----:B------:R-:W-:-:S05]  /*4660*/  HADD2.F32 R5, -RZ, R0.H0_H0 ;  /* 0x20000000ff057230 */ /* 0x000fca0000004100 */
        /* <DEDUP_REMOVED lines=15> */
.L_x_1075:
[----:B------:R-:W-:-:S06]  /*4760*/  HADD2.F32 R4, -RZ, R0.H0_H0 ;  /* 0x20000000ff047230 */ /* 0x000fcc0000004100 */
[----:B------:R-:W0:Y:S02]  /*4770*/  F2I.U64.TRUNC R4, R4 ;  /* 0x0000000400047311 */ /* 0x000e24000020d800 */
[----:B0-----:R0:W-:Y:S01]  /*4780*/  STG.E.64 desc[UR36][R2.64], R4 ;  /* 0x0000000402007986 */ /* 0x0011e2000c101b24 */
[----:B------:R-:W-:Y:S05]  /*4790*/  BRA `(.L_x_1047) ;  /* 0x00000000000c7947 */ /* 0x000fea0003800000 */
.L_x_1074:
[----:B------:R-:W-:-:S04]  /*47a0*/  HADD2.F32 R0, -RZ, R0.H0_H0 ;  /* 0x20000000ff007230 */ /* 0x000fc80000004100 */
[----:B------:R-:W0:Y:S02]  /*47b0*/  F2I.FTZ.U32.TRUNC.NTZ R5, R0 ;  /* 0x0000000000057305 */ /* 0x000e24000021f000 */
[----:B0-----:R0:W-:Y:S02]  /*47c0*/  STG.E desc[UR36][R2.64], R5 ;  /* 0x0000000502007986 */ /* 0x0011e4000c101924 */
.L_x_1047:
[----:B------:R-:W-:-:S07]  /*47d0*/  VIADD R17, R17, 0x80 ;  /* 0x0000008011117836 */ /* 0x000fce0000000000 */
.L_x_970:
[----:B------:R-:W-:Y:S05]  /*47e0*/  BSYNC.RECONVERGENT B6 ;  /* 0x0000000000067941 */ /* 0x000fea0003800200 */
.L_x_969:
        /* <DEDUP_REMOVED lines=11> */
[----:B------:R-:W-:Y:S01]  /*48a0*/  HFMA2 R16, -RZ, RZ, 0, 0 ;  /* 0x00000000ff107431 */ /* 0x000fe200000001ff */
[----:B------:R-:W0:Y:S01]  /*48b0*/  LDCU UR6, c[0x0][0x38c] ;  /* 0x00007180ff0677ac */ /* 0x000e220008000800 */
[----:B------:R-:W5:Y:S01]  /*48c0*/  LDCU.64 UR8, c[0x0][0x4b8] ;  /* 0x00009700ff0877ac */ /* 0x000f620008000a00 */
[----:B------:R-:W-:Y:S02]  /*48d0*/  UISETP.NE.AND UP0, UPT, UR39, URZ, UPT ;  /* 0x000000ff2700728c */ /* 0x000fe4000bf05270 */
        /* <DEDUP_REMOVED lines=334> */
[----:B------:R-:W2:Y:S03]  /*5dc0*/  LDCU.64 UR8, c[0x0][0x5d8] ;  /* 0x0000bb00ff0877ac */ /* 0x000ea60008000a00 */
        /* <DEDUP_REMOVED lines=8> */
.L_x_1080:
        /* <DEDUP_REMOVED lines=19> */
.L_x_1084:
[----:B------:R-:W2:Y:S02]  /*5f80*/  LDG.E.U8 R2, desc[UR36][R2.64] ;  /* 0x0000002402027981 */ /* 0x000ea4000c1e1100 */
[----:B--2---:R-:W-:-:S04]  /*5f90*/  I2FP.F32.U32 R0, R2 ;  /* 0x0000000200007245 */ /* 0x004fc80000201000 */
[----:B------:R-:W-:-:S04]  /*5fa0*/  F2FP.F16.F32.PACK_AB R0, RZ, R0 ;  /* 0x00000000ff00723e */ /* 0x000fc800000000ff */
[----:B------:R-:W-:Y:S01]  /*5fb0*/  PRMT R19, R0, 0x7610, R19 ;  /* 0x0000761000137816 */ /* 0x000fe20000000013 */
[----:B------:R-:W-:Y:S06]  /*5fc0*/  BRA `(.L_x_1086) ;  /* 0x0000000c00d47947 */ /* 0x000fec0003800000 */
.L_x_1083:
        /* <DEDUP_REMOVED lines=11> */
.L_x_1088:
[----:B------:R-:W2:Y:S02]  /*6080*/  LDG.E R2, desc[UR36][R2.64] ;  /* 0x0000002402027981 */ /* 0x000ea4000c1e1900 */
[----:B--2---:R-:W-:-:S04]  /*6090*/  I2FP.F32.S32 R0, R2 ;  /* 0x0000000200007245 */ /* 0x004fc80000201400 */
[----:B------:R-:W-:-:S04]  /*60a0*/  F2FP.F16.F32.PACK_AB R0, RZ, R0 ;  /* 0x00000000ff00723e */ /* 0x000fc800000000ff */
[----:B------:R-:W-:Y:S01]  /*60b0*/  PRMT R19, R0, 0x7610, R19 ;  /* 0x0000761000137816 */ /* 0x000fe20000000013 */
[----:B------:R-:W-:Y:S06]  /*60c0*/  BRA `(.L_x_1086) ;  /* 0x0000000c00947947 */ /* 0x000fec0003800000 */
.L_x_1087:
[----:B------:R-:W2:Y:S02]  /*60d0*/  LDG.E.U16 R2, desc[UR36][R2.64] ;  /* 0x0000002402027981 */ /* 0x000ea4000c1e1500 */
[----:B--2---:R-:W0:Y:S02]  /*60e0*/  I2F.S16 R0, R2 ;  /* 0x0000000200007306 */ /* 0x004e240000101400 */
[----:B0-----:R-:W-:-:S04]  /*60f0*/  F2FP.F16.F32.PACK_AB R0, RZ, R0 ;  /* 0x00000000ff00723e */ /* 0x001fc800000000ff */
[----:B------:R-:W-:Y:S01]  /*6100*/  PRMT R19, R0, 0x7610, R19 ;  /* 0x0000761000137816 */ /* 0x000fe20000000013 */
[----:B------:R-:W-:Y:S06]  /*6110*/  BRA `(.L_x_1086) ;  /* 0x0000000c00807947 */ /* 0x000fec0003800000 */
.L_x_1082:
        /* <DEDUP_REMOVED lines=9> */
.L_x_1090:
[----:B------:R1:W5:Y:S01]  /*61b0*/  LDG.E.U16 R19, desc[UR36][R2.64] ;  /* 0x0000002402137981 */ /* 0x000362000c1e1500 */
[----:B------:R-:W-:Y:S05]  /*61c0*/  BRA `(.L_x_1086) ;  /* 0x0000000c00547947 */ /* 0x000fea0003800000 */
.L_x_1089:
        /* <DEDUP_REMOVED lines=9> */
.L_x_1092:
[----:B------:R0:W5:Y:S01]  /*6260*/  LDG.E.U16 R19, desc[UR36][R2.64] ;  /* 0x0000002402137981 */ /* 0x000162000c1e1500 */
[----:B------:R-:W-:Y:S05]  /*6270*/  BRA `(.L_x_1086) ;  /* 0x0000000c00287947 */ /* 0x000fea0003800000 */
.L_x_1091:
        /* <DEDUP_REMOVED lines=13> */
.L_x_1081:
        /* <DEDUP_REMOVED lines=14> */
.L_x_1095:
        /* <DEDUP_REMOVED lines=13> */
.L_x_1094:
        /* <DEDUP_REMOVED lines=27> */
.L_x_1097:
        /* <DEDUP_REMOVED lines=11> */
[----:B------:R-:W-:-:S04]  /*6760*/  F2FP.F16.F32.PACK_AB R0, RZ, R0 ;  /* 0x00000000ff00723e */ /* 0x000fc800000000ff */
[----:B------:R-:W-:Y:S01]  /*6770*/  PRMT R19, R0, 0x7610, R19 ;  /* 0x0000761000137816 */ /* 0x000fe20000000013 */
[----:B------:R-:W-:Y:S06]  /*6780*/  BRA `(.L_x_1086) ;  /* 0x0000000400e47947 */ /* 0x000fec0003800000 */
.L_x_1096:
[----:B------:R-:W2:Y:S02]  /*6790*/  LDG.E.U16 R0, desc[UR36][R2.64] ;  /* 0x0000002402007981 */ /* 0x000ea4000c1e1500 */
[----:B--2---:R-:W-:-:S04]  /*67a0*/  SHF.L.U32 R0, R0, 0x10, RZ ;  /* 0x0000001000007819 */ /* 0x004fc800000006ff */
[----:B------:R-:W-:-:S04]  /*67b0*/  F2FP.F16.F32.PACK_AB R0, RZ, R0 ;  /* 0x00000000ff00723e */ /* 0x000fc800000000ff */
[----:B------:R-:W-:Y:S01]  /*67c0*/  PRMT R19, R0, 0x7610, R19 ;  /* 0x0000761000137816 */ /* 0x000fe20000000013 */
[----:B------:R-:W-:Y:S06]  /*67d0*/  BRA `(.L_x_1086) ;  /* 0x0000000400d07947 */ /* 0x000fec0003800000 */
.L_x_1093:
        /* <DEDUP_REMOVED lines=13> */
.L_x_1100:
        /* <DEDUP_REMOVED lines=21> */
.L_x_1104:
[----:B------:R-:W-:Y:S05]  /*6a00*/  BSYNC.RECONVERGENT B1 ;  /* 0x0000000000017941 */ /* 0x000fea0003800200 */
.L_x_1103:
[----:B------:R-:W-:Y:S01]  /*6a10*/  IMAD.SHL.U32 R0, R0, 0x100000, RZ ;  /* 0x0010000000007824 */ /* 0x000fe200078e00ff */
[----:B------:R-:W-:-:S04]  /*6a20*/  LEA R2, R2, 0x3b800000, 0x17 ;  /* 0x3b80000002027811 */ /* 0x000fc800078eb8ff */
[----:B------:R-:W-:-:S07]  /*6a30*/  LOP3.LUT R0, R2, R0, R7, 0xfe, !PT ;  /* 0x0000000002007212 */ /* 0x000fce00078efe07 */
.L_x_1102:
[----:B------:R-:W-:Y:S05]  /*6a40*/  BSYNC.RECONVERGENT B0 ;  /* 0x0000000000007941 */ /* 0x000fea0003800200 */
.L_x_1101:
[----:B------:R-:W-:-:S04]  /*6a50*/  F2FP.F16.F32.PACK_AB R0, RZ, R0 ;  /* 0x00000000ff00723e */ /* 0x000fc800000000ff */
[----:B------:R-:W-:Y:S01]  /*6a60*/  PRMT R19, R0, 0x7610, R19 ;  /* 0x0000761000137816 */ /* 0x000fe20000000013 */
[----:B------:R-:W-:Y:S06]  /*6a70*/  BRA `(.L_x_1086) ;  /* 0x0000000400287947 */ /* 0x000fec0003800000 */
.L_x_1099:
        /* <DEDUP_REMOVED lines=21> */
.L_x_1108:
[----:B------:R-:W-:Y:S05]  /*6bd0*/  BSYNC.RECONVERGENT B1 ;  /* 0x0000000000017941 */ /* 0x000fea0003800200 */
.L_x_1107:
[----:B------:R-:W-:Y:S01]  /*6be0*/  IMAD.SHL.U32 R0, R0, 0x200000, RZ ;  /* 0x0020000000007824 */ /* 0x000fe200078e00ff */
[----:B------:R-:W-:-:S04]  /*6bf0*/  LEA R2, R2, 0x37800000, 0x17 ;  /* 0x3780000002027811 */ /* 0x000fc800078eb8ff */
[----:B------:R-:W-:-:S07]  /*6c00*/  LOP3.LUT R0, R2, R0, R7, 0xfe, !PT ;  /* 0x0000000002007212 */ /* 0x000fce00078efe07 */
.L_x_1106:
[----:B------:R-:W-:Y:S05]  /*6c10*/  BSYNC.RECONVERGENT B0 ;  /* 0x0000000000007941 */ /* 0x000fea0003800200 */
.L_x_1105:
[----:B------:R-:W-:-:S04]  /*6c20*/  F2FP.F16.F32.PACK_AB R0, RZ, R0 ;  /* 0x00000000ff00723e */ /* 0x000fc800000000ff */
[----:B------:R-:W-:Y:S01]  /*6c30*/  PRMT R19, R0, 0x7610, R19 ;  /* 0x0000761000137816 */ /* 0x000fe20000000013 */
[----:B------:R-:W-:Y:S06]  /*6c40*/  BRA `(.L_x_1086) ;  /* 0x0000000000b47947 */ /* 0x000fec0003800000 */
.L_x_1098:
        /* <DEDUP_REMOVED lines=14> */
.L_x_1112:
[----:B------:R-:W-:Y:S05]  /*6d30*/  BSYNC.RECONVERGENT B0 ;  /* 0x0000000000007941 */ /* 0x000fea0003800200 */
.L_x_1111:
[----:B------:R-:W-:-:S04]  /*6d40*/  F2FP.F16.F32.PACK_AB R0, RZ, R0 ;  /* 0x00000000ff00723e */ /* 0x000fc800000000ff */
[----:B------:R-:W-:Y:S01]  /*6d50*/  PRMT R19, R0, 0x7610, R19 ;  /* 0x0000761000137816 */ /* 0x000fe20000000013 */
[----:B------:R-:W-:Y:S06]  /*6d60*/  BRA `(.L_x_1086) ;  /* 0x00000000006c7947 */ /* 0x000fec0003800000 */
.L_x_1085:
        /* <DEDUP_REMOVED lines=15> */
[----:B--2---:R-:W-:Y:S05]  /*6e60*/  CALL.ABS.NOINC R2 ;  /* 0x0000000002007343 */ /* 0x004fea0003c00000 */
.L_x_1113:
[----:B------:R-:W-:Y:S01]  /*6e70*/  PRMT R19, RZ, 0x7610, R19 ;  /* 0x00007610ff137816 */ /* 0x000fe20000000013 */
[----:B------:R-:W-:Y:S06]  /*6e80*/  BRA `(.L_x_1086) ;  /* 0x0000000000247947 */ /* 0x000fec0003800000 */
.L_x_1110:
[----:B------:R-:W2:Y:S02]  /*6e90*/  LDG.E.64 R2, desc[UR36][R2.64] ;  /* 0x0000002402027981 */ /* 0x000ea4000c1e1b00 */
[----:B--2---:R-:W0:Y:S02]  /*6ea0*/  I2F.U64 R0, R2 ;  /* 0x0000000200007312 */ /* 0x004e240000301000 */
[----:B0-----:R-:W-:-:S04]  /*6eb0*/  F2FP.F16.F32.PACK_AB R0, RZ, R0 ;  /* 0x00000000ff00723e */ /* 0x001fc800000000ff */
[----:B------:R-:W-:Y:S01]  /*6ec0*/  PRMT R19, R0, 0x7610, R19 ;  /* 0x0000761000137816 */ /* 0x000fe20000000013 */
[----:B------:R-:W-:Y:S06]  /*6ed0*/  BRA `(.L_x_1086) ;  /* 0x0000000000107947 */ /* 0x000fec0003800000 */
.L_x_1109:
[----:B------:R-:W2:Y:S02]  /*6ee0*/  LDG.E R2, desc[UR36][R2.64] ;  /* 0x0000002402027981 */ /* 0x000ea4000c1e1900 */
[----:B--2---:R-:W-:-:S04]  /*6ef0*/  I2FP.F32.U32 R0, R2 ;  /* 0x0000000200007245 */ /* 0x004fc80000201000 */
[----:B------:R-:W-:-:S04]  /*6f00*/  F2FP.F16.F32.PACK_AB R0, RZ, R0 ;  /* 0x00000000ff00723e */ /* 0x000fc800000000ff */
[----:B------:R-:W-:-:S07]  /*6f10*/  PRMT R19, R0, 0x7610, R19 ;  /* 0x0000761000137816 */ /* 0x000fce0000000013 */
.L_x_1086:
        /* <DEDUP_REMOVED lines=18> */
.L_x_1117:
[----:B------:R-:W2:Y:S02]  /*7040*/  LDG.E.U8 R2, desc[UR36][R2.64] ;  /* 0x0000002402027981 */ /* 0x000ea4000c1e1100 */
[----:B--2---:R-:W-:-:S04]  /*7050*/  I2FP.F32.U32 R0, R2 ;  /* 0x0000000200007245 */ /* 0x004fc80000201000 */
[----:B------:R-:W-:Y:S01]  /*7060*/  F2FP.F16.F32.PACK_AB R0, RZ, R0 ;  /* 0x00000000ff00723e */ /* 0x000fe200000000ff */
[----:B------:R-:W-:Y:S06]  /*7070*/  BRA `(.L_x_1119) ;  /* 0x0000000c009c7947 */ /* 0x000fec0003800000 */
.L_x_1116:
        /* <DEDUP_REMOVED lines=10> */
.L_x_1121:
[----:B------:R-:W2:Y:S02]  /*7120*/  LDG.E R2, desc[UR36][R2.64] ;  /* 0x0000002402027981 */ /* 0x000ea4000c1e1900 */
[----:B--2---:R-:W-:-:S04]  /*7130*/  I2FP.F32.S32 R0, R2 ;  /* 0x0000000200007245 */ /* 0x004fc80000201400 */
[----:B------:R-:W-:Y:S01]  /*7140*/  F2FP.F16.F32.PACK_AB R0, RZ, R0 ;  /* 0x00000000ff00723e */ /* 0x000fe200000000ff */
[----:B------:R-:W-:Y:S06]  /*7150*/  BRA `(.L_x_1119) ;  /* 0x0000000c00647947 */ /* 0x000fec0003800000 */
.L_x_1120:
[----:B------:R-:W2:Y:S02]  /*7160*/  LDG.E.U16 R2, desc[UR36][R2.64] ;  /* 0x0000002402027981 */ /* 0x000ea4000c1e1500 */
[----:B--2---:R-:W0:Y:S02]  /*7170*/  I2F.S16 R0, R2 ;  /* 0x0000000200007306 */ /* 0x004e240000101400 */
[----:B0-----:R-:W-:Y:S01]  /*7180*/  F2FP.F16.F32.PACK_AB R0, RZ, R0 ;  /* 0x00000000ff00723e */ /* 0x001fe200000000ff */
[----:B------:R-:W-:Y:S06]  /*7190*/  BRA `(.L_x_1119) ;  /* 0x0000000c00547947 */ /* 0x000fec0003800000 */
.L_x_1115:
        /* <DEDUP_REMOVED lines=9> */
.L_x_1123:
[----:B------:R0:W5:Y:S01]  /*7230*/  LDG.E.U16 R0, desc[UR36][R2.64] ;  /* 0x0000002402007981 */ /* 0x000162000c1e1500 */
[----:B------:R-:W-:Y:S05]  /*7240*/  BRA `(.L_x_1119) ;  /* 0x0000000c00287947 */ /* 0x000fea0003800000 */
.L_x_1122:
        /* <DEDUP_REMOVED lines=9> */
.L_x_1125:
[----:B------:R1:W5:Y:S01]  /*72e0*/  LDG.E.U16 R0, desc[UR36][R2.64] ;  /* 0x0000002402007981 */ /* 0x000362000c1e1500 */
[----:B------:R-:W-:Y:S05]  /*72f0*/  BRA `(.L_x_1119) ;  /* 0x0000000800fc7947 */ /* 0x000fea0003800000 */
.L_x_1124:
        /* <DEDUP_REMOVED lines=12> */
.L_x_1114:
        /* <DEDUP_REMOVED lines=13> */
.L_x_1128:
        /* <DEDUP_REMOVED lines=12> */
.L_x_1127:
[----:B------:R-:W-:-:S09]  /*7550*/  UISETP.NE.AND UP0, UPT, UR4, 0xf, UPT ;  /* 0x0000000f0400788c */ /* 0x000fd2000bf05270 */
[----:B------:R-:W-:Y:S05]  /*7560*/  BRA.U !UP0, `(.L_x_1129) ;  /* 0x0000000108987547 */ /* 0x000fea000b800000 */
[----:B------:R-:W-:-:S09]  /*7570*/  UISETP.NE.AND UP0, UPT, UR4, 0x17, UPT ;  /* 0x000000170400788c */ /* 0x000fd2000bf05270 */
[----:B------:R-:W-:Y:S05]  /*7580*/  BRA.U !UP0, `(.L_x_1130) ;  /* 0x00000001085c7547 */ /* 0x000fea000b800000 */
[----:B------:R-:W-:-:S09]  /*7590*/  UISETP.NE.AND UP0, UPT, UR4, 0x18, UPT ;  /* 0x000000180400788c */ /* 0x000fd2000bf05270 */
[----:B------:R-:W-:Y:S05]  /*75a0*/  BRA.U UP0, `(.L_x_1118) ;  /* 0x0000000500ec7547 */ /* 0x000fea000b800000 */
[----:B------:R-:W2:Y:S01]  /*75b0*/  LDG.E.U8 R0, desc[UR36][R2.64] ;  /* 0x0000002402007981 */ /* 0x000ea2000c1e1100 */
[----:B------:R-:W-:Y:S01]  /*75c0*/  IMAD.MOV.U32 R6, RZ, RZ, 0x1f ;  /* 0x0000001fff067424 */ /* 0x000fe200078e00ff */
[----:B--2---:R-:W-:-:S04]  /*75d0*/  SHF.L.U32 R0, R0, 0x18, RZ ;  /* 0x0000001800007819 */ /* 0x004fc800000006ff */
        /* <DEDUP_REMOVED lines=10> */
[----:B------:R-:W-:Y:S02]  /*7680*/  SHF.R.S32.HI R5, RZ, 0x8, R5 ;  /* 0x00000008ff057819 */ /* 0x000fe40000011405 */
[----:B------:R-:W-:-:S04]  /*7690*/  IADD3 R6, PT, PT, R6, 0x3c000000, RZ ;  /* 0x3c00000006067810 */ /* 0x000fc80007ffe0ff */
[----:B------:R-:W-:-:S04]  /*76a0*/  LOP3.LUT R5, R6, 0x7f800000, R5, 0xf8, !PT ;  /* 0x7f80000006057812 */ /* 0x000fc800078ef805 */
[----:B------:R-:W-:-:S04]  /*76b0*/  SEL R5, R5, RZ, P0 ;  /* 0x000000ff05057207 */ /* 0x000fc80000000000 */
[----:B------:R-:W-:-:S04]  /*76c0*/  LOP3.LUT R5, R5, 0x80000000, R0, 0xf8, !PT ;  /* 0x8000000005057812 */ /* 0x000fc800078ef800 */
[----:B------:R-:W-:-:S04]  /*76d0*/  F2FP.F16.F32.PACK_AB R5, RZ, R5 ;  /* 0x00000005ff05723e */ /* 0x000fc800000000ff */
[----:B------:R-:W-:Y:S01]  /*76e0*/  PRMT R0, R5, 0x7610, R0 ;  /* 0x0000761005007816 */ /* 0x000fe20000000000 */
[----:B------:R-:W-:Y:S06]  /*76f0*/  BRA `(.L_x_1119) ;  /* 0x0000000400fc7947 */ /* 0x000fec0003800000 */
.L_x_1130:
        /* <DEDUP_REMOVED lines=11> */
[----:B------:R-:W-:Y:S01]  /*77b0*/  F2FP.F16.F32.PACK_AB R0, RZ, R0 ;  /* 0x00000000ff00723e */ /* 0x000fe200000000ff */
[----:B------:R-:W-:Y:S06]  /*77c0*/  BRA `(.L_x_1119) ;  /* 0x0000000400c87947 */ /* 0x000fec0003800000 */
.L_x_1129:
[----:B------:R-:W2:Y:S02]  /*77d0*/  LDG.E.U16 R0, desc[UR36][R2.64] ;  /* 0x0000002402007981 */ /* 0x000ea4000c1e1500 */
[----:B--2---:R-:W-:-:S05]  /*77e0*/  IMAD.U32 R0, R0, 0x10000, RZ ;  /* 0x0001000000007824 */ /* 0x004fca00078e00ff */
[----:B------:R-:W-:Y:S01]  /*77f0*/  F2FP.F16.F32.PACK_AB R0, RZ, R0 ;  /* 0x00000000ff00723e */ /* 0x000fe200000000ff */
[----:B------:R-:W-:Y:S06]  /*7800*/  BRA `(.L_x_1119) ;  /* 0x0000000400b87947 */ /* 0x000fec0003800000 */
.L_x_1126:
        /* <DEDUP_REMOVED lines=12> */
.L_x_1133:
        /* <DEDUP_REMOVED lines=21> */
.L_x_1137:
[----:B------:R-:W-:Y:S05]  /*7a20*/  BSYNC.RECONVERGENT B1 ;  /* 0x0000000000017941 */ /* 0x000fea0003800200 */
.L_x_1136:
[----:B------:R-:W-:Y:S01]  /*7a30*/  IMAD.SHL.U32 R0, R0, 0x100000, RZ ;  /* 0x0010000000007824 */ /* 0x000fe200078e00ff */
[----:B------:R-:W-:-:S04]  /*7a40*/  LEA R2, R2, 0x3b800000, 0x17 ;  /* 0x3b80000002027811 */ /* 0x000fc800078eb8ff */
[----:B------:R-:W-:-:S07]  /*7a50*/  LOP3.LUT R0, R2, R0, R7, 0xfe, !PT ;  /* 0x0000000002007212 */ /* 0x000fce00078efe07 */
.L_x_1135:
[----:B------:R-:W-:Y:S05]  /*7a60*/  BSYNC.RECONVERGENT B0 ;  /* 0x0000000000007941 */ /* 0x000fea0003800200 */
.L_x_1134:
[----:B------:R-:W-:Y:S01]  /*7a70*/  F2FP.F16.F32.PACK_AB R0, RZ, R0 ;  /* 0x00000000ff00723e */ /* 0x000fe200000000ff */
[----:B------:R-:W-:Y:S06]  /*7a80*/  BRA `(.L_x_1119) ;  /* 0x0000000400187947 */ /* 0x000fec0003800000 */
.L_x_1132:
        /* <DEDUP_REMOVED lines=21> */
.L_x_1141:
[----:B------:R-:W-:Y:S05]  /*7be0*/  BSYNC.RECONVERGENT B1 ;  /* 0x0000000000017941 */ /* 0x000fea0003800200 */
.L_x_1140:
[----:B------:R-:W-:Y:S01]  /*7bf0*/  IMAD.SHL.U32 R0, R0, 0x200000, RZ ;  /* 0x0020000000007824 */ /* 0x000fe200078e00ff */
[----:B------:R-:W-:-:S04]  /*7c00*/  LEA R2, R2, 0x37800000, 0x17 ;  /* 0x3780000002027811 */ /* 0x000fc800078eb8ff */
[----:B------:R-:W-:-:S07]  /*7c10*/  LOP3.LUT R0, R2, R0, R7, 0xfe, !PT ;  /* 0x0000000002007212 */ /* 0x000fce00078efe07 */
.L_x_1139:
[----:B------:R-:W-:Y:S05]  /*7c20*/  BSYNC.RECONVERGENT B0 ;  /* 0x0000000000007941 */ /* 0x000fea0003800200 */
.L_x_1138:
[----:B------:R-:W-:Y:S01]  /*7c30*/  F2FP.F16.F32.PACK_AB R0, RZ, R0 ;  /* 0x00000000ff00723e */ /* 0x000fe200000000ff */
[----:B------:R-:W-:Y:S06]  /*7c40*/  BRA `(.L_x_1119) ;  /* 0x0000000000a87947 */ /* 0x000fec0003800000 */
.L_x_1131:
        /* <DEDUP_REMOVED lines=14> */
.L_x_1145:
[----:B------:R-:W-:Y:S05]  /*7d30*/  BSYNC.RECONVERGENT B0 ;  /* 0x0000000000007941 */ /* 0x000fea0003800200 */
.L_x_1144:
[----:B------:R-:W-:Y:S01]  /*7d40*/  F2FP.F16.F32.PACK_AB R0, RZ, R0 ;  /* 0x00000000ff00723e */ /* 0x000fe200000000ff */
[----:B------:R-:W-:Y:S06]  /*7d50*/  BRA `(.L_x_1119) ;  /* 0x0000000000647947 */ /* 0x000fec0003800000 */
.L_x_1118:
        /* <DEDUP_REMOVED lines=16> */
.L_x_1146:
[----:B------:R-:W-:Y:S01]  /*7e60*/  PRMT R0, RZ, 0x7610, R0 ;  /* 0x00007610ff007816 */ /* 0x000fe20000000000 */
[----:B------:R-:W-:Y:S06]  /*7e70*/  BRA `(.L_x_1119) ;  /* 0x00000000001c7947 */ /* 0x000fec0003800000 */
.L_x_1143:
[----:B------:R-:W2:Y:S02]  /*7e80*/  LDG.E.64 R2, desc[UR36][R2.64] ;  /* 0x0000002402027981 */ /* 0x000ea4000c1e1b00 */
[----:B--2---:R-:W0:Y:S02]  /*7e90*/  I2F.U64 R0, R2 ;  /* 0x0000000200007312 */ /* 0x004e240000301000 */
[----:B0-----:R-:W-:Y:S01]  /*7ea0*/  F2FP.F16.F32.PACK_AB R0, RZ, R0 ;  /* 0x00000000ff00723e */ /* 0x001fe200000000ff */
[----:B------:R-:W-:Y:S06]  /*7eb0*/  BRA `(.L_x_1119) ;  /* 0x00000000000c7947 */ /* 0x000fec0003800000 */
.L_x_1142:
[----:B------:R-:W2:Y:S02]  /*7ec0*/  LDG.E R2, desc[UR36][R2.64] ;  /* 0x0000002402027981 */ /* 0x000ea4000c1e1900 */
[----:B--2---:R-:W-:-:S04]  /*7ed0*/  I2FP.F32.U32 R0, R2 ;  /* 0x0000000200007245 */ /* 0x004fc80000201000 */
[----:B------:R-:W-:-:S07]  /*7ee0*/  F2FP.F16.F32.PACK_AB R0, RZ, R0 ;  /* 0x00000000ff00723e */ /* 0x000fce00000000ff */
.L_x_1119:
        /* <DEDUP_REMOVED lines=9> */
[----:B------:R-:W-:Y:S01]  /*7f80*/  @!P0 FMUL.FTZ R2, R19, R0 ;  /* 0x0000000013028220 */ /* 0x000fe20000410000 */
[----:B------:R-:W-:-:S04]  /*7f90*/  @P0 F2FP.F16.F32.PACK_AB R0, RZ, R19 ;  /* 0x00000013ff00023e */ /* 0x000fc800000000ff */
[----:B------:R-:W-:-:S07]  /*7fa0*/  @!P0 F2FP.F16.F32.PACK_AB R0, RZ, R2 ;  /* 0x00000002ff00823e */ /* 0x000fce00000000ff */
.L_x_1148:
[----:B------:R-:W-:Y:S05]  /*7fb0*/  BSYNC.RECONVERGENT B0 ;  /* 0x0000000000007941 */ /* 0x000fea0003800200 */
.L_x_1147:
        /* <DEDUP_REMOVED lines=18> */
.L_x_1152:
[----:B------:R-:W-:-:S06]  /*80e0*/  HADD2.F32 R5, -RZ, R0.H0_H0 ;  /* 0x20000000ff057230 */ /* 0x000fcc0000004100 */
[----:B------:R-:W0:Y:S02]  /*80f0*/  F2I.S64.TRUNC R4, R5 ;  /* 0x0000000500047311 */ /* 0x000e24000020d900 */
[----:B0-----:R0:W-:Y:S01]  /*8100*/  STG.E.U8 desc[UR36][R2.64], R4 ;  /* 0x0000000402007986 */ /* 0x0011e2000c101124 */
[----:B------:R-:W-:Y:S05]  /*8110*/  BRA `(.L_x_1154) ;  /* 0x0000000c006c7947 */ /* 0x000fea0003800000 */
.L_x_1151:
        /* <DEDUP_REMOVED lines=10> */
.L_x_1156:
[----:B------:R-:W-:-:S04]  /*81c0*/  HADD2.F32 R0, -RZ, R0.H0_H0 ;  /* 0x20000000ff007230 */ /* 0x000fc80000004100 */
[----:B------:R-:W0:Y:S02]  /*81d0*/  F2I.FTZ.TRUNC.NTZ R5, R0 ;  /* 0x0000000000057305 */ /* 0x000e24000021f100 */
[----:B0-----:R0:W-:Y:S01]  /*81e0*/  STG.E desc[UR36][R2.64], R5 ;  /* 0x0000000502007986 */ /* 0x0011e2000c101924 */
[----:B------:R-:W-:Y:S05]  /*81f0*/  BRA `(.L_x_1154) ;  /* 0x0000000c00347947 */ /* 0x000fea0003800000 */
.L_x_1155:
[----:B------:R-:W-:-:S04]  /*8200*/  HADD2.F32 R0, -RZ, R0.H0_H0 ;  /* 0x20000000ff007230 */ /* 0x000fc80000004100 */
[----:B------:R-:W0:Y:S02]  /*8210*/  F2I.FTZ.TRUNC.NTZ R5, R0 ;  /* 0x0000000000057305 */ /* 0x000e24000021f100 */
[----:B0-----:R0:W-:Y:S01]  /*8220*/  STG.E.U16 desc[UR36][R2.64], R5 ;  /* 0x0000000502007986 */ /* 0x0011e2000c101524 */
[----:B------:R-:W-:Y:S05]  /*8230*/  BRA `(.L_x_1154) ;  /* 0x0000000c00247947 */ /* 0x000fea0003800000 */
.L_x_1150:
        /* <DEDUP_REMOVED lines=9> */
.L_x_1158:
[----:B------:R0:W-:Y:S01]  /*82d0*/  STG.E.U16 desc[UR36][R2.64], R0 ;  /* 0x0000000002007986 */ /* 0x0001e2000c101524 */
[----:B------:R-:W-:Y:S05]  /*82e0*/  BRA `(.L_x_1154) ;  /* 0x0000000800f87947 */ /* 0x000fea0003800000 */
.L_x_1157:
        /* <DEDUP_REMOVED lines=10> */
.L_x_1160:
[----:B------:R-:W-:-:S05]  /*8390*/  HADD2.F32 R0, -RZ, R0.H0_H0 ;  /* 0x20000000ff007230 */ /* 0x000fca0000004100 */
[----:B------:R-:W-:-:S04]  /*83a0*/  F2FP.F16.F32.PACK_AB R0, RZ, R0 ;  /* 0x00000000ff00723e */ /* 0x000fc800000000ff */
[----:B------:R-:W-:-:S05]  /*83b0*/  PRMT R0, R0, 0x5410, RZ ;  /* 0x0000541000007816 */ /* 0x000fca00000000ff */
[----:B------:R0:W-:Y:S01]  /*83c0*/  STG.E desc[UR36][R2.64], R0 ;  /* 0x0000000002007986 */ /* 0x0001e2000c101924 */
[----:B------:R-:W-:Y:S05]  /*83d0*/  BRA `(.L_x_1154) ;  /* 0x0000000800bc7947 */ /* 0x000fea0003800000 */
.L_x_1159:
[----:B------:R-:W-:-:S05]  /*83e0*/  HADD2.F32 R4, -RZ, R0.H0_H0 ;  /* 0x20000000ff047230 */ /* 0x000fca0000004100 */
[----:B------:R-:W-:-:S06]  /*83f0*/  FMUL.FTZ R4, R4, 1 ;  /* 0x3f80000004047820 */ /* 0x000fcc0000410000 */
[----:B------:R-:W0:Y:S02]  /*8400*/  F2F.F64.F32 R4, R4 ;  /* 0x0000000400047310 */ /* 0x000e240000201800 */
[----:B0-----:R0:W-:Y:S01]  /*8410*/  STG.E.64 desc[UR36][R2.64], R4 ;  /* 0x0000000402007986 */ /* 0x0011e2000c101b24 */
[----:B------:R-:W-:Y:S05]  /*8420*/  BRA `(.L_x_1154) ;  /* 0x0000000800a87947 */ /* 0x000fea0003800000 */
.L_x_1149:
        /* <DEDUP_REMOVED lines=14> */
.L_x_1164:
[----:B------:R-:W-:Y:S01]  /*8510*/  HADD2.F32 R5, -RZ, R0.H0_H0 ;  /* 0x20000000ff057230 */ /* 0x000fe20000004100 */
        /* <DEDUP_REMOVED lines=17> */
.L_x_1167:
[----:B------:R-:W-:-:S04]  /*8630*/  SHF.R.U32.HI R5, RZ, 0x18, R5 ;  /* 0x00000018ff057819 */ /* 0x000fc80000011605 */
[----:B------:R-:W-:-:S07]  /*8640*/  LOP3.LUT R0, R0, 0x80, R5, 0xf8, !PT ;  /* 0x0000008000007812 */ /* 0x000fce00078ef805 */
.L_x_1166:
[----:B------:R-:W-:Y:S05]  /*8650*/  BSYNC.RECONVERGENT B0 ;  /* 0x0000000000007941 */ /* 0x000fea0003800200 */
.L_x_1165:
[----:B------:R0:W-:Y:S01]  /*8660*/  STG.E.U8 desc[UR36][R2.64], R0 ;  /* 0x0000000002007986 */ /* 0x0001e2000c101124 */
[----:B------:R-:W-:Y:S05]  /*8670*/  BRA `(.L_x_1154) ;  /* 0x0000000800147947 */ /* 0x000fea0003800000 */
.L_x_1163:
[----:B------:R-:W-:Y:S01]  /*8680*/  HADD2.F32 R5, -RZ, R0.H0_H0 ;  /* 0x20000000ff057230 */ /* 0x000fe20000004100 */
        /* <DEDUP_REMOVED lines=17> */
.L_x_1170:
[----:B------:R-:W-:-:S04]  /*87a0*/  SHF.R.U32.HI R5, RZ, 0x18, R5 ;  /* 0x00000018ff057819 */ /* 0x000fc80000011605 */
[----:B------:R-:W-:-:S07]  /*87b0*/  LOP3.LUT R0, R0, 0x80, R5, 0xf8, !PT ;  /* 0x0000008000007812 */ /* 0x000fce00078ef805 */
.L_x_1169:
[----:B------:R-:W-:Y:S05]  /*87c0*/  BSYNC.RECONVERGENT B0 ;  /* 0x0000000000007941 */ /* 0x000fea0003800200 */
.L_x_1168:
[----:B------:R0:W-:Y:S01]  /*87d0*/  STG.E.U8 desc[UR36][R2.64], R0 ;  /* 0x0000000002007986 */ /* 0x0001e2000c101124 */
[----:B------:R-:W-:Y:S05]  /*87e0*/  BRA `(.L_x_1154) ;  /* 0x0000000400b87947 */ /* 0x000fea0003800000 */
.L_x_1162:
[----:B------:R-:W-:-:S09]  /*87f0*/  UISETP.NE.AND UP0, UPT, UR6, 0x1c, UPT ;  /* 0x0000001c0600788c */ /* 0x000fd2000bf05270 */
[----:B------:R-:W-:Y:S05]  /*8800*/  BRA.U !UP0, `(.L_x_1171) ;  /* 0x0000000108607547 */ /* 0x000fea000b800000 */
[----:B------:R-:W-:-:S09]  /*8810*/  UISETP.NE.AND UP0, UPT, UR6, 0x1d, UPT ;  /* 0x0000001d0600788c */ /* 0x000fd2000bf05270 */
[----:B------:R-:W-:Y:S05]  /*8820*/  BRA.U !UP0, `(.L_x_1172) ;  /* 0x0000000108487547 */ /* 0x000fea000b800000 */
[----:B------:R-:W-:-:S09]  /*8830*/  UISETP.NE.AND UP0, UPT, UR6, 0x2c, UPT ;  /* 0x0000002c0600788c */ /* 0x000fd2000bf05270 */
[----:B------:R-:W-:Y:S05]  /*8840*/  BRA.U UP0, `(.L_x_1153) ;  /* 0x0000000100bc7547 */ /* 0x000fea000b800000 */
        /* <DEDUP_REMOVED lines=12> */
[----:B------:R-:W-:-:S05]  /*8910*/  @!P0 IMAD.MOV R0, RZ, RZ, R6 ;  /* 0x000000ffff008224 */ /* 0x000fca00078e0206 */
[----:B------:R-:W-:-:S05]  /*8920*/  @P1 MOV R5, R0 ;  /* 0x0000000000051202 */ /* 0x000fca0000000f00 */
[----:B------:R0:W-:Y:S01]  /*8930*/  STG.E.U8 desc[UR36][R2.64], R5 ;  /* 0x0000000502007986 */ /* 0x0001e2000c101124 */
[----:B------:R-:W-:Y:S05]  /*8940*/  BRA `(.L_x_1154) ;  /* 0x0000000400607947 */ /* 0x000fea0003800000 */
.L_x_1172:
[----:B------:R-:W-:-:S06]  /*8950*/  HADD2.F32 R4, -RZ, R0.H0_H0 ;  /* 0x20000000ff047230 */ /* 0x000fcc0000004100 */
[----:B------:R-:W0:Y:S02]  /*8960*/  F2I.U64.TRUNC R4, R4 ;  /* 0x0000000400047311 */ /* 0x000e24000020d800 */
[----:B0-----:R0:W-:Y:S01]  /*8970*/  STG.E.64 desc[UR36][R2.64], R4 ;  /* 0x0000000402007986 */ /* 0x0011e2000c101b24 */
[----:B------:R-:W-:Y:S05]  /*8980*/  BRA `(.L_x_1154) ;  /* 0x0000000400507947 */ /* 0x000fea0003800000 */
.L_x_1171:
[----:B------:R-:W-:-:S04]  /*8990*/  HADD2.F32 R0, -RZ, R0.H0_H0 ;  /* 0x20000000ff007230 */ /* 0x000fc80000004100 */
[----:B------:R-:W0:Y:S02]  /*89a0*/  F2I.FTZ.U32.TRUNC.NTZ R5, R0 ;  /* 0x0000000000057305 */ /* 0x000e24000021f000 */
[----:B0-----:R0:W-:Y:S01]  /*89b0*/  STG.E desc[UR36][R2.64], R5 ;  /* 0x0000000502007986 */ /* 0x0011e2000c101924 */
[----:B------:R-:W-:Y:S05]  /*89c0*/  BRA `(.L_x_1154) ;  /* 0x0000000400407947 */ /* 0x000fea0003800000 */
.L_x_1161:
        /* <DEDUP_REMOVED lines=11> */
.L_x_1174:
[----:B------:R-:W-:Y:S01]  /*8a80*/  HADD2.F32 R0, -RZ, R0.H0_H0 ;  /* 0x20000000ff007230 */ /* 0x000fe20000004100 */
[----:B------:R-:W-:-:S04]  /*8a90*/  CS2R R6, SRZ ;  /* 0x0000000000067805 */ /* 0x000fc8000001ff00 */
[----:B------:R-:W-:-:S04]  /*8aa0*/  FMUL.FTZ R0, R0, 1 ;  /* 0x3f80000000007820 */ /* 0x000fc80000410000 */
[----:B------:R-:W0:Y:S02]  /*8ab0*/  F2F.F64.F32 R4, R0 ;  /* 0x0000000000047310 */ /* 0x000e240000201800 */
[----:B0-----:R0:W-:Y:S01]  /*8ac0*/  STG.E.128 desc[UR36][R2.64], R4 ;  /* 0x0000000402007986 */ /* 0x0011e2000c101d24 */
[----:B------:R-:W-:Y:S05]  /*8ad0*/  BRA `(.L_x_1154) ;  /* 0x0000000000fc7947 */ /* 0x000fea0003800000 */
.L_x_1173:
[----:B------:R-:W-:-:S09]  /*8ae0*/  UISETP.NE.AND UP0, UPT, UR6, 0xf, UPT ;  /* 0x0000000f0600788c */ /* 0x000fd2000bf05270 */
[----:B------:R-:W-:Y:S05]  /*8af0*/  BRA.U !UP0, `(.L_x_1175) ;  /* 0x0000000108e87547 */ /* 0x000fea000b800000 */
[----:B------:R-:W-:-:S09]  /*8b00*/  UISETP.NE.AND UP0, UPT, UR6, 0x17, UPT ;  /* 0x000000170600788c */ /* 0x000fd2000bf05270 */
[----:B------:R-:W-:Y:S05]  /*8b10*/  BRA.U !UP0, `(.L_x_1176) ;  /* 0x0000000108907547 */ /* 0x000fea000b800000 */
[----:B------:R-:W-:-:S09]  /*8b20*/  UISETP.NE.AND UP0, UPT, UR6, 0x18, UPT ;  /* 0x000000180600788c */ /* 0x000fd2000bf05270 */
[----:B------:R-:W-:Y:S05]  /*8b30*/  BRA.U !UP0, `(.L_x_1177) ;  /* 0x0000000108447547 */ /* 0x000fea000b800000 */
.L_x_1153:
        /* <DEDUP_REMOVED lines=11> */
[----:B------:R-:W-:Y:S01]  /*8bf0*/  IMAD.U32 R7, RZ, RZ, UR7 ;  /* 0x00000007ff077e24 */ /* 0x000fe2000f8e00ff */
[----:B----4-:R-:W-:Y:S01]  /*8c00*/  MOV R10, UR8 ;  /* 0x00000008000a7c02 */ /* 0x010fe20008000f00 */
[----:B-1----:R-:W-:-:S07]  /*8c10*/  IMAD.U32 R11, RZ, RZ, UR9 ;  /* 0x00000009ff0b7e24 */ /* 0x002fce000f8e00ff */
[----:B------:R-:W-:-:S07]  /*8c20*/  LEPC R20, `(.L_x_1178) ;  /* 0x000000001014794e */ /* 0x000fce0000000000 */
[----:B--2---:R-:W-:Y:S05]  /*8c30*/  CALL.ABS.NOINC R2 ;  /* 0x0000000002007343 */ /* 0x004fea0003c00000 */
.L_x_1178:
[----:B------:R-:W-:Y:S05]  /*8c40*/  BRA `(.L_x_1154) ;  /* 0x0000000000a07947 */ /* 0x000fea0003800000 */
.L_x_1177:
[----:B------:R-:W-:Y:S01]  /*8c50*/  HADD2.F32 R7, -RZ, R0.H0_H0 ;  /* 0x20000000ff077230 */ /* 0x000fe20000004100 */
[----:B------:R-:W-:Y:S01]  /*8c60*/  BSSY.RECONVERGENT B0, `(.L_x_1179) ;  /* 0x000000c000007945 */ /* 0x000fe20003800200 */
[----:B------:R-:W-:-:S03]  /*8c70*/  HFMA2 R0, -RZ, RZ, 0, 7.569789886474609375e-06 ;  /* 0x0000007fff007431 */ /* 0x000fc600000001ff */
        /* <DEDUP_REMOVED lines=10> */
.L_x_1180:
[----:B------:R-:W-:Y:S05]  /*8d20*/  BSYNC.RECONVERGENT B0 ;  /* 0x0000000000007941 */ /* 0x000fea0003800200 */
.L_x_1179:
[----:B------:R-:W-:-:S05]  /*8d30*/  LOP3.LUT R5, R0, 0x80, R5, 0xf8, !PT ;  /* 0x0000008000057812 */ /* 0x000fca00078ef805 */
[----:B------:R3:W-:Y:S01]  /*8d40*/  STG.E.U8 desc[UR36][R2.64], R5 ;  /* 0x0000000502007986 */ /* 0x0007e2000c101124 */
[----:B------:R-:W-:Y:S05]  /*8d50*/  BRA `(.L_x_1154) ;  /* 0x00000000005c7947 */ /* 0x000fea0003800000 */
.L_x_1176:
[----:B------:R-:W-:Y:S01]  /*8d60*/  HADD2.F32 R5, -RZ, R0.H0_H0 ;  /* 0x20000000ff057230 */ /* 0x000fe20000004100 */
        /* <DEDUP_REMOVED lines=11> */
.L_x_1182:
[----:B------:R-:W-:Y:S01]  /*8e20*/  IMAD.MOV.U32 R0, RZ, RZ, 0x7f ;  /* 0x0000007fff007424 */ /* 0x000fe200078e00ff */
[----:B------:R-:W-:-:S04]  /*8e30*/  ISETP.GT.U32.AND P0, PT, R4, 0x7f800000, PT ;  /* 0x7f8000000400780c */ /* 0x000fc80003f04070 */
[----:B------:R-:W-:-:S09]  /*8e40*/  SEL R0, R0, 0x7c, P0 ;  /* 0x0000007c00007807 */ /* 0x000fd20000000000 */
.L_x_1183:
[----:B------:R-:W-:Y:S05]  /*8e50*/  BSYNC.RECONVERGENT B0 ;  /* 0x0000000000007941 */ /* 0x000fea0003800200 */
.L_x_1181:
[----:B------:R-:W-:-:S04]  /*8e60*/  SHF.R.U32.HI R5, RZ, 0x18, R5 ;  /* 0x00000018ff057819 */ /* 0x000fc80000011605 */
[----:B------:R-:W-:-:S05]  /*8e70*/  LOP3.LUT R5, R0, 0x80, R5, 0xf8, !PT ;  /* 0x0000008000057812 */ /* 0x000fca00078ef805 */
[----:B------:R2:W-:Y:S01]  /*8e80*/  STG.E.U8 desc[UR36][R2.64], R5 ;  /* 0x0000000502007986 */ /* 0x0005e2000c101124 */
[----:B------:R-:W-:Y:S05]  /*8e90*/  BRA `(.L_x_1154) ;  /* 0x00000000000c7947 */ /* 0x000fea0003800000 */
.L_x_1175:
[----:B------:R-:W-:-:S05]  /*8ea0*/  HADD2.F32 R0, -RZ, R0.H0_H0 ;  /* 0x20000000ff007230 */ /* 0x000fca0000004100 */
[----:B------:R-:W-:-:S05]  /*8eb0*/  F2FP.BF16.F32.PACK_AB R0, RZ, R0 ;  /* 0x00000000ff00723e */ /* 0x000fca00000010ff */
[----:B------:R4:W-:Y:S02]  /*8ec0*/  STG.E.U16 desc[UR36][R2.64], R0 ;  /* 0x0000000002007986 */ /* 0x0009e4000c101524 */
.L_x_1154:
[----:B------:R-:W-:-:S07]  /*8ed0*/  VIADD R17, R17, 0x80 ;  /* 0x0000008011117836 */ /* 0x000fce0000000000 */
.L_x_1079:
[----:B------:R-:W-:Y:S05]  /*8ee0*/  BSYNC.RECONVERGENT B6 ;  /* 0x0000000000067941 */ /* 0x000fea0003800200 */
.L_x_1078:
[----:B------:R-:W5:Y:S01]  /*8ef0*/  LDCU UR4, c[0x0][0x380] ;  /* 0x00007000ff0477ac */ /* 0x000f620008000800 */
[----:B------:R-:W-:Y:S01]  /*8f00*/  BSSY.RECONVERGENT B6, `(.L_x_1184) ;  /* 0x000046e000067945 */ /* 0x000fe20003800200 */
[----:B-----5:R-:W-:-:S13]  /*8f10*/  ISETP.GE.AND P0, PT, R17, UR4, PT ;  /* 0x0000000411007c0c */ /* 0x020fda000bf06270 */
[----:B------:R-:W-:Y:S05]  /*8f20*/  @P0 BRA `(.L_x_1185) ;  /* 0x0000004400ac0947 */ /* 0x000fea0003800000 */
[----:B------:R-:W5:Y:S01]  /*8f30*/  LDCU UR4, c[0x0][0x388] ;  /* 0x00007100ff0477ac */ /* 0x000f620008000800 */
[----:B------:R-:W-:Y:S01]  /*8f40*/  IMAD.MOV.U32 R18, RZ, RZ, RZ ;  /* 0x000000ffff127224 */ /* 0x000fe200078e00ff */
[----:B------:R-:W-:Y:S01]  /*8f50*/  MOV R16, RZ ;  /* 0x000000ff00107202 */ /* 0x000fe20000000f00 */
[----:B0---4-:R-:W-:Y:S01]  /*8f60*/  IMAD.MOV.U32 R0, RZ, RZ, RZ ;  /* 0x000000ffff007224 */ /* 0x011fe200078e00ff */
        /* <DEDUP_REMOVED lines=9> */
[----:B------:R-:W-:-:S05]  /*9000*/  SHF.R.U32.HI R3, RZ, UR5, R2 ;  /* 0x00000005ff037c19 */ /* 0x000fca0008011602 */
[----:B------:R-:W-:-:S04]  /*9010*/  IMAD.MOV R18, RZ, RZ, -R3 ;  /* 0x000000ffff127224 */ /* 0x000fc800078e0a03 */
        /* <DEDUP_REMOVED lines=339> */
.L_x_1186:
[----:B------:R-:W1:Y:S01]  /*a550*/  LDCU.64 UR6, c[0x0][0x5f0] ;  /* 0x0000be00ff0677ac */ /* 0x000e620008000a00 */
[----:B------:R-:W-:-:S04]  /*a560*/  UPRMT UR4, UR40, 0x7771, URZ ;  /* 0x0000777128047896 */ /* 0x000fc800080000ff */
[----:B------:R-:W-:Y:S01]  /*a570*/  UISETP.GT.AND UP0, UPT, UR4, 0x9, UPT ;  /* 0x000000090400788c */ /* 0x000fe2000bf04270 */
[----:B-123--:R-:W-:-:S05]  /*a580*/  IADD3 R2, P0, PT, R0, UR6, RZ ;  /* 0x0000000600027c10 */ /* 0x00efca000ff1e0ff */
        /* <DEDUP_REMOVED lines=15> */
.L_x_1190:
[----:B------:R-:W2:Y:S02]  /*a680*/  LDG.E.U8 R2, desc[UR36][R2.64] ;  /* 0x0000002402027981 */ /* 0x000ea4000c1e1100 */
[----:B--2---:R-:W-:-:S04]  /*a690*/  I2FP.F32.U32 R0, R2 ;  /* 0x0000000200007245 */ /* 0x004fc80000201000 */
[----:B------:R-:W-:-:S04]  /*a6a0*/  F2FP.F16.F32.PACK_AB R0, RZ, R0 ;  /* 0x00000000ff00723e */ /* 0x000fc800000000ff */
[----:B------:R-:W-:Y:S01]  /*a6b0*/  PRMT R19, R0, 0x7610, R19 ;  /* 0x0000761000137816 */ /* 0x000fe20000000013 */
[----:B------:R-:W-:Y:S06]  /*a6c0*/  BRA `(.L_x_1192) ;  /* 0x0000000c00d47947 */ /* 0x000fec0003800000 */
.L_x_1189:
        /* <DEDUP_REMOVED lines=11> */
.L_x_1194:
[----:B------:R-:W2:Y:S02]  /*a780*/  LDG.E R2, desc[UR36][R2.64] ;  /* 0x0000002402027981 */ /* 0x000ea4000c1e1900 */
[----:B--2---:R-:W-:-:S04]  /*a790*/  I2FP.F32.S32 R0, R2 ;  /* 0x0000000200007245 */ /* 0x004fc80000201400 */
[----:B------:R-:W-:-:S04]  /*a7a0*/  F2FP.F16.F32.PACK_AB R0, RZ, R0 ;  /* 0x00000000ff00723e */ /* 0x000fc800000000ff */
[----:B------:R-:W-:Y:S01]  /*a7b0*/  PRMT R19, R0, 0x7610, R19 ;  /* 0x0000761000137816 */ /* 0x000fe20000000013 */
[----:B------:R-:W-:Y:S06]  /*a7c0*/  BRA `(.L_x_1192) ;  /* 0x0000000c00947947 */ /* 0x000fec0003800000 */
.L_x_1193:
[----:B------:R-:W2:Y:S02]  /*a7d0*/  LDG.E.U16 R2, desc[UR36][R2.64] ;  /* 0x0000002402027981 */ /* 0x000ea4000c1e1500 */
[----:B--2---:R-:W0:Y:S02]  /*a7e0*/  I2F.S16 R0, R2 ;  /* 0x0000000200007306 */ /* 0x004e240000101400 */
[----:B0-----:R-:W-:-:S04]  /*a7f0*/  F2FP.F16.F32.PACK_AB R0, RZ, R0 ;  /* 0x00000000ff00723e */ /* 0x001fc800000000ff */
[----:B------:R-:W-:Y:S01]  /*a800*/  PRMT R19, R0, 0x7610, R19 ;  /* 0x0000761000137816 */ /* 0x000fe20000000013 */
[----:B------:R-:W-:Y:S06]  /*a810*/  BRA `(.L_x_1192) ;  /* 0x0000000c00807947 */ /* 0x000fec0003800000 */
.L_x_1188:
        /* <DEDUP_REMOVED lines=9> */
.L_x_1196:
[----:B------:R0:W5:Y:S01]  /*a8b0*/  LDG.E.U16 R19, desc[UR36][R2.64] ;  /* 0x0000002402137981 */ /* 0x000162000c1e1500 */
[----:B------:R-:W-:Y:S05]  /*a8c0*/  BRA `(.L_x_1192) ;  /* 0x0000000c00547947 */ /* 0x000fea0003800000 */
.L_x_1195:
        /* <DEDUP_REMOVED lines=9> */
.L_x_1198:
[----:B------:R1:W5:Y:S01]  /*a960*/  LDG.E.U16 R19, desc[UR36][R2.64] ;  /* 0x0000002402137981 */ /* 0x000362000c1e1500 */
[----:B------:R-:W-:Y:S05]  /*a970*/  BRA `(.L_x_1192) ;  /* 0x0000000c00287947 */ /* 0x000fea0003800000 */
.L_x_1197:
        /* <DEDUP_REMOVED lines=13> */
.L_x_1187:
        /* <DEDUP_REMOVED lines=14> */
.L_x_1201:
        /* <DEDUP_REMOVED lines=13> */
.L_x_1200:
        /* <DEDUP_REMOVED lines=27> */
.L_x_1203:
        /* <DEDUP_REMOVED lines=14> */
.L_x_1202:
[----:B------:R-:W2:Y:S02]  /*ae90*/  LDG.E.U16 R0, desc[UR36][R2.64] ;  /* 0x0000002402007981 */ /* 0x000ea4000c1e1500 */
[----:B--2---:R-:W-:-:S05]  /*aea0*/  IMAD.U32 R0, R0, 0x10000, RZ ;  /* 0x0001000000007824 */ /* 0x004fca00078e00ff */
[----:B------:R-:W-:-:S04]  /*aeb0*/  F2FP.F16.F32.PACK_AB R0, RZ, R0 ;  /* 0x00000000ff00723e */ /* 0x000fc800000000ff */
[----:B------:R-:W-:Y:S01]  /*aec0*/  PRMT R19, R0, 0x7610, R19 ;  /* 0x0000761000137816 */ /* 0x000fe20000000013 */
[----:B------:R-:W-:Y:S06]  /*aed0*/  BRA `(.L_x_1192) ;  /* 0x0000000400d07947 */ /* 0x000fec0003800000 */
.L_x_1199:
        /* <DEDUP_REMOVED lines=13> */
.L_x_1206:
        /* <DEDUP_REMOVED lines=21> */
.L_x_1210:
[----:B------:R-:W-:Y:S05]  /*b100*/  BSYNC.RECONVERGENT B1 ;  /* 0x0000000000017941 */ /* 0x000fea0003800200 */
.L_x_1209:
[----:B------:R-:W-:Y:S01]  /*b110*/  IMAD.SHL.U32 R0, R0, 0x100000, RZ ;  /* 0x0010000000007824 */ /* 0x000fe200078e00ff */
[----:B------:R-:W-:-:S04]  /*b120*/  LEA R2, R2, 0x3b800000, 0x17 ;  /* 0x3b80000002027811 */ /* 0x000fc800078eb8ff */
[----:B------:R-:W-:-:S07]  /*b130*/  LOP3.LUT R0, R2, R0, R7, 0xfe, !PT ;  /* 0x0000000002007212 */ /* 0x000fce00078efe07 */
.L_x_1208:
[----:B------:R-:W-:Y:S05]  /*b140*/  BSYNC.RECONVERGENT B0 ;  /* 0x0000000000007941 */ /* 0x000fea0003800200 */
.L_x_1207:
[----:B------:R-:W-:-:S04]  /*b150*/  F2FP.F16.F32.PACK_AB R0, RZ, R0 ;  /* 0x00000000ff00723e */ /* 0x000fc800000000ff */
[----:B------:R-:W-:Y:S01]  /*b160*/  PRMT R19, R0, 0x7610, R19 ;  /* 0x0000761000137816 */ /* 0x000fe20000000013 */
[----:B------:R-:W-:Y:S06]  /*b170*/  BRA `(.L_x_1192) ;  /* 0x0000000400287947 */ /* 0x000fec0003800000 */
.L_x_1205:
        /* <DEDUP_REMOVED lines=21> */
.L_x_1214:
[----:B------:R-:W-:Y:S05]  /*b2d0*/  BSYNC.RECONVERGENT B1 ;  /* 0x0000000000017941 */ /* 0x000fea0003800200 */
.L_x_1213:
[----:B------:R-:W-:Y:S01]  /*b2e0*/  IMAD.SHL.U32 R0, R0, 0x200000, RZ ;  /* 0x0020000000007824 */ /* 0x000fe200078e00ff */
[----:B------:R-:W-:-:S04]  /*b2f0*/  LEA R2, R2, 0x37800000, 0x17 ;  /* 0x3780000002027811 */ /* 0x000fc800078eb8ff */
[----:B------:R-:W-:-:S07]  /*b300*/  LOP3.LUT R0, R2, R0, R7, 0xfe, !PT ;  /* 0x0000000002007212 */ /* 0x000fce00078efe07 */
.L_x_1212:
[----:B------:R-:W-:Y:S05]  /*b310*/  BSYNC.RECONVERGENT B0 ;  /* 0x0000000000007941 */ /* 0x000fea0003800200 */
.L_x_1211:
[----:B------:R-:W-:-:S04]  /*b320*/  F2FP.F16.F32.PACK_AB R0, RZ, R0 ;  /* 0x00000000ff00723e */ /* 0x000fc800000000ff */
[----:B------:R-:W-:Y:S01]  /*b330*/  PRMT R19, R0, 0x7610, R19 ;  /* 0x0000761000137816 */ /* 0x000fe20000000013 */
[----:B------:R-:W-:Y:S06]  /*b340*/  BRA `(.L_x_1192) ;  /* 0x0000000000b47947 */ /* 0x000fec0003800000 */
.L_x_1204:
        /* <DEDUP_REMOVED lines=14> */
.L_x_1218:
[----:B------:R-:W-:Y:S05]  /*b430*/  BSYNC.RECONVERGENT B0 ;  /* 0x0000000000007941 */ /* 0x000fea0003800200 */
.L_x_1217:
[----:B------:R-:W-:-:S04]  /*b440*/  F2FP.F16.F32.PACK_AB R0, RZ, R0 ;  /* 0x00000000ff00723e */ /* 0x000fc800000000ff */
[----:B------:R-:W-:Y:S01]  /*b450*/  PRMT R19, R0, 0x7610, R19 ;  /* 0x0000761000137816 */ /* 0x000fe20000000013 */
[----:B------:R-:W-:Y:S06]  /*b460*/  BRA `(.L_x_1192) ;  /* 0x00000000006c7947 */ /* 0x000fec0003800000 */
.L_x_1191:
        /* <DEDUP_REMOVED lines=12> */
[----:B---3--:R-:W-:Y:S01]  /*b530*/  IMAD.U32 R10, RZ, RZ, UR8 ;  /* 0x00000008ff0a7e24 */ /* 0x008fe2000f8e00ff */
[----:B------:R-:W-:-:S07]  /*b540*/  MOV R11, UR9 ;  /* 0x00000009000b7c02 */ /* 0x000fce0008000f00 */
[----:B------:R-:W-:-:S07]  /*b550*/  LEPC R20, `(.L_x_1219) ;  /* 0x000000001014794e */ /* 0x000fce0000000000 */
[----:B--2---:R-:W-:Y:S05]  /*b560*/  CALL.ABS.NOINC R2 ;  /* 0x0000000002007343 */ /* 0x004fea0003c00000 */
.L_x_1219:
[----:B------:R-:W-:Y:S01]  /*b570*/  PRMT R19, RZ, 0x7610, R19 ;  /* 0x00007610ff137816 */ /* 0x000fe20000000013 */
[----:B------:R-:W-:Y:S06]  /*b580*/  BRA `(.L_x_1192) ;  /* 0x0000000000247947 */ /* 0x000fec0003800000 */
.L_x_1216:
[----:B------:R-:W2:Y:S02]  /*b590*/  LDG.E.64 R2, desc[UR36][R2.64] ;  /* 0x0000002402027981 */ /* 0x000ea4000c1e1b00 */
[----:B--2---:R-:W0:Y:S02]  /*b5a0*/  I2F.U64 R0, R2 ;  /* 0x0000000200007312 */ /* 0x004e240000301000 */
[----:B0-----:R-:W-:-:S04]  /*b5b0*/  F2FP.F16.F32.PACK_AB R0, RZ, R0 ;  /* 0x00000000ff00723e */ /* 0x001fc800000000ff */
[----:B------:R-:W-:Y:S01]  /*b5c0*/  PRMT R19, R0, 0x7610, R19 ;  /* 0x0000761000137816 */ /* 0x000fe20000000013 */
[----:B------:R-:W-:Y:S06]  /*b5d0*/  BRA `(.L_x_1192) ;  /* 0x0000000000107947 */ /* 0x000fec0003800000 */
.L_x_1215:
[----:B------:R-:W2:Y:S02]  /*b5e0*/  LDG.E R2, desc[UR36][R2.64] ;  /* 0x0000002402027981 */ /* 0x000ea4000c1e1900 */
[----:B--2---:R-:W-:-:S04]  /*b5f0*/  I2FP.F32.U32 R0, R2 ;  /* 0x0000000200007245 */ /* 0x004fc80000201000 */
[----:B------:R-:W-:-:S04]  /*b600*/  F2FP.F16.F32.PACK_AB R0, RZ, R0 ;  /* 0x00000000ff00723e */ /* 0x000fc800000000ff */
[----:B------:R-:W-:-:S07]  /*b610*/  PRMT R19, R0, 0x7610, R19 ;  /* 0x0000761000137816 */ /* 0x000fce0000000013 */
.L_x_1192:
        /* <DEDUP_REMOVED lines=18> */
.L_x_1223:
[----:B------:R-:W2:Y:S02]  /*b740*/  LDG.E.U8 R2, desc[UR36][R2.64] ;  /* 0x0000002402027981 */ /* 0x000ea4000c1e1100 */
[----:B--2---:R-:W-:-:S04]  /*b750*/  I2FP.F32.U32 R0, R2 ;  /* 0x0000000200007245 */ /* 0x004fc80000201000 */
[----:B------:R-:W-:Y:S01]  /*b760*/  F2FP.F16.F32.PACK_AB R0, RZ, R0 ;  /* 0x00000000ff00723e */ /* 0x000fe200000000ff */
[----:B------:R-:W-:Y:S06]  /*b770*/  BRA `(.L_x_1225) ;  /* 0x0000000c009c7947 */ /* 0x000fec0003800000 */
.L_x_1222:
        /* <DEDUP_REMOVED lines=10> */
.L_x_1227:
[----:B------:R-:W2:Y:S02]  /*b820*/  LDG.E R2, desc[UR36][R2.64] ;  /* 0x0000002402027981 */ /* 0x000ea4000c1e1900 */
[----:B--2---:R-:W-:-:S04]  /*b830*/  I2FP.F32.S32 R0, R2 ;  /* 0x0000000200007245 */ /* 0x004fc80000201400 */
[----:B------:R-:W-:Y:S01]  /*b840*/  F2FP.F16.F32.PACK_AB R0, RZ, R0 ;  /* 0x00000000ff00723e */ /* 0x000fe200000000ff */
[----:B------:R-:W-:Y:S06]  /*b850*/  BRA `(.L_x_1225) ;  /* 0x0000000c00647947 */ /* 0x000fec0003800000 */
.L_x_1226:
[----:B------:R-:W2:Y:S02]  /*b860*/  LDG.E.U16 R2, desc[UR36][R2.64] ;  /* 0x0000002402027981 */ /* 0x000ea4000c1e1500 */
[----:B--2---:R-:W0:Y:S02]  /*b870*/  I2F.S16 R0, R2 ;  /* 0x0000000200007306 */ /* 0x004e240000101400 */
[----:B0-----:R-:W-:Y:S01]  /*b880*/  F2FP.F16.F32.PACK_AB R0, RZ, R0 ;  /* 0x00000000ff00723e */ /* 0x001fe200000000ff */
[----:B------:R-:W-:Y:S06]  /*b890*/  BRA `(.L_x_1225) ;  /* 0x0000000c00547947 */ /* 0x000fec0003800000 */
.L_x_1221:
        /* <DEDUP_REMOVED lines=9> */
.L_x_1229:
[----:B------:R0:W5:Y:S01]  /*b930*/  LDG.E.U16 R0, desc[UR36][R2.64] ;  /* 0x0000002402007981 */ /* 0x000162000c1e1500 */
[----:B------:R-:W-:Y:S05]  /*b940*/  BRA `(.L_x_1225) ;  /* 0x0000000c00287947 */ /* 0x000fea0003800000 */
.L_x_1228:
        /* <DEDUP_REMOVED lines=9> */
.L_x_1231:
[----:B------:R1:W5:Y:S01]  /*b9e0*/  LDG.E.U16 R0, desc[UR36][R2.64] ;  /* 0x0000002402007981 */ /* 0x000362000c1e1500 */
[----:B------:R-:W-:Y:S05]  /*b9f0*/  BRA `(.L_x_1225) ;  /* 0x0000000800fc7947 */ /* 0x000fea0003800000 */
.L_x_1230:
        /* <DEDUP_REMOVED lines=12> */
.L_x_1220:
        /* <DEDUP_REMOVED lines=13> */
.L_x_1234:
        /* <DEDUP_REMOVED lines=12> */
.L_x_1233:
        /* <DEDUP_REMOVED lines=27> */
.L_x_1236:
        /* <DEDUP_REMOVED lines=13> */
.L_x_1235:
[----:B------:R-:W2:Y:S02]  /*bed0*/  LDG.E.U16 R0, desc[UR36][R2.64] ;  /* 0x0000002402007981 */ /* 0x000ea4000c1e1500 */
[----:B--2---:R-:W-:-:S05]  /*bee0*/  IMAD.U32 R0, R0, 0x10000, RZ ;  /* 0x0001000000007824 */ /* 0x004fca00078e00ff */
[----:B------:R-:W-:Y:S01]  /*bef0*/  F2FP.F16.F32.PACK_AB R0, RZ, R0 ;  /* 0x00000000ff00723e */ /* 0x000fe200000000ff */
[----:B------:R-:W-:Y:S06]  /*bf00*/  BRA `(.L_x_1225) ;  /* 0x0000000400b87947 */ /* 0x000fec0003800000 */
.L_x_1232:
        /* <DEDUP_REMOVED lines=12> */
.L_x_1239:
        /* <DEDUP_REMOVED lines=21> */
.L_x_1243:
[----:B------:R-:W-:Y:S05]  /*c120*/  BSYNC.RECONVERGENT B1 ;  /* 0x0000000000017941 */ /* 0x000fea0003800200 */
.L_x_1242:
[----:B------:R-:W-:Y:S01]  /*c130*/  IMAD.SHL.U32 R0, R0, 0x100000, RZ ;  /* 0x0010000000007824 */ /* 0x000fe200078e00ff */
[----:B------:R-:W-:-:S04]  /*c140*/  LEA R2, R2, 0x3b800000, 0x17 ;  /* 0x3b80000002027811 */ /* 0x000fc800078eb8ff */
[----:B------:R-:W-:-:S07]  /*c150*/  LOP3.LUT R0, R2, R0, R7, 0xfe, !PT ;  /* 0x0000000002007212 */ /* 0x000fce00078efe07 */
.L_x_1241:
[----:B------:R-:W-:Y:S05]  /*c160*/  BSYNC.RECONVERGENT B0 ;  /* 0x0000000000007941 */ /* 0x000fea0003800200 */
.L_x_1240:
[----:B------:R-:W-:Y:S01]  /*c170*/  F2FP.F16.F32.PACK_AB R0, RZ, R0 ;  /* 0x00000000ff00723e */ /* 0x000fe200000000ff */
[----:B------:R-:W-:Y:S06]  /*c180*/  BRA `(.L_x_1225) ;  /* 0x0000000400187947 */ /* 0x000fec0003800000 */
.L_x_1238:
[----:B------:R-:W2:Y:S01]  /*c190*/  LDG.E.U8 R3, desc[UR36][R2.64] ;  /* 0x0000002402037981 */ /* 0x000ea2000c1e1100 */
[----:B------:R-:W-:Y:S01]  /*c1a0*/  BSSY.RECONVERGENT B0, `(.L_x_1244) ;  /* 0x0000018000007945 */ /* 0x000fe20003800200 */
[----:B------:R-:W-:Y:S01]  /*c1b0*/  HFMA2 R0, -RZ, RZ, 0, 0 ;  /* 0x00000000ff007431 */ /* 0x000fe200000001ff */
        /* <DEDUP_REMOVED lines=18> */
.L_x_1247:
[----:B------:R-:W-:Y:S05]  /*c2e0*/  BSYNC.RECONVERGENT B1 ;  /* 0x0000000000017941 */ /* 0x000fea0003800200 */
.L_x_1246:
[----:B------:R-:W-:Y:S01]  /*c2f0*/  IMAD.SHL.U32 R0, R0, 0x200000, RZ ;  /* 0x0020000000007824 */ /* 0x000fe200078e00ff */
[----:B------:R-:W-:-:S04]  /*c300*/  LEA R2, R2, 0x37800000, 0x17 ;  /* 0x3780000002027811 */ /* 0x000fc800078eb8ff */
[----:B------:R-:W-:-:S07]  /*c310*/  LOP3.LUT R0, R2, R0, R7, 0xfe, !PT ;  /* 0x0000000002007212 */ /* 0x000fce00078efe07 */
.L_x_1245:
[----:B------:R-:W-:Y:S05]  /*c320*/  BSYNC.RECONVERGENT B0 ;  /* 0x0000000000007941 */ /* 0x000fea0003800200 */
.L_x_1244:
[----:B------:R-:W-:Y:S01]  /*c330*/  F2FP.F16.F32.PACK_AB R0, RZ, R0 ;  /* 0x00000000ff00723e */ /* 0x000fe200000000ff */
[----:B------:R-:W-:Y:S06]  /*c340*/  BRA `(.L_x_1225) ;  /* 0x0000000000a87947 */ /* 0x000fec0003800000 */
.L_x_1237:
        /* <DEDUP_REMOVED lines=14> */
.L_x_1251:
[----:B------:R-:W-:Y:S05]  /*c430*/  BSYNC.RECONVERGENT B0 ;  /* 0x0000000000007941 */ /* 0x000fea0003800200 */
.L_x_1250:
[----:B------:R-:W-:Y:S01]  /*c440*/  F2FP.F16.F32.PACK_AB R0, RZ, R0 ;  /* 0x00000000ff00723e */ /* 0x000fe200000000ff */
[----:B------:R-:W-:Y:S06]  /*c450*/  BRA `(.L_x_1225) ;  /* 0x0000000000647947 */ /* 0x000fec0003800000 */
.L_x_1224:
[----:B------:R-:W-:Y:S01]  /*c460*/  MOV R2, 0x0 ;  /* 0x0000000000027802 */ /* 0x000fe20000000f00 */
[----:B------:R-:W0:Y:S01]  /*c470*/  LDCU.64 UR4, c[0x4][0x128] ;  /* 0x01002500ff0477ac */ /* 0x000e220008000a00 */
[----:B------:R-:W-:Y:S02]  /*c480*/  HFMA2 R12, -RZ, RZ, 0, 5.9604644775390625e-08 ;  /* 0x00000001ff0c7431 */ /* 0x000fe400000001ff */
[----:B------:R-:W-:Y:S01]  /*c490*/  IMAD.MOV.U32 R8, RZ, RZ, 0x4e ;  /* 0x0000004eff087424 */ /* 0x000fe200078e00ff */
[----:B------:R-:W1:Y:S01]  /*c4a0*/  LDCU.64 UR6, c[0x4][0x130] ;  /* 0x01002600ff0677ac */ /* 0x000e620008000a00 */
[----:B------:R-:W2:Y:S01]  /*c4b0*/  LDC.64 R2, c[0x4][R2] ;  /* 0x0100000002027b82 */ /* 0x000ea20000000a00 */
[----:B------:R-:W-:Y:S01]  /*c4c0*/  IMAD.MOV.U32 R13, RZ, RZ, RZ ;  /* 0x000000ffff0d7224 */ /* 0x000fe200078e00ff */
[----:B------:R-:W3:Y:S01]  /*c4d0*/  LDCU.64 UR8, c[0x4][0x28] ;  /* 0x01000500ff0877ac */ /* 0x000ee20008000a00 */
[----:B0-----:R-:W-:Y:S02]  /*c4e0*/  IMAD.U32 R4, RZ, RZ, UR4 ;  /* 0x00000004ff047e24 */ /* 0x001fe4000f8e00ff */
[----:B------:R-:W-:Y:S01]  /*c4f0*/  IMAD.U32 R5, RZ, RZ, UR5 ;  /* 0x00000005ff057e24 */ /* 0x000fe2000f8e00ff */
[----:B-1----:R-:W-:Y:S01]  /*c500*/  MOV R6, UR6 ;  /* 0x0000000600067c02 */ /* 0x002fe20008000f00 */
[----:B------:R-:W-:-:S02]  /*c510*/  IMAD.U32 R7, RZ, RZ, UR7 ;  /* 0x00000007ff077e24 */ /* 0x000fc4000f8e00ff */
[----:B---3--:R-:W-:Y:S02]  /*c520*/  IMAD.U32 R10, RZ, RZ, UR8 ;  /* 0x00000008ff0a7e24 */ /* 0x008fe4000f8e00ff */
[----:B------:R-:W-:-:S07]  /*c530*/  IMAD.U32 R11, RZ, RZ, UR9 ;  /* 0x00000009ff0b7e24 */ /* 0x000fce000f8e00ff */
[----:B------:R-:W-:-:S07]  /*c540*/  LEPC R20, `(.L_x_1252) ;  /* 0x000000001014794e */ /* 0x000fce0000000000 */
[----:B--2--5:R-:W-:Y:S05]  /*c550*/  CALL.ABS.NOINC R2 ;  /* 0x0000000002007343 */ /* 0x024fea0003c00000 */
.L_x_1252:
[----:B------:R-:W-:Y:S01]  /*c560*/  PRMT R0, RZ, 0x7610, R0 ;  /* 0x00007610ff007816 */ /* 0x000fe20000000000 */
[----:B------:R-:W-:Y:S06]  /*c570*/  BRA `(.L_x_1225) ;  /* 0x00000000001c7947 */ /* 0x000fec0003800000 */
.L_x_1249:
[----:B------:R-:W2:Y:S02]  /*c580*/  LDG.E.64 R2, desc[UR36][R2.64] ;  /* 0x0000002402027981 */ /* 0x000ea4000c1e1b00 */
[----:B--2---:R-:W0:Y:S02]  /*c590*/  I2F.U64 R0, R2 ;  /* 0x0000000200007312 */ /* 0x004e240000301000 */
[----:B0-----:R-:W-:Y:S01]  /*c5a0*/  F2FP.F16.F32.PACK_AB R0, RZ, R0 ;  /* 0x00000000ff00723e */ /* 0x001fe200000000ff */
[----:B------:R-:W-:Y:S06]  /*c5b0*/  BRA `(.L_x_1225) ;  /* 0x00000000000c7947 */ /* 0x000fec0003800000 */
.L_x_1248:
[----:B------:R-:W2:Y:S02]  /*c5c0*/  LDG.E R2, desc[UR36][R2.64] ;  /* 0x0000002402027981 */ /* 0x000ea4000c1e1900 */
[----:B--2---:R-:W-:-:S04]  /*c5d0*/  I2FP.F32.U32 R0, R2 ;  /* 0x0000000200007245 */ /* 0x004fc80000201000 */
[----:B------:R-:W-:-:S07]  /*c5e0*/  F2FP.F16.F32.PACK_AB R0, RZ, R0 ;  /* 0x00000000ff00723e */ /* 0x000fce00000000ff */
.L_x_1225:
[----:B01---5:R-:W-:Y:S01]  /*c5f0*/  HADD2.F32 R2, -RZ, R0.H0_H0 ;  /* 0x20000000ff027230 */ /* 0x023fe20000004100 */
[----:B------:R-:W-:Y:S04]  /*c600*/  BSSY.RECONVERGENT B0, `(.L_x_1253) ;  /* 0x000000b000007945 */ /* 0x000fe80003800200 */
[----:B------:R-:W-:-:S13]  /*c610*/  FSETP.GTU.FTZ.AND P0, PT, R2, -3, PT ;  /* 0xc04000000200780b */ /* 0x000fda0003f1c000 */
[----:B------:R-:W-:Y:S01]  /*c620*/  @!P0 PRMT R0, RZ, 0x7610, R0 ;  /* 0x00007610ff008816 */ /* 0x000fe20000000000 */
[----:B------:R-:W-:Y:S06]  /*c630*/  @!P0 BRA `(.L_x_1254) ;  /* 0x00000000001c8947 */ /* 0x000fec0003800000 */
[----:B------:R-:W-:Y:S01]  /*c640*/  FSETP.GEU.FTZ.AND P0, PT, R2, 3, PT ;  /* 0x404000000200780b */ /* 0x000fe20003f1e000 */
[----:B------:R-:W-:-:S12]  /*c650*/  HADD2.F32 R19, -RZ, R19.H0_H0 ;  /* 0x20000013ff137230 */ /* 0x000fd80000004100 */
[----:B------:R-:W-:-:S04]  /*c660*/  @!P0 IMAD.MOV.U32 R3, RZ, RZ, 0x3eaaaaab ;  /* 0x3eaaaaabff038424 */ /* 0x000fc800078e00ff */
[----:B------:R-:W-:-:S04]  /*c670*/  @!P0 FFMA.FTZ R0, R2, R3, 0.5 ;  /* 0x3f00000002008423 */ /* 0x000fc80000010003 */
[----:B------:R-:W-:Y:S01]  /*c680*/  @!P0 FMUL.FTZ R2, R19, R0 ;  /* 0x0000000013028220 */ /* 0x000fe20000410000 */
[----:B------:R-:W-:-:S04]  /*c690*/  @P0 F2FP.F16.F32.PACK_AB R0, RZ, R19 ;  /* 0x00000013ff00023e */ /* 0x000fc800000000ff */
[----:B------:R-:W-:-:S07]  /*c6a0*/  @!P0 F2FP.F16.F32.PACK_AB R0, RZ, R2 ;  /* 0x00000002ff00823e */ /* 0x000fce00000000ff */
.L_x_1254:
[----:B------:R-:W-:Y:S05]  /*c6b0*/  BSYNC.RECONVERGENT B0 ;  /* 0x0000000000007941 */ /* 0x000fea0003800200 */
.L_x_1253:
        /* <DEDUP_REMOVED lines=18> */
.L_x_1258:
[----:B------:R-:W-:-:S06]  /*c7e0*/  HADD2.F32 R5, -RZ, R0.H0_H0 ;  /* 0x20000000ff057230 */ /* 0x000fcc0000004100 */
[----:B------:R-:W0:Y:S02]  /*c7f0*/  F2I.S64.TRUNC R4, R5 ;  /* 0x0000000500047311 */ /* 0x000e24000020d900 */
[----:B0-----:R0:W-:Y:S01]  /*c800*/  STG.E.U8 desc[UR36][R2.64], R4 ;  /* 0x0000000402007986 */ /* 0x0011e2000c101124 */
[----:B------:R-:W-:Y:S05]  /*c810*/  BRA `(.L_x_1260) ;  /* 0x0000000c006c7947 */ /* 0x000fea0003800000 */
.L_x_1257:
        /* <DEDUP_REMOVED lines=10> */
.L_x_1262:
[----:B------:R-:W-:-:S04]  /*c8c0*/  HADD2.F32 R0, -RZ, R0.H0_H0 ;  /* 0x20000000ff007230 */ /* 0x000fc80000004100 */
[----:B------:R-:W0:Y:S02]  /*c8d0*/  F2I.FTZ.TRUNC.NTZ R5, R0 ;  /* 0x0000000000057305 */ /* 0x000e24000021f100 */
[----:B0-----:R0:W-:Y:S01]  /*c8e0*/  STG.E desc[UR36][R2.64], R5 ;  /* 0x0000000502007986 */ /* 0x0011e2000c101924 */
[----:B------:R-:W-:Y:S05]  /*c8f0*/  BRA `(.L_x_1260) ;  /* 0x0000000c00347947 */ /* 0x000fea0003800000 */
.L_x_1261:
[----:B------:R-:W-:-:S04]  /*c900*/  HADD2.F32 R0, -RZ, R0.H0_H0 ;  /* 0x20000000ff007230 */ /* 0x000fc80000004100 */
[----:B------:R-:W0:Y:S02]  /*c910*/  F2I.FTZ.TRUNC.NTZ R5, R0 ;  /* 0x0000000000057305 */ /* 0x000e24000021f100 */
[----:B0-----:R0:W-:Y:S01]  /*c920*/  STG.E.U16 desc[UR36][R2.64], R5 ;  /* 0x0000000502007986 */ /* 0x0011e2000c101524 */
[----:B------:R-:W-:Y:S05]  /*c930*/  BRA `(.L_x_1260) ;  /* 0x0000000c00247947 */ /* 0x000fea0003800000 */
.L_x_1256:
        /* <DEDUP_REMOVED lines=9> */
.L_x_1264:
[----:B------:R4:W-:Y:S01]  /*c9d0*/  STG.E.U16 desc[UR36][R2.64], R0 ;  /* 0x0000000002007986 */ /* 0x0009e2000c101524 */
[----:B------:R-:W-:Y:S05]  /*c9e0*/  BRA `(.L_x_1260) ;  /* 0x0000000800f87947 */ /* 0x000fea0003800000 */
.L_x_1263:
        /* <DEDUP_REMOVED lines=10> */
.L_x_1266:
[----:B------:R-:W-:-:S05]  /*ca90*/  HADD2.F32 R0, -RZ, R0.H0_H0 ;  /* 0x20000000ff007230 */ /* 0x000fca0000004100 */
[----:B------:R-:W-:-:S04]  /*caa0*/  F2FP.F16.F32.PACK_AB R0, RZ, R0 ;  /* 0x00000000ff00723e */ /* 0x000fc800000000ff */
[----:B------:R-:W-:-:S05]  /*cab0*/  PRMT R0, R0, 0x5410, RZ ;  /* 0x0000541000007816 */ /* 0x000fca00000000ff */
[----:B------:R2:W-:Y:S01]  /*cac0*/  STG.E desc[UR36][R2.64], R0 ;  /* 0x0000000002007986 */ /* 0x0005e2000c101924 */
[----:B------:R-:W-:Y:S05]  /*cad0*/  BRA `(.L_x_1260) ;  /* 0x0000000800bc7947 */ /* 0x000fea0003800000 */
.L_x_1265:
[----:B------:R-:W-:-:S05]  /*cae0*/  HADD2.F32 R4, -RZ, R0.H0_H0 ;  /* 0x20000000ff047230 */ /* 0x000fca0000004100 */
[----:B------:R-:W-:-:S06]  /*caf0*/  FMUL.FTZ R4, R4, 1 ;  /* 0x3f80000004047820 */ /* 0x000fcc0000410000 */
[----:B------:R-:W0:Y:S02]  /*cb00*/  F2F.F64.F32 R4, R4 ;  /* 0x0000000400047310 */ /* 0x000e240000201800 */
[----:B0-----:R0:W-:Y:S01]  /*cb10*/  STG.E.64 desc[UR36][R2.64], R4 ;  /* 0x0000000402007986 */ /* 0x0011e2000c101b24 */
[----:B------:R-:W-:Y:S05]  /*cb20*/  BRA `(.L_x_1260) ;  /* 0x0000000800a87947 */ /* 0x000fea0003800000 */
.L_x_1255:
        /* <DEDUP_REMOVED lines=14> */
.L_x_1270:
[----:B------:R-:W-:Y:S01]  /*cc10*/  HADD2.F32 R5, -RZ, R0.H0_H0 ;  /* 0x20000000ff057230 */ /* 0x000fe20000004100 */
[----:B------:R-:W-:Y:S01]  /*cc20*/  BSSY.RECONVERGENT B0, `(.L_x_1271) ;  /* 0x0000013000007945 */ /* 0x000fe20003800200 */
[----:B------:R-:W-:-:S03]  /*cc30*/  MOV R0, 0x80 ;  /* 0x0000008000007802 */ /* 0x000fc60000000f00 */
        /* <DEDUP_REMOVED lines=15> */
.L_x_1273:
[----:B------:R-:W-:-:S04]  /*cd30*/  SHF.R.U32.HI R5, RZ, 0x18, R5 ;  /* 0x00000018ff057819 */ /* 0x000fc80000011605 */
[----:B------:R-:W-:-:S07]  /*cd40*/  LOP3.LUT R0, R0, 0x80, R5, 0xf8, !PT ;  /* 0x0000008000007812 */ /* 0x000fce00078ef805 */
.L_x_1272:
[----:B------:R-:W-:Y:S05]  /*cd50*/  BSYNC.RECONVERGENT B0 ;  /* 0x0000000000007941 */ /* 0x000fea0003800200 */
.L_x_1271:
[----:B------:R0:W-:Y:S01]  /*cd60*/  STG.E.U8 desc[UR36][R2.64], R0 ;  /* 0x0000000002007986 */ /* 0x0001e2000c101124 */
[----:B------:R-:W-:Y:S05]  /*cd70*/  BRA `(.L_x_1260) ;  /* 0x0000000800147947 */ /* 0x000fea0003800000 */
.L_x_1269:
        /* <DEDUP_REMOVED lines=18> */
.L_x_1276:
[----:B------:R-:W-:-:S04]  /*cea0*/  SHF.R.U32.HI R5, RZ, 0x18, R5 ;  /* 0x00000018ff057819 */ /* 0x000fc80000011605 */
[----:B------:R-:W-:-:S07]  /*ceb0*/  LOP3.LUT R0, R0, 0x80, R5, 0xf8, !PT ;  /* 0x0000008000007812 */ /* 0x000fce00078ef805 */
.L_x_1275:
[----:B------:R-:W-:Y:S05]  /*cec0*/  BSYNC.RECONVERGENT B0 ;  /* 0x0000000000007941 */ /* 0x000fea0003800200 */
.L_x_1274:
[----:B------:R0:W-:Y:S01]  /*ced0*/  STG.E.U8 desc[UR36][R2.64], R0 ;  /* 0x0000000002007986 */ /* 0x0001e2000c101124 */
[----:B------:R-:W-:Y:S05]  /*cee0*/  BRA `(.L_x_1260) ;  /* 0x0000000400b87947 */ /* 0x000fea0003800000 */
.L_x_1268:
        /* <DEDUP_REMOVED lines=14> */
[----:B------:R-:W-:Y:S02]  /*cfd0*/  @P1 ISETP.EQ.U32.AND P2, PT, R0, 0x1, P0 ;  /* 0x000000010000180c */ /* 0x000fe40000742070 */
[----:B------:R-:W-:Y:S02]  /*cfe0*/  PLOP3.LUT P0, PT, PT, PT, PT, 0x80, 0x8 ;  /* 0x000000000008781c */ /* 0x000fe40003f0f070 */
[----:B------:R-:W-:Y:S02]  /*cff0*/  @P1 PLOP3.LUT P0, PT, P2, PT, PT, 0x80, 0x8 ;  /* 0x000000000008181c */ /* 0x000fe4000170f070 */
[----:B------:R-:W-:-:S11]  /*d000*/  @P1 IADD3 R0, PT, PT, R6, 0x1, RZ ;  /* 0x0000000106001810 */ /* 0x000fd60007ffe0ff */
[----:B------:R-:W-:-:S04]  /*d010*/  @!P0 IMAD.MOV R0, RZ, RZ, R6 ;  /* 0x000000ffff008224 */ /* 0x000fc800078e0206 */
[----:B------:R-:W-:-:S05]  /*d020*/  @P1 IMAD.MOV.U32 R5, RZ, RZ, R0 ;  /* 0x000000ffff051224 */ /* 0x000fca00078e0000 */
[----:B------:R0:W-:Y:S01]  /*d030*/  STG.E.U8 desc[UR36][R2.64], R5 ;  /* 0x0000000502007986 */ /* 0x0001e2000c101124 */
[----:B------:R-:W-:Y:S05]  /*d040*/  BRA `(.L_x_1260) ;  /* 0x0000000400607947 */ /* 0x000fea0003800000 */
.L_x_1278:
[----:B------:R-:W-:-:S06]  /*d050*/  HADD2.F32 R4, -RZ, R0.H0_H0 ;  /* 0x20000000ff047230 */ /* 0x000fcc0000004100 */
[----:B------:R-:W0:Y:S02]  /*d060*/  F2I.U64.TRUNC R4, R4 ;  /* 0x0000000400047311 */ /* 0x000e24000020d800 */
[----:B0-----:R0:W-:Y:S01]  /*d070*/  STG.E.64 desc[UR36][R2.64], R4 ;  /* 0x0000000402007986 */ /* 0x0011e2000c101b24 */
[----:B------:R-:W-:Y:S05]  /*d080*/  BRA `(.L_x_1260) ;  /* 0x0000000400507947 */ /* 0x000fea0003800000 */
.L_x_1277:
[----:B------:R-:W-:-:S04]  /*d090*/  HADD2.F32 R0, -RZ, R0.H0_H0 ;  /* 0x20000000ff007230 */ /* 0x000fc80000004100 */
[----:B------:R-:W0:Y:S02]  /*d0a0*/  F2I.FTZ.U32.TRUNC.NTZ R5, R0 ;  /* 0x0000000000057305 */ /* 0x000e24000021f000 */
[----:B0-----:R0:W-:Y:S01]  /*d0b0*/  STG.E desc[UR36][R2.64], R5 ;  /* 0x0000000502007986 */ /* 0x0011e2000c101924 */
[----:B------:R-:W-:Y:S05]  /*d0c0*/  BRA `(.L_x_1260) ;  /* 0x0000000400407947 */ /* 0x000fea0003800000 */
.L_x_1267:
        /* <DEDUP_REMOVED lines=11> */
.L_x_1280:
[----:B------:R-:W-:Y:S01]  /*d180*/  HADD2.F32 R0, -RZ, R0.H0_H0 ;  /* 0x20000000ff007230 */ /* 0x000fe20000004100 */
[----:B------:R-:W-:-:S04]  /*d190*/  CS2R R6, SRZ ;  /* 0x0000000000067805 */ /* 0x000fc8000001ff00 */
[----:B------:R-:W-:-:S04]  /*d1a0*/  FMUL.FTZ R0, R0, 1 ;  /* 0x3f80000000007820 */ /* 0x000fc80000410000 */
[----:B------:R-:W0:Y:S02]  /*d1b0*/  F2F.F64.F32 R4, R0 ;  /* 0x0000000000047310 */ /* 0x000e240000201800 */
[----:B0-----:R0:W-:Y:S01]  /*d1c0*/  STG.E.128 desc[UR36][R2.64], R4 ;  /* 0x0000000402007986 */ /* 0x0011e2000c101d24 */
[----:B------:R-:W-:Y:S05]  /*d1d0*/  BRA `(.L_x_1260) ;  /* 0x0000000000fc7947 */ /* 0x000fea0003800000 */
.L_x_1279:
[----:B------:R-:W-:-:S09]  /*d1e0*/  UISETP.NE.AND UP0, UPT, UR6, 0xf, UPT ;  /* 0x0000000f0600788c */ /* 0x000fd2000bf05270 */
[----:B------:R-:W-:Y:S05]  /*d1f0*/  BRA.U !UP0, `(.L_x_1281) ;  /* 0x0000000108e87547 */ /* 0x000fea000b800000 */
[----:B------:R-:W-:-:S09]  /*d200*/  UISETP.NE.AND UP0, UPT, UR6, 0x17, UPT ;  /* 0x000000170600788c */ /* 0x000fd2000bf05270 */
[----:B------:R-:W-:Y:S05]  /*d210*/  BRA.U !UP0, `(.L_x_1282) ;  /* 0x0000000108907547 */ /* 0x000fea000b800000 */
[----:B------:R-:W-:-:S09]  /*d220*/  UISETP.NE.AND UP0, UPT, UR6, 0x18, UPT ;  /* 0x000000180600788c */ /* 0x000fd2000bf05270 */
[----:B------:R-:W-:Y:S05]  /*d230*/  BRA.U !UP0, `(.L_x_1283) ;  /* 0x0000000108447547 */ /* 0x000fea000b800000 */
.L_x_1259:
[----:B------:R-:W-:Y:S01]  /*d240*/  MOV R0, 0x0 ;  /* 0x0000000000007802 */ /* 0x000fe20000000f00 */
[----:B------:R-:W0:Y:S01]  /*d250*/  LDCU.64 UR4, c[0x4][0x128] ;  /* 0x01002500ff0477ac */ /* 0x000e220008000a00 */
[----:B------:R-:W-:Y:S02]  /*d260*/  HFMA2 R12, -RZ, RZ, 0, 5.9604644775390625e-08 ;  /* 0x00000001ff0c7431 */ /* 0x000fe400000001ff */
[----:B------:R-:W-:Y:S01]  /*d270*/  IMAD.MOV.U32 R8, RZ, RZ, 0x65 ;  /* 0x00000065ff087424 */ /* 0x000fe200078e00ff */
[----:B------:R1:W2:Y:S01]  /*d280*/  LDC.64 R2, c[0x4][R0] ;  /* 0x0100000000027b82 */ /* 0x0002a20000000a00 */
[----:B------:R-:W3:Y:S01]  /*d290*/  LDCU.64 UR6, c[0x4][0x130] ;  /* 0x01002600ff0677ac */ /* 0x000ee20008000a00 */
[----:B------:R-:W-:Y:S01]  /*d2a0*/  IMAD.MOV.U32 R13, RZ, RZ, RZ ;  /* 0x000000ffff0d7224 */ /* 0x000fe200078e00ff */
        /* <DEDUP_REMOVED lines=9> */
.L_x_1284:
[----:B------:R-:W-:Y:S05]  /*d340*/  BRA `(.L_x_1260) ;  /* 0x0000000000a07947 */ /* 0x000fea0003800000 */
.L_x_1283:
[----:B------:R-:W-:Y:S01]  /*d350*/  HADD2.F32 R7, -RZ, R0.H0_H0 ;  /* 0x20000000ff077230 */ /* 0x000fe20000004100 */
        /* <DEDUP_REMOVED lines=12> */
.L_x_1286:
[----:B------:R-:W-:Y:S05]  /*d420*/  BSYNC.RECONVERGENT B0 ;  /* 0x0000000000007941 */ /* 0x000fea0003800200 */
.L_x_1285:
[----:B------:R-:W-:-:S05]  /*d430*/  LOP3.LUT R5, R0, 0x80, R5, 0xf8, !PT ;  /* 0x0000008000057812 */ /* 0x000fca00078ef805 */
[----:B------:R0:W-:Y:S01]  /*d440*/  STG.E.U8 desc[UR36][R2.64], R5 ;  /* 0x0000000502007986 */ /* 0x0001e2000c101124 */
[----:B------:R-:W-:Y:S05]  /*d450*/  BRA `(.L_x_1260) ;  /* 0x00000000005c7947 */ /* 0x000fea0003800000 */
.L_x_1282:
        /* <DEDUP_REMOVED lines=12> */
.L_x_1288:
[----:B------:R-:W-:Y:S01]  /*d520*/  IMAD.MOV.U32 R0, RZ, RZ, 0x7f ;  /* 0x0000007fff007424 */ /* 0x000fe200078e00ff */
[----:B------:R-:W-:-:S04]  /*d530*/  ISETP.GT.U32.AND P0, PT, R4, 0x7f800000, PT ;  /* 0x7f8000000400780c */ /* 0x000fc80003f04070 */
[----:B------:R-:W-:-:S09]  /*d540*/  SEL R0, R0, 0x7c, P0 ;  /* 0x0000007c00007807 */ /* 0x000fd20000000000 */
.L_x_1289:
[----:B------:R-:W-:Y:S05]  /*d550*/  BSYNC.RECONVERGENT B0 ;  /* 0x0000000000007941 */ /* 0x000fea0003800200 */
.L_x_1287:
[----:B------:R-:W-:-:S04]  /*d560*/  SHF.R.U32.HI R5, RZ, 0x18, R5 ;  /* 0x00000018ff057819 */ /* 0x000fc80000011605 */
[----:B------:R-:W-:-:S05]  /*d570*/  LOP3.LUT R5, R0, 0x80, R5, 0xf8, !PT ;  /* 0x0000008000057812 */ /* 0x000fca00078ef805 */
[----:B------:R0:W-:Y:S01]  /*d580*/  STG.E.U8 desc[UR36][R2.64], R5 ;  /* 0x0000000502007986 */ /* 0x0001e2000c101124 */
[----:B------:R-:W-:Y:S05]  /*d590*/  BRA `(.L_x_1260) ;  /* 0x00000000000c7947 */ /* 0x000fea0003800000 */
.L_x_1281:
[----:B------:R-:W-:-:S05]  /*d5a0*/  HADD2.F32 R0, -RZ, R0.H0_H0 ;  /* 0x20000000ff007230 */ /* 0x000fca0000004100 */
[----:B------:R-:W-:-:S05]  /*d5b0*/  F2FP.BF16.F32.PACK_AB R0, RZ, R0 ;  /* 0x00000000ff00723e */ /* 0x000fca00000010ff */
[----:B------:R0:W-:Y:S02]  /*d5c0*/  STG.E.U16 desc[UR36][R2.64], R0 ;  /* 0x0000000002007986 */ /* 0x0001e4000c101524 */
.L_x_1260:
[----:B------:R-:W-:-:S07]  /*d5d0*/  VIADD R17, R17, 0x80 ;  /* 0x0000008011117836 */ /* 0x000fce0000000000 */
.L_x_1185:
[----:B------:R-:W-:Y:S05]  /*d5e0*/  BSYNC.RECONVERGENT B6 ;  /* 0x0000000000067941 */ /* 0x000fea0003800200 */
.L_x_1184:
[----:B------:R-:W5:Y:S02]  /*d5f0*/  LDCU UR4, c[0x0][0x380] ;  /* 0x00007000ff0477ac */ /* 0x000f640008000800 */
[----:B-----5:R-:W-:-:S13]  /*d600*/  ISETP.GE.AND P0, PT, R17, UR4, PT ;  /* 0x0000000411007c0c */ /* 0x020fda000bf06270 */
[----:B------:R-:W-:Y:S05]  /*d610*/  @P0 EXIT ;  /* 0x000000000000094d */ /* 0x000fea0003800000 */
[----:B------:R-:W5:Y:S01]  /*d620*/  LDCU UR4, c[0x0][0x388] ;  /* 0x00007100ff0477ac */ /* 0x000f620008000800 */
[----:B------:R-:W-:Y:S01]  /*d630*/  MOV R18, RZ ;  /* 0x000000ff00127202 */ /* 0x000fe20000000f00 */
[----:B0-2-4-:R-:W-:Y:S02]  /*d640*/  IMAD.MOV.U32 R0, RZ, RZ, RZ ;  /* 0x000000ffff007224 */ /* 0x015fe400078e00ff */
[----:B------:R-:W-:Y:S01]  /*d650*/  IMAD.MOV.U32 R16, RZ, RZ, RZ ;  /* 0x000000ffff107224 */ /* 0x000fe200078e00ff */
[----:B-----5:R-:W-:-:S09]  /*d660*/  UISETP.NE.AND UP0, UPT, UR4, URZ, UPT ;  /* 0x000000ff0400728c */ /* 0x020fd2000bf05270 */
[----:B------:R-:W-:Y:S05]  /*d670*/  BRA.U !UP0, `(.L_x_1290) ;  /* 0x0000001508707547 */ /* 0x000fea000b800000 */
[----:B------:R-:W1:Y:S01]  /*d680*/  LDCU.64 UR4, c[0x0][0x390] ;  /* 0x00007200ff0477ac */ /* 0x000e620008000a00 */
[----:B------:R-:W-:Y:S01]  /*d690*/  IMAD.MOV.U32 R16, RZ, RZ, RZ ;  /* 0x000000ffff107224 */ /* 0x000fe200078e00ff */
[----:B------:R-:W0:Y:S01]  /*d6a0*/  LDCU UR6, c[0x0][0x38c] ;  /* 0x00007180ff0677ac */ /* 0x000e220008000800 */
[----:B------:R-:W2:Y:S01]  /*d6b0*/  LDCU.64 UR8, c[0x0][0x4b8] ;  /* 0x00009700ff0877ac */ /* 0x000ea20008000a00 */
[----:B------:R-:W-:Y:S01]  /*d6c0*/  UISETP.NE.AND UP0, UPT, UR39, URZ, UPT ;  /* 0x000000ff2700728c */ /* 0x000fe2000bf05270 */
[----:B-1-3--:R-:W-:Y:S01]  /*d6d0*/  IMAD.HI.U32 R2, R17, UR4, R16 ;  /* 0x0000000411027c27 */ /* 0x00afe2000f8e0010 */
[----:B------:R-:W1:Y:S04]  /*d6e0*/  LDCU UR4, c[0x0][0x4c0] ;  /* 0x00009800ff0477ac */ /* 0x000e680008000800 */
[----:B------:R-:W-:-:S05]  /*d6f0*/  SHF.R.U32.HI R3, RZ, UR5, R2 ;  /* 0x00000005ff037c19 */ /* 0x000fca0008011602 */
[----:B------:R-:W-:-:S04]  /*d700*/  IMAD.MOV R0, RZ, RZ, -R3 ;  /* 0x000000ffff007224 */ /* 0x000fc800078e0a03 */
[----:B0-----:R-:W-:-:S04]  /*d710*/  IMAD R17, R0, UR6, R17 ;  /* 0x0000000600117c24 */ /* 0x001fc8000f8e0211 */
[C---:B--2---:R-:W-:Y:S02]  /*d720*/  IMAD R16, R17.reuse, UR8, RZ ;  /* 0x0000000811107c24 */ /* 0x044fe4000f8e02ff */
[C---:B------:R-:W-:Y:S02]  /*d730*/  IMAD R0, R17.reuse, UR9, RZ ;  /* 0x0000000911007c24 */ /* 0x040fe4000f8e02ff */
[----:B-1----:R-:W-:Y:S01]  /*d740*/  IMAD R18, R17, UR4, RZ ;  /* 0x0000000411127c24 */ /* 0x002fe2000f8e02ff */
        /* <DEDUP_REMOVED lines=335> */
.L_x_1290:
[----:B------:R-:W0:Y:S01]  /*ec40*/  LDCU.64 UR6, c[0x0][0x5e8] ;  /* 0x0000bd00ff0677ac */ /* 0x000e220008000a00 */
[----:B------:R-:W1:Y:S01]  /*ec50*/  LDCU.64 UR8, c[0x0][0x5f0] ;  /* 0x0000be00ff0877ac */ /* 0x000e620008000a00 */
[----:B------:R-:W-:-:S04]  /*ec60*/  UPRMT UR4, UR40, 0x7771, URZ ;  /* 0x0000777128047896 */ /* 0x000fc800080000ff */
[----:B------:R-:W-:Y:S01]  /*ec70*/  UISETP.GT.AND UP0, UPT, UR4, 0x9, UPT ;  /* 0x000000090400788c */ /* 0x000fe2000bf04270 */
[----:B0-----:R-:W-:Y:S02]  /*ec80*/  IADD3 R16, P0, PT, R16, UR6, RZ ;  /* 0x0000000610107c10 */ /* 0x001fe4000ff1e0ff */
[----:B-1-3--:R-:W-:-:S03]  /*ec90*/  IADD3 R2, P1, PT, R0, UR8, RZ ;  /* 0x0000000800027c10 */ /* 0x00afc6000ff3e0ff */
        /* <DEDUP_REMOVED lines=16> */
.L_x_1294:
[----:B------:R-:W2:Y:S02]  /*eda0*/  LDG.E.U8 R2, desc[UR36][R2.64] ;  /* 0x0000002402027981 */ /* 0x000ea4000c1e1100 */
[----:B--2---:R-:W-:-:S04]  /*edb0*/  I2FP.F32.U32 R0, R2 ;  /* 0x0000000200007245 */ /* 0x004fc80000201000 */
[----:B------:R-:W-:-:S04]  /*edc0*/  F2FP.F16.F32.PACK_AB R0, RZ, R0 ;  /* 0x00000000ff00723e */ /* 0x000fc800000000ff */
[----:B------:R-:W-:Y:S01]  /*edd0*/  PRMT R19, R0, 0x7610, R19 ;  /* 0x0000761000137816 */ /* 0x000fe20000000013 */
[----:B------:R-:W-:Y:S06]  /*ede0*/  BRA `(.L_x_1296) ;  /* 0x0000000c00d47947 */ /* 0x000fec0003800000 */
.L_x_1293:
        /* <DEDUP_REMOVED lines=11> */
.L_x_1298:
[----:B------:R-:W2:Y:S02]  /*eea0*/  LDG.E R2, desc[UR36][R2.64] ;  /* 0x0000002402027981 */ /* 0x000ea4000c1e1900 */
[----:B--2---:R-:W-:-:S04]  /*eeb0*/  I2FP.F32.S32 R0, R2 ;  /* 0x0000000200007245 */ /* 0x004fc80000201400 */
[----:B------:R-:W-:-:S04]  /*eec0*/  F2FP.F16.F32.PACK_AB R0, RZ, R0 ;  /* 0x00000000ff00723e */ /* 0x000fc800000000ff */
[----:B------:R-:W-:Y:S01]  /*eed0*/  PRMT R19, R0, 0x7610, R19 ;  /* 0x0000761000137816 */ /* 0x000fe20000000013 */
[----:B------:R-:W-:Y:S06]  /*eee0*/  BRA `(.L_x_1296) ;  /* 0x0000000c00947947 */ /* 0x000fec0003800000 */
.L_x_1297:
[----:B------:R-:W2:Y:S02]  /*eef0*/  LDG.E.U16 R2, desc[UR36][R2.64] ;  /* 0x0000002402027981 */ /* 0x000ea4000c1e1500 */
[----:B--2---:R-:W0:Y:S02]  /*ef00*/  I2F.S16 R0, R2 ;  /* 0x0000000200007306 */ /* 0x004e240000101400 */
[----:B0-----:R-:W-:-:S04]  /*ef10*/  F2FP.F16.F32.PACK_AB R0, RZ, R0 ;  /* 0x00000000ff00723e */ /* 0x001fc800000000ff */
[----:B------:R-:W-:Y:S01]  /*ef20*/  PRMT R19, R0, 0x7610, R19 ;  /* 0x0000761000137816 */ /* 0x000fe20000000013 */
[----:B------:R-:W-:Y:S06]  /*ef30*/  BRA `(.L_x_1296) ;  /* 0x0000000c00807947 */ /* 0x000fec0003800000 */
.L_x_1292:
        /* <DEDUP_REMOVED lines=9> */
.L_x_1300:
[----:B------:R0:W5:Y:S01]  /*efd0*/  LDG.E.U16 R19, desc[UR36][R2.64] ;  /* 0x0000002402137981 */ /* 0x000162000c1e1500 */
[----:B------:R-:W-:Y:S05]  /*efe0*/  BRA `(.L_x_1296) ;  /* 0x0000000c00547947 */ /* 0x000fea0003800000 */
.L_x_1299:
        /* <DEDUP_REMOVED lines=9> */
.L_x_1302:
[----:B------:R1:W5:Y:S01]  /*f080*/  LDG.E.U16 R19, desc[UR36][R2.64] ;  /* 0x0000002402137981 */ /* 0x000362000c1e1500 */
[----:B------:R-:W-:Y:S05]  /*f090*/  BRA `(.L_x_1296) ;  /* 0x0000000c00287947 */ /* 0x000fea0003800000 */
.L_x_1301:
        /* <DEDUP_REMOVED lines=13> */
.L_x_1291:
        /* <DEDUP_REMOVED lines=14> */
.L_x_1305:
        /* <DEDUP_REMOVED lines=13> */
.L_x_1304:
        /* <DEDUP_REMOVED lines=27> */
.L_x_1307:
        /* <DEDUP_REMOVED lines=14> */
.L_x_1306:
[----:B------:R-:W2:Y:S02]  /*f5b0*/  LDG.E.U16 R0, desc[UR36][R2.64] ;  /* 0x0000002402007981 */ /* 0x000ea4000c1e1500 */
[----:B--2---:R-:W-:-:S05]  /*f5c0*/  IMAD.U32 R0, R0, 0x10000, RZ ;  /* 0x0001000000007824 */ /* 0x004fca00078e00ff */
[----:B------:R-:W-:-:S04]  /*f5d0*/  F2FP.F16.F32.PACK_AB R0, RZ, R0 ;  /* 0x00000000ff00723e */ /* 0x000fc800000000ff */
[----:B------:R-:W-:Y:S01]  /*f5e0*/  PRMT R19, R0, 0x7610, R19 ;  /* 0x0000761000137816 */ /* 0x000fe20000000013 */
[----:B------:R-:W-:Y:S06]  /*f5f0*/  BRA `(.L_x_1296) ;  /* 0x0000000400d07947 */ /* 0x000fec0003800000 */
.L_x_1303:
        /* <DEDUP_REMOVED lines=13> */
.L_x_1310:
        /* <DEDUP_REMOVED lines=21> */
.L_x_1314:
[----:B------:R-:W-:Y:S05]  /*f820*/  BSYNC.RECONVERGENT B1 ;  /* 0x0000000000017941 */ /* 0x000fea0003800200 */
.L_x_1313:
[----:B------:R-:W-:Y:S01]  /*f830*/  IMAD.SHL.U32 R0, R0, 0x100000, RZ ;  /* 0x0010000000007824 */ /* 0x000fe200078e00ff */
[----:B------:R-:W-:-:S04]  /*f840*/  LEA R2, R2, 0x3b800000, 0x17 ;  /* 0x3b80000002027811 */ /* 0x000fc800078eb8ff */
[----:B------:R-:W-:-:S07]  /*f850*/  LOP3.LUT R0, R2, R0, R7, 0xfe, !PT ;  /* 0x0000000002007212 */ /* 0x000fce00078efe07 */
.L_x_1312:
[----:B------:R-:W-:Y:S05]  /*f860*/  BSYNC.RECONVERGENT B0 ;  /* 0x0000000000007941 */ /* 0x000fea0003800200 */
.L_x_1311:
[----:B------:R-:W-:-:S04]  /*f870*/  F2FP.F16.F32.PACK_AB R0, RZ, R0 ;  /* 0x00000000ff00723e */ /* 0x000fc800000000ff */
[----:B------:R-:W-:Y:S01]  /*f880*/  PRMT R19, R0, 0x7610, R19 ;  /* 0x0000761000137816 */ /* 0x000fe20000000013 */
[----:B------:R-:W-:Y:S06]  /*f890*/  BRA `(.L_x_1296) ;  /* 0x0000000400287947 */ /* 0x000fec0003800000 */
.L_x_1309:
        /* <DEDUP_REMOVED lines=21> */
.L_x_1318:
[----:B------:R-:W-:Y:S05]  /*f9f0*/  BSYNC.RECONVERGENT B1 ;  /* 0x0000000000017941 */ /* 0x000fea0003800200 */
.L_x_1317:
[----:B------:R-:W-:Y:S01]  /*fa00*/  IMAD.SHL.U32 R0, R0, 0x200000, RZ ;  /* 0x0020000000007824 */ /* 0x000fe200078e00ff */
[----:B------:R-:W-:-:S04]  /*fa10*/  LEA R2, R2, 0x37800000, 0x17 ;  /* 0x3780000002027811 */ /* 0x000fc800078eb8ff */
[----:B------:R-:W-:-:S07]  /*fa20*/  LOP3.LUT R0, R2, R0, R7, 0xfe, !PT ;  /* 0x0000000002007212 */ /* 0x000fce00078efe07 */
.L_x_1316:
[----:B------:R-:W-:Y:S05]  /*fa30*/  BSYNC.RECONVERGENT B0 ;  /* 0x0000000000007941 */ /* 0x000fea0003800200 */
.L_x_1315:
[----:B------:R-:W-:-:S04]  /*fa40*/  F2FP.F16.F32.PACK_AB R0, RZ, R0 ;  /* 0x00000000ff00723e */ /* 0x000fc800000000ff */
[----:B------:R-:W-:Y:S01]  /*fa50*/  PRMT R19, R0, 0x7610, R19 ;  /* 0x0000761000137816 */ /* 0x000fe20000000013 */
[----:B------:R-:W-:Y:S06]  /*fa60*/  BRA `(.L_x_1296) ;  /* 0x0000000000b47947 */ /* 0x000fec0003800000 */
.L_x_1308:
        /* <DEDUP_REMOVED lines=14> */
.L_x_1322:
[----:B------:R-:W-:Y:S05]  /*fb50*/  BSYNC.RECONVERGENT B0 ;  /* 0x0000000000007941 */ /* 0x000fea0003800200 */
.L_x_1321:
[----:B------:R-:W-:-:S04]  /*fb60*/  F2FP.F16.F32.PACK_AB R0, RZ, R0 ;  /* 0x00000000ff00723e */ /* 0x000fc800000000ff */
[----:B------:R-:W-:Y:S01]  /*fb70*/  PRMT R19, R0, 0x7610, R19 ;  /* 0x0000761000137816 */ /* 0x000fe20000000013 */
[----:B------:R-:W-:Y:S06]  /*fb80*/  BRA `(.L_x_1296) ;  /* 0x00000000006c7947 */ /* 0x000fec0003800000 */
.L_x_1295:
        /* <DEDUP_REMOVED lines=15> */
[----:B--2---:R-:W-:Y:S05]  /*fc80*/  CALL.ABS.NOINC R2 ;  /* 0x0000000002007343 */ /* 0x004fea0003c00000 */
.L_x_1323:
[----:B------:R-:W-:Y:S01]  /*fc90*/  PRMT R19, RZ, 0x7610, R19 ;  /* 0x00007610ff137816 */ /* 0x000fe20000000013 */
[----:B------:R-:W-:Y:S06]  /*fca0*/  BRA `(.L_x_1296) ;  /* 0x0000000000247947 */ /* 0x000fec0003800000 */
.L_x_1320:
[----:B------:R-:W2:Y:S02]  /*fcb0*/  LDG.E.64 R2, desc[UR36][R2.64] ;  /* 0x0000002402027981 */ /* 0x000ea4000c1e1b00 */
[----:B--2---:R-:W0:Y:S02]  /*fcc0*/  I2F.U64 R0, R2 ;  /* 0x0000000200007312 */ /* 0x004e240000301000 */
[----:B0-----:R-:W-:-:S04]  /*fcd0*/  F2FP.F16.F32.PACK_AB R0, RZ, R0 ;  /* 0x00000000ff00723e */ /* 0x001fc800000000ff */
[----:B------:R-:W-:Y:S01]  /*fce0*/  PRMT R19, R0, 0x7610, R19 ;  /* 0x0000761000137816 */ /* 0x000fe20000000013 */
[----:B------:R-:W-:Y:S06]  /*fcf0*/  BRA `(.L_x_1296) ;  /* 0x0000000000107947 */ /* 0x000fec0003800000 */
.L_x_1319:
[----:B------:R-:W2:Y:S02]  /*fd00*/  LDG.E R2, desc[UR36][R2.64] ;  /* 0x0000002402027981 */ /* 0x000ea4000c1e1900 */
[----:B--2---:R-:W-:-:S04]  /*fd10*/  I2FP.F32.U32 R0, R2 ;  /* 0x0000000200007245 */ /* 0x004fc80000201000 */
[----:B------:R-:W-:-:S04]  /*fd20*/  F2FP.F16.F32.PACK_AB R0, RZ, R0 ;  /* 0x00000000ff00723e */ /* 0x000fc800000000ff */
[----:B------:R-:W-:-:S07]  /*fd30*/  PRMT R19, R0, 0x7610, R19 ;  /* 0x0000761000137816 */ /* 0x000fce0000000013 */
.L_x_1296:
        /* <DEDUP_REMOVED lines=18> */
.L_x_1327:
[----:B------:R-:W2:Y:S02]  /*fe60*/  LDG.E.U8 R2, desc[UR36][R2.64] ;  /* 0x0000002402027981 */ /* 0x000ea4000c1e1100 */
[----:B--2---:R-:W-:-:S04]  /*fe70*/  I2FP.F32.U32 R0, R2 ;  /* 0x0000000200007245 */ /* 0x004fc80000201000 */
[----:B------:R-:W-:Y:S01]  /*fe80*/  F2FP.F16.F32.PACK_AB R0, RZ, R0 ;  /* 0x00000000ff00723e */ /* 0x000fe200000000ff */
[----:B------:R-:W-:Y:S06]  /*fe90*/  BRA `(.L_x_1329) ;  /* 0x0000000c009c7947 */ /* 0x000fec0003800000 */
.L_x_1326:
        /* <DEDUP_REMOVED lines=10> */
.L_x_1331:
[----:B------:R-:W2:Y:S02]  /*ff40*/  LDG.E R2, desc[UR36][R2.64] ;  /* 0x0000002402027981 */ /* 0x000ea4000c1e1900 */
[----:B--2---:R-:W-:-:S04]  /*ff50*/  I2FP.F32.S32 R0, R2 ;  /* 0x0000000200007245 */ /* 0x004fc80000201400 */
[----:B------:R-:W-:Y:S01]  /*ff60*/  F2FP.F16.F32.PACK_AB R0, RZ, R0 ;  /* 0x00000000ff00723e */ /* 0x000fe200000000ff */
[----:B------:R-:W-:Y:S06]  /*ff70*/  BRA `(.L_x_1329) ;  /* 0x0000000c00647947 */ /* 0x000fec0003800000 */
.L_x_1330:
[----:B------:R-:W2:Y:S02]  /*ff80*/  LDG.E.U16 R2, desc[UR36][R2.64] ;  /* 0x0000002402027981 */ /* 0x000ea4000c1e1500 */
[----:B--2---:R-:W0:Y:S02]  /*ff90*/  I2F.S16 R0, R2 ;  /* 0x0000000200007306 */ /* 0x004e240000101400 */
[----:B0-----:R-:W-:Y:S01]  /*ffa0*/  F2FP.F16.F32.PACK_AB R0, RZ, R0 ;  /* 0x00000000ff00723e */ /* 0x001fe200000000ff */
[----:B------:R-:W-:Y:S06]  /*ffb0*/  BRA `(.L_x_1329) ;  /* 0x0000000c00547947 */ /* 0x000fec0003800000 */
.L_x_1325:
        /* <DEDUP_REMOVED lines=9> */
.L_x_1333:
[----:B------:R1:W5:Y:S01]  /*10050*/  LDG.E.U16 R0, desc[UR36][R2.64] ;  /* 0x0000002402007981 */ /* 0x000362000c1e1500 */
[----:B------:R-:W-:Y:S05]  /*10060*/  BRA `(.L_x_1329) ;  /* 0x0000000c00287947 */ /* 0x000fea0003800000 */
.L_x_1332:
        /* <DEDUP_REMOVED lines=9> */
.L_x_1335:
[----:B------:R0:W5:Y:S01]  /*10100*/  LDG.E.U16 R0, desc[UR36][R2.64] ;  /* 0x0000002402007981 */ /* 0x000162000c1e1500 */
[----:B------:R-:W-:Y:S05]  /*10110*/  BRA `(.L_x_1329) ;  /* 0x0000000800fc7947 */ /* 0x000fea0003800000 */
.L_x_1334:
        /* <DEDUP_REMOVED lines=12> */
.L_x_1324:
        /* <DEDUP_REMOVED lines=13> */
.L_x_1338:
        /* <DEDUP_REMOVED lines=12> */
.L_x_1337:
        /* <DEDUP_REMOVED lines=27> */
.L_x_1340:
        /* <DEDUP_REMOVED lines=13> */
.L_x_1339:
[----:B------:R-:W2:Y:S02]  /*105f0*/  LDG.E.U16 R0, desc[UR36][R2.64] ;  /* 0x0000002402007981 */ /* 0x000ea4000c1e1500 */
[----:B--2---:R-:W-:-:S05]  /*10600*/  IMAD.U32 R0, R0, 0x10000, RZ ;  /* 0x0001000000007824 */ /* 0x004fca00078e00ff */
[----:B------:R-:W-:Y:S01]  /*10610*/  F2FP.F16.F32.PACK_AB R0, RZ, R0 ;  /* 0x00000000ff00723e */ /* 0x000fe200000000ff */
[----:B------:R-:W-:Y:S06]  /*10620*/  BRA `(.L_x_1329) ;  /* 0x0000000400b87947 */ /* 0x000fec0003800000 */
.L_x_1336:
        /* <DEDUP_REMOVED lines=12> */
.L_x_1343:
        /* <DEDUP_REMOVED lines=21> */
.L_x_1347:
[----:B------:R-:W-:Y:S05]  /*10840*/  BSYNC.RECONVERGENT B1 ;  /* 0x0000000000017941 */ /* 0x000fea0003800200 */
.L_x_1346:
[----:B------:R-:W-:Y:S01]  /*10850*/  IMAD.SHL.U32 R0, R0, 0x100000, RZ ;  /* 0x0010000000007824 */ /* 0x000fe200078e00ff */
[----:B------:R-:W-:-:S04]  /*10860*/  LEA R2, R2, 0x3b800000, 0x17 ;  /* 0x3b80000002027811 */ /* 0x000fc800078eb8ff */
[----:B------:R-:W-:-:S07]  /*10870*/  LOP3.LUT R0, R2, R0, R7, 0xfe, !PT ;  /* 0x0000000002007212 */ /* 0x000fce00078efe07 */
.L_x_1345:
[----:B------:R-:W-:Y:S05]  /*10880*/  BSYNC.RECONVERGENT B0 ;  /* 0x0000000000007941 */ /* 0x000fea0003800200 */
.L_x_1344:
[----:B------:R-:W-:Y:S01]  /*10890*/  F2FP.F16.F32.PACK_AB R0, RZ, R0 ;  /* 0x00000000ff00723e */ /* 0x000fe200000000ff */
[----:B------:R-:W-:Y:S06]  /*108a0*/  BRA `(.L_x_1329) ;  /* 0x0000000400187947 */ /* 0x000fec0003800000 */
.L_x_1342:
        /* <DEDUP_REMOVED lines=21> */
.L_x_1351:
[----:B------:R-:W-:Y:S05]  /*10a00*/  BSYNC.RECONVERGENT B1 ;  /* 0x0000000000017941 */ /* 0x000fea0003800200 */
.L_x_1350:
[----:B------:R-:W-:Y:S01]  /*10a10*/  IMAD.SHL.U32 R0, R0, 0x200000, RZ ;  /* 0x0020000000007824 */ /* 0x000fe200078e00ff */
[----:B------:R-:W-:-:S04]  /*10a20*/  LEA R2, R2, 0x37800000, 0x17 ;  /* 0x3780000002027811 */ /* 0x000fc800078eb8ff */
[----:B------:R-:W-:-:S07]  /*10a30*/  LOP3.LUT R0, R2, R0, R7, 0xfe, !PT ;  /* 0x0000000002007212 */ /* 0x000fce00078efe07 */
.L_x_1349:
[----:B------:R-:W-:Y:S05]  /*10a40*/  BSYNC.RECONVERGENT B0 ;  /* 0x0000000000007941 */ /* 0x000fea0003800200 */
.L_x_1348:
[----:B------:R-:W-:Y:S01]  /*10a50*/  F2FP.F16.F32.PACK_AB R0, RZ, R0 ;  /* 0x00000000ff00723e */ /* 0x000fe200000000ff */
[----:B------:R-:W-:Y:S06]  /*10a60*/  BRA `(.L_x_1329) ;  /* 0x0000000000a87947 */ /* 0x000fec0003800000 */
.L_x_1341:
        /* <DEDUP_REMOVED lines=14> */
.L_x_1355:
[----:B------:R-:W-:Y:S05]  /*10b50*/  BSYNC.RECONVERGENT B0 ;  /* 0x0000000000007941 */ /* 0x000fea0003800200 */
.L_x_1354:
[----:B------:R-:W-:Y:S01]  /*10b60*/  F2FP.F16.F32.PACK_AB R0, RZ, R0 ;  /* 0x00000000ff00723e */ /* 0x000fe200000000ff */
[----:B------:R-:W-:Y:S06]  /*10b70*/  BRA `(.L_x_1329) ;  /* 0x0000000000647947 */ /* 0x000fec0003800000 */
.L_x_1328:
        /* <DEDUP_REMOVED lines=16> */
.L_x_1356:
[----:B------:R-:W-:Y:S01]  /*10c80*/  PRMT R0, RZ, 0x7610, R0 ;  /* 0x00007610ff007816 */ /* 0x000fe20000000000 */
[----:B------:R-:W-:Y:S06]  /*10c90*/  BRA `(.L_x_1329) ;  /* 0x00000000001c7947 */ /* 0x000fec0003800000 */
.L_x_1353:
[----:B------:R-:W2:Y:S02]  /*10ca0*/  LDG.E.64 R2, desc[UR36][R2.64] ;  /* 0x0000002402027981 */ /* 0x000ea4000c1e1b00 */
[----:B--2---:R-:W0:Y:S02]  /*10cb0*/  I2F.U64 R0, R2 ;  /* 0x0000000200007312 */ /* 0x004e240000301000 */
[----:B0-----:R-:W-:Y:S01]  /*10cc0*/  F2FP.F16.F32.PACK_AB R0, RZ, R0 ;  /* 0x00000000ff00723e */ /* 0x001fe200000000ff */
[----:B------:R-:W-:Y:S06]  /*10cd0*/  BRA `(.L_x_1329) ;  /* 0x00000000000c7947 */ /* 0x000fec0003800000 */
.L_x_1352:
[----:B------:R-:W2:Y:S02]  /*10ce0*/  LDG.E R2, desc[UR36][R2.64] ;  /* 0x0000002402027981 */ /* 0x000ea4000c1e1900 */
[----:B--2---:R-:W-:-:S04]  /*10cf0*/  I2FP.F32.U32 R0, R2 ;  /* 0x0000000200007245 */ /* 0x004fc80000201000 */
[----:B------:R-:W-:-:S07]  /*10d00*/  F2FP.F16.F32.PACK_AB R0, RZ, R0 ;  /* 0x00000000ff00723e */ /* 0x000fce00000000ff */
.L_x_1329:
        /* <DEDUP_REMOVED lines=12> */
.L_x_1358:
[----:B------:R-:W-:Y:S05]  /*10dd0*/  BSYNC.RECONVERGENT B0 ;  /* 0x0000000000007941 */ /* 0x000fea0003800200 */
.L_x_1357:
        /* <DEDUP_REMOVED lines=13> */
[----:B0-----:R-:W-:Y:S01]  /*10eb0*/  STG.E.U8 desc[UR36][R16.64], R3 ;  /* 0x0000000310007986 */ /* 0x001fe2000c101124 */
[----:B------:R-:W-:Y:S05]  /*10ec0*/  EXIT ;  /* 0x000000000000794d */ /* 0x000fea0003800000 */
.L_x_1362:
[----:B------:R-:W-:-:S06]  /*10ed0*/  HADD2.F32 R3, -RZ, R0.H0_H0 ;  /* 0x20000000ff037230 */ /* 0x000fcc0000004100 */
[----:B------:R-:W0:Y:S02]  /*10ee0*/  F2I.S64.TRUNC R2, R3 ;  /* 0x0000000300027311 */ /* 0x000e24000020d900 */
[----:B0-----:R-:W-:Y:S01]  /*10ef0*/  STG.E.U8 desc[UR36][R16.64], R2 ;  /* 0x0000000210007986 */ /* 0x001fe2000c101124 */
[----:B------:R-:W-:Y:S05]  /*10f00*/  EXIT ;  /* 0x000000000000794d */ /* 0x000fea0003800000 */
.L_x_1361:
        /* <DEDUP_REMOVED lines=8> */
[----:B0-----:R-:W-:Y:S01]  /*10f90*/  STG.E.64 desc[UR36][R16.64], R2 ;  /* 0x0000000210007986 */ /* 0x001fe2000c101b24 */
[----:B------:R-:W-:Y:S05]  /*10fa0*/  EXIT ;  /* 0x000000000000794d */ /* 0x000fea0003800000 */
.L_x_1365:
[----:B------:R-:W-:-:S04]  /*10fb0*/  HADD2.F32 R0, -RZ, R0.H0_H0 ;  /* 0x20000000ff007230 */ /* 0x000fc80000004100 */
[----:B------:R-:W0:Y:S02]  /*10fc0*/  F2I.FTZ.TRUNC.NTZ R3, R0 ;  /* 0x0000000000037305 */ /* 0x000e24000021f100 */
[----:B0-----:R-:W-:Y:S01]  /*10fd0*/  STG.E desc[UR36][R16.64], R3 ;  /* 0x0000000310007986 */ /* 0x001fe2000c101924 */
[----:B------:R-:W-:Y:S05]  /*10fe0*/  EXIT ;  /* 0x000000000000794d */ /* 0x000fea0003800000 */
.L_x_1364:
[----:B------:R-:W-:-:S04]  /*10ff0*/  HADD2.F32 R0, -RZ, R0.H0_H0 ;  /* 0x20000000ff007230 */ /* 0x000fc80000004100 */
[----:B------:R-:W0:Y:S02]  /*11000*/  F2I.FTZ.TRUNC.NTZ R3, R0 ;  /* 0x0000000000037305 */ /* 0x000e24000021f100 */
[----:B0-----:R-:W-:Y:S01]  /*11010*/  STG.E.U16 desc[UR36][R16.64], R3 ;  /* 0x0000000310007986 */ /* 0x001fe2000c101524 */
[----:B------:R-:W-:Y:S05]  /*11020*/  EXIT ;  /* 0x000000000000794d */ /* 0x000fea0003800000 */
.L_x_1360:
[----:B------:R-:W-:-:S09]  /*11030*/  UISETP.GT.AND UP0, UPT, UR4, 0x6, UPT ;  /* 0x000000060400788c */ /* 0x000fd2000bf04270 */
[----:B------:R-:W-:Y:S05]  /*11040*/  BRA.U UP0, `(.L_x_1366) ;  /* 0x0000000100247547 */ /* 0x000fea000b800000 */
[----:B------:R-:W-:-:S09]  /*11050*/  UISETP.NE.AND UP0, UPT, UR4, 0x5, UPT ;  /* 0x000000050400788c */ /* 0x000fd2000bf05270 */
[----:B------:R-:W-:Y:S05]  /*11060*/  BRA.U !UP0, `(.L_x_1367) ;  /* 0x0000000108147547 */ /* 0x000fea000b800000 */
[----:B------:R-:W-:-:S09]  /*11070*/  UISETP.NE.AND UP0, UPT, UR4, 0x6, UPT ;  /* 0x000000060400788c */ /* 0x000fd2000bf05270 */
[----:B------:R-:W-:Y:S05]  /*11080*/  BRA.U UP0, `(.L_x_1363) ;  /* 0x0000000900287547 */ /* 0x000fea000b800000 */
[----:B------:R-:W-:-:S05]  /*11090*/  HADD2.F32 R3, -RZ, R0.H0_H0 ;  /* 0x20000000ff037230 */ /* 0x000fca0000004100 */
[----:B------:R-:W-:Y:S01]  /*110a0*/  STG.E desc[UR36][R16.64], R3 ;  /* 0x0000000310007986 */ /* 0x000fe2000c101924 */
[----:B------:R-:W-:Y:S05]  /*110b0*/  EXIT ;  /* 0x000000000000794d */ /* 0x000fea0003800000 */
.L_x_1367:
[----:B------:R-:W-:Y:S01]  /*110c0*/  STG.E.U16 desc[UR36][R16.64], R0 ;  /* 0x0000000010007986 */ /* 0x000fe2000c101524 */
[----:B------:R-:W-:Y:S05]  /*110d0*/  EXIT ;  /* 0x000000000000794d */ /* 0x000fea0003800000 */
.L_x_1366:
        /* <DEDUP_REMOVED lines=8> */
[----:B------:R-:W-:Y:S01]  /*11160*/  STG.E.64 desc[UR36][R16.64], R2 ;  /* 0x0000000210007986 */ /* 0x000fe2000c101b24 */
[----:B------:R-:W-:Y:S05]  /*11170*/  EXIT ;  /* 0x000000000000794d */ /* 0x000fea0003800000 */
.L_x_1369:
[----:B------:R-:W-:-:S05]  /*11180*/  HADD2.F32 R0, -RZ, R0.H0_H0 ;  /* 0x20000000ff007230 */ /* 0x000fca0000004100 */
[----:B------:R-:W-:-:S04]  /*11190*/  F2FP.F16.F32.PACK_AB R0, RZ, R0 ;  /* 0x00000000ff00723e */ /* 0x000fc800000000ff */
[----:B------:R-:W-:-:S05]  /*111a0*/  PRMT R0, R0, 0x5410, RZ ;  /* 0x0000541000007816 */ /* 0x000fca00000000ff */
[----:B------:R-:W-:Y:S01]  /*111b0*/  STG.E desc[UR36][R16.64], R0 ;  /* 0x0000000010007986 */ /* 0x000fe2000c101924 */
[----:B------:R-:W-:Y:S05]  /*111c0*/  EXIT ;  /* 0x000000000000794d */ /* 0x000fea0003800000 */
.L_x_1368:
[----:B------:R-:W-:-:S05]  /*111d0*/  HADD2.F32 R2, -RZ, R0.H0_H0 ;  /* 0x20000000ff027230 */ /* 0x000fca0000004100 */
[----:B------:R-:W-:-:S06]  /*111e0*/  FMUL.FTZ R2, R2, 1 ;  /* 0x3f80000002027820 */ /* 0x000fcc0000410000 */
[----:B------:R-:W0:Y:S02]  /*111f0*/  F2F.F64.F32 R2, R2 ;  /* 0x0000000200027310 */ /* 0x000e240000201800 */
[----:B0-----:R-:W-:Y:S01]  /*11200*/  STG.E.64 desc[UR36][R16.64], R2 ;  /* 0x0000000210007986 */ /* 0x001fe2000c101b24 */
[----:B------:R-:W-:Y:S05]  /*11210*/  EXIT ;  /* 0x000000000000794d */ /* 0x000fea0003800000 */
.L_x_1359:
        /* <DEDUP_REMOVED lines=12> */
[----:B0-----:R-:W-:Y:S01]  /*112e0*/  STG.E.U16 desc[UR36][R16.64], R3 ;  /* 0x0000000310007986 */ /* 0x001fe2000c101524 */
[----:B------:R-:W-:Y:S05]  /*112f0*/  EXIT ;  /* 0x000000000000794d */ /* 0x000fea0003800000 */
.L_x_1373:
        /* <DEDUP_REMOVED lines=17> */
.L_x_1376:
[----:B------:R-:W-:-:S04]  /*11410*/  SHF.R.U32.HI R3, RZ, 0x18, R3 ;  /* 0x00000018ff037819 */ /* 0x000fc80000011603 */
[----:B------:R-:W-:-:S04]  /*11420*/  LOP3.LUT R0, R0, 0x80, R3, 0xf8, !PT ;  /* 0x0000008000007812 */ /* 0x000fc800078ef803 */
[----:B------:R-:W-:-:S07]  /*11430*/  PRMT R8, R0, 0x7610, R8 ;  /* 0x0000761000087816 */ /* 0x000fce0000000008 */
.L_x_1375:
[----:B------:R-:W-:Y:S05]  /*11440*/  BSYNC.RECONVERGENT B0 ;  /* 0x0000000000007941 */ /* 0x000fea0003800200 */
.L_x_1374:
[----:B------:R-:W-:Y:S01]  /*11450*/  STG.E.U8 desc[UR36][R16.64], R8 ;  /* 0x0000000810007986 */ /* 0x000fe2000c101124 */
[----:B------:R-:W-:Y:S05]  /*11460*/  EXIT ;  /* 0x000000000000794d */ /* 0x000fea0003800000 */
.L_x_1372:
        /* <DEDUP_REMOVED lines=17> */
.L_x_1379:
[----:B------:R-:W-:-:S04]  /*11580*/  SHF.R.U32.HI R3, RZ, 0x18, R3 ;  /* 0x00000018ff037819 */ /* 0x000fc80000011603 */
[----:B------:R-:W-:-:S04]  /*11590*/  LOP3.LUT R0, R0, 0x80, R3, 0xf8, !PT ;  /* 0x0000008000007812 */ /* 0x000fc800078ef803 */
[----:B------:R-:W-:-:S07]  /*115a0*/  PRMT R8, R0, 0x7610, R8 ;  /* 0x0000761000087816 */ /* 0x000fce0000000008 */
.L_x_1378:
[----:B------:R-:W-:Y:S05]  /*115b0*/  BSYNC.RECONVERGENT B0 ;  /* 0x0000000000007941 */ /* 0x000fea0003800200 */
.L_x_1377:
[----:B------:R-:W-:Y:S01]  /*115c0*/  STG.E.U8 desc[UR36][R16.64], R8 ;  /* 0x0000000810007986 */ /* 0x000fe2000c101124 */
[----:B------:R-:W-:Y:S05]  /*115d0*/  EXIT ;  /* 0x000000000000794d */ /* 0x000fea0003800000 */
.L_x_1371:
        /* <DEDUP_REMOVED lines=20> */
[----:B------:R-:W-:Y:S01]  /*11720*/  STG.E.U8 desc[UR36][R16.64], R3 ;  /* 0x0000000310007986 */ /* 0x000fe2000c101124 */
[----:B------:R-:W-:Y:S05]  /*11730*/  EXIT ;  /* 0x000000000000794d */ /* 0x000fea0003800000 */
.L_x_1381:
[----:B------:R-:W-:-:S06]  /*11740*/  HADD2.F32 R2, -RZ, R0.H0_H0 ;  /* 0x20000000ff027230 */ /* 0x000fcc0000004100 */
[----:B------:R-:W0:Y:S02]  /*11750*/  F2I.U64.TRUNC R2, R2 ;  /* 0x0000000200027311 */ /* 0x000e24000020d800 */
[----:B0-----:R-:W-:Y:S01]  /*11760*/  STG.E.64 desc[UR36][R16.64], R2 ;  /* 0x0000000210007986 */ /* 0x001fe2000c101b24 */
[----:B------:R-:W-:Y:S05]  /*11770*/  EXIT ;  /* 0x000000000000794d */ /* 0x000fea0003800000 */
.L_x_1380:
[----:B------:R-:W-:-:S04]  /*11780*/  HADD2.F32 R0, -RZ, R0.H0_H0 ;  /* 0x20000000ff007230 */ /* 0x000fc80000004100 */
[----:B------:R-:W0:Y:S02]  /*11790*/  F2I.FTZ.U32.TRUNC.NTZ R3, R0 ;  /* 0x0000000000037305 */ /* 0x000e24000021f000 */
[----:B0-----:R-:W-:Y:S01]  /*117a0*/  STG.E desc[UR36][R16.64], R3 ;  /* 0x0000000310007986 */ /* 0x001fe2000c101924 */
[----:B------:R-:W-:Y:S05]  /*117b0*/  EXIT ;  /* 0x000000000000794d */ /* 0x000fea0003800000 */
.L_x_1370:
        /* <DEDUP_REMOVED lines=9> */
[----:B------:R-:W-:Y:S01]  /*11850*/  STG.E.U8 desc[UR36][R16.64], R3 ;  /* 0x0000000310007986 */ /* 0x000fe2000c101124 */
[----:B------:R-:W-:Y:S05]  /*11860*/  EXIT ;  /* 0x000000000000794d */ /* 0x000fea0003800000 */
.L_x_1383:
[----:B------:R-:W-:Y:S01]  /*11870*/  HADD2.F32 R0, -RZ, R0.H0_H0 ;  /* 0x20000000ff007230 */ /* 0x000fe20000004100 */
[----:B------:R-:W-:-:S04]  /*11880*/  CS2R R6, SRZ ;  /* 0x0000000000067805 */ /* 0x000fc8000001ff00 */
[----:B------:R-:W-:-:S04]  /*11890*/  FMUL.FTZ R0, R0, 1 ;  /* 0x3f80000000007820 */ /* 0x000fc80000410000 */
[----:B------:R-:W0:Y:S02]  /*118a0*/  F2F.F64.F32 R4, R0 ;  /* 0x0000000000047310 */ /* 0x000e240000201800 */
[----:B0-----:R-:W-:Y:S01]  /*118b0*/  STG.E.128 desc[UR36][R16.64], R4 ;  /* 0x0000000410007986 */ /* 0x001fe2000c101d24 */
[----:B------:R-:W-:Y:S05]  /*118c0*/  EXIT ;  /* 0x000000000000794d */ /* 0x000fea0003800000 */
.L_x_1382:
[----:B------:R-:W-:-:S09]  /*118d0*/  UISETP.NE.AND UP0, UPT, UR4, 0xf, UPT ;  /* 0x0000000f0400788c */ /* 0x000fd2000bf05270 */
[----:B------:R-:W-:Y:S05]  /*118e0*/  BRA.U !UP0, `(.L_x_1384) ;  /* 0x0000000108e87547 */ /* 0x000fea000b800000 */
[----:B------:R-:W-:-:S09]  /*118f0*/  UISETP.NE.AND UP0, UPT, UR4, 0x17, UPT ;  /* 0x000000170400788c */ /* 0x000fd2000bf05270 */
[----:B------:R-:W-:Y:S05]  /*11900*/  BRA.U !UP0, `(.L_x_1385) ;  /* 0x0000000108907547 */ /* 0x000fea000b800000 */
[----:B------:R-:W-:-:S09]  /*11910*/  UISETP.NE.AND UP0, UPT, UR4, 0x18, UPT ;  /* 0x000000180400788c */ /* 0x000fd2000bf05270 */
[----:B------:R-:W-:Y:S05]  /*11920*/  BRA.U !UP0, `(.L_x_1386) ;  /* 0x0000000108447547 */ /* 0x000fea000b800000 */
.L_x_1363:
        /* <DEDUP_REMOVED lines=16> */
.L_x_1387:
[----:B------:R-:W-:Y:S05]  /*11a30*/  EXIT ;  /* 0x000000000000794d */ /* 0x000fea0003800000 */
.L_x_1386:
        /* <DEDUP_REMOVED lines=13> */
.L_x_1389:
[----:B------:R-:W-:Y:S05]  /*11b10*/  BSYNC.RECONVERGENT B0 ;  /* 0x0000000000007941 */ /* 0x000fea0003800200 */
.L_x_1388:
[----:B------:R-:W-:-:S05]  /*11b20*/  LOP3.LUT R3, R0, 0x80, R3, 0xf8, !PT ;  /* 0x0000008000037812 */ /* 0x000fca00078ef803 */
[----:B------:R-:W-:Y:S01]  /*11b30*/  STG.E.U8 desc[UR36][R16.64], R3 ;  /* 0x0000000310007986 */ /* 0x000fe2000c101124 */
[----:B------:R-:W-:Y:S05]  /*11b40*/  EXIT ;  /* 0x000000000000794d */ /* 0x000fea0003800000 */
.L_x_1385:
        /* <DEDUP_REMOVED lines=12> */
.L_x_1391:
[----:B------:R-:W-:Y:S01]  /*11c10*/  IMAD.MOV.U32 R0, RZ, RZ, 0x7f ;  /* 0x0000007fff007424 */ /* 0x000fe200078e00ff */
[----:B------:R-:W-:-:S04]  /*11c20*/  ISETP.GT.U32.AND P0, PT, R2, 0x7f800000, PT ;  /* 0x7f8000000200780c */ /* 0x000fc80003f04070 */
[----:B------:R-:W-:-:S09]  /*11c30*/  SEL R0, R0, 0x7c, P0 ;  /* 0x0000007c00007807 */ /* 0x000fd20000000000 */
.L_x_1392:
[----:B------:R-:W-:Y:S05]  /*11c40*/  BSYNC.RECONVERGENT B0 ;  /* 0x0000000000007941 */ /* 0x000fea0003800200 */
.L_x_1390:
[----:B------:R-:W-:-:S04]  /*11c50*/  SHF.R.U32.HI R3, RZ, 0x18, R3 ;  /* 0x00000018ff037819 */ /* 0x000fc80000011603 */
[----:B------:R-:W-:-:S05]  /*11c60*/  LOP3.LUT R3, R0, 0x80, R3, 0xf8, !PT ;  /* 0x0000008000037812 */ /* 0x000fca00078ef803 */
[----:B------:R-:W-:Y:S01]  /*11c70*/  STG.E.U8 desc[UR36][R16.64], R3 ;  /* 0x0000000310007986 */ /* 0x000fe2000c101124 */
[----:B------:R-:W-:Y:S05]  /*11c80*/  EXIT ;  /* 0x000000000000794d */ /* 0x000fea0003800000 */
.L_x_1384:
[----:B------:R-:W-:-:S05]  /*11c90*/  HADD2.F32 R0, -RZ, R0.H0_H0 ;  /* 0x20000000ff007230 */ /* 0x000fca0000004100 */
[----:B------:R-:W-:-:S05]  /*11ca0*/  F2FP.BF16.F32.PACK_AB R0, RZ, R0 ;  /* 0x00000000ff00723e */ /* 0x000fca00000010ff */
[----:B------:R-:W-:Y:S01]  /*11cb0*/  STG.E.U16 desc[UR36][R16.64], R0 ;  /* 0x0000000010007986 */ /* 0x000fe2000c101524 */
[----:B------:R-:W-:Y:S05]  /*11cc0*/  EXIT ;  /* 0x000000000000794d */ /* 0x000fea0003800000 */
.L_x_1393:
        /* <DEDUP_REMOVED lines=11> */
.L_x_6348:


//--------------------- .text._ZN2at6native27unrolled_elementwise_kernelIZZZNS0_66_GLOBAL__N__a0cfb035_28_ActivationHardswishKernel_cu_9e10b42f_293025hardswish_backward_kernelERNS_14TensorIteratorEENKUlvE_clEvENKUlvE1_clEvEUlN3c104HalfES8_E_St5arrayIPcLm3EELi4E23TrivialOffsetCalculatorILi2EjESD_ILi1EjENS0_6memory12LoadWithCastILi2EEENSG_13StoreWithCastILi1EEEEEviT_T0_T2_T3_T4_T5_ --------------------------
	.section	.text._ZN2at6native27unrolled_elementwise_kernelIZZZNS0_66_GLOBAL__N__a0cfb035_28_ActivationHardswishKernel_cu_9e10b42f_293025hardswish_backward_kernelERNS_14TensorIteratorEENKUlvE_clEvENKUlvE1_clEvEUlN3c104HalfES8_E_St5arrayIPcLm3EELi4E23TrivialOffsetCalculatorILi2EjESD_ILi1EjENS0_6memory12LoadWithCastILi2EEENSG_13StoreWithCastILi1EEEEEviT_T0_T2_T3_T4_T5_,"ax",@progbits
	.align	128
        .global         _ZN2at6native27unrolled_elementwise_kernelIZZZNS0_66_GLOBAL__N__a0cfb035_28_ActivationHardswishKernel_cu_9e10b42f_293025hardswish_backward_kernelERNS_14TensorIteratorEENKUlvE_clEvENKUlvE1_clEvEUlN3c104HalfES8_E_St5arrayIPcLm3EELi4E23TrivialOffsetCalculatorILi2EjESD_ILi1EjENS0_6memory12LoadWithCastILi2EEENSG_13StoreWithCastILi1EEEEEviT_T0_T2_T3_T4_T5_
        .type           _ZN2at6native27unrolled_elementwise_kernelIZZZNS0_66_GLOBAL__N__a0cfb035_28_ActivationHardswishKernel_cu_9e10b42f_293025hardswish_backward_kernelERNS_14TensorIteratorEENKUlvE_clEvENKUlvE1_clEvEUlN3c104HalfES8_E_St5arrayIPcLm3EELi4E23TrivialOffsetCalculatorILi2EjESD_ILi1EjENS0_6memory12LoadWithCastILi2EEENSG_13StoreWithCastILi1EEEEEviT_T0_T2_T3_T4_T5_,@function
        .size           _ZN2at6native27unrolled_elementwise_kernelIZZZNS0_66_GLOBAL__N__a0cfb035_28_ActivationHardswishKernel_cu_9e10b42f_293025hardswish_backward_kernelERNS_14TensorIteratorEENKUlvE_clEvENKUlvE1_clEvEUlN3c104HalfES8_E_St5arrayIPcLm3EELi4E23TrivialOffsetCalculatorILi2EjESD_ILi1EjENS0_6memory12LoadWithCastILi2EEENSG_13StoreWithCastILi1EEEEEviT_T0_T2_T3_T4_T5_,(.L_x_6349 - _ZN2at6native27unrolled_elementwise_kernelIZZZNS0_66_GLOBAL__N__a0cfb035_28_ActivationHardswishKernel_cu_9e10b42f_293025hardswish_backward_kernelERNS_14TensorIteratorEENKUlvE_clEvENKUlvE1_clEvEUlN3c104HalfES8_E_St5arrayIPcLm3EELi4E23TrivialOffsetCalculatorILi2EjESD_ILi1EjENS0_6memory12LoadWithCastILi2EEENSG_13StoreWithCastILi1EEEEEviT_T0_T2_T3_T4_T5_)
        .other          _ZN2at6native27unrolled_elementwise_kernelIZZZNS0_66_GLOBAL__N__a0cfb035_28_ActivationHardswishKernel_cu_9e10b42f_293025hardswish_backward_kernelERNS_14TensorIteratorEENKUlvE_clEvENKUlvE1_clEvEUlN3c104HalfES8_E_St5arrayIPcLm3EELi4E23TrivialOffsetCalculatorILi2EjESD_ILi1EjENS0_6memory12LoadWithCastILi2EEENSG_13StoreWithCastILi1EEEEEviT_T0_T2_T3_T4_T5_,@"STO_CUDA_ENTRY STV_DEFAULT"
_ZN2at6native27unrolled_elementwise_kernelIZZZNS0_66_GLOBAL__N__a0cfb035_28_ActivationHardswishKernel_cu_9e10b42f_293025hardswish_backward_kernelERNS_14TensorIteratorEENKUlvE_clEvENKUlvE1_clEvEUlN3c104HalfES8_E_St5arrayIPcLm3EELi4E23TrivialOffsetCalculatorILi2EjESD_ILi1EjENS0_6memory12LoadWithCastILi2EEENSG_13StoreWithCastILi1EEEEEviT_T0_T2_T3_T4_T5_:
.text._ZN2at6native27unrolled_elementwise_kernelIZZZNS0_66_GLOBAL__N__a0cfb035_28_ActivationHardswishKernel_cu_9e10b42f_293025hardswish_backward_kernelERNS_14TensorIteratorEENKUlvE_clEvENKUlvE1_clEvEUlN3c104HalfES8_E_St5arrayIPcLm3EELi4E23TrivialOffsetCalculatorILi2EjESD_ILi1EjENS0_6memory12LoadWithCastILi2EEENSG_13StoreWithCastILi1EEEEEviT_T0_T2_T3_T4_T5_:
        /* <DEDUP_REMOVED lines=36> */
.L_x_1399:
[----:B------:R-:W2:Y:S02]  /*0240*/  LDG.E.U8 R4, desc[UR36][R4.64] ;  /* 0x0000002404047981 */ /* 0x000ea4000c1e1100 */
[----:B--2---:R-:W-:-:S04]  /*0250*/  I2FP.F32.U32 R0, R4 ;  /* 0x0000000400007245 */ /* 0x004fc80000201000 */
[----:B------:R-:W-:-:S04]  /*0260*/  F2FP.F16.F32.PACK_AB R0, RZ, R0 ;  /* 0x00000000ff00723e */ /* 0x000fc800000000ff */
[----:B------:R-:W-:Y:S01]  /*0270*/  PRMT R16, R0, 0x7610, R16 ;  /* 0x0000761000107816 */ /* 0x000fe20000000010 */
[----:B------:R-:W-:Y:S06]  /*0280*/  BRA `(.L_x_1401) ;  /* 0x0000000c00d87947 */ /* 0x000fec0003800000 */
.L_x_1398:
        /* <DEDUP_REMOVED lines=11> */
.L_x_1403:
[----:B------:R-:W2:Y:S02]  /*0340*/  LDG.E R4, desc[UR36][R4.64] ;  /* 0x0000002404047981 */ /* 0x000ea4000c1e1900 */
[----:B--2---:R-:W-:-:S04]  /*0350*/  I2FP.F32.S32 R0, R4 ;  /* 0x0000000400007245 */ /* 0x004fc80000201400 */
[----:B------:R-:W-:-:S04]  /*0360*/  F2FP.F16.F32.PACK_AB R0, RZ, R0 ;  /* 0x00000000ff00723e */ /* 0x000fc800000000ff */
[----:B------:R-:W-:Y:S01]  /*0370*/  PRMT R16, R0, 0x7610, R16 ;  /* 0x0000761000107816 */ /* 0x000fe20000000010 */
[----:B------:R-:W-:Y:S06]  /*0380*/  BRA `(.L_x_1401) ;  /* 0x0000000c00987947 */ /* 0x000fec0003800000 */
.L_x_1402:
[----:B------:R-:W2:Y:S02]  /*0390*/  LDG.E.U16 R4, desc[UR36][R4.64] ;  /* 0x0000002404047981 */ /* 0x000ea4000c1e1500 */
[----:B--2---:R-:W0:Y:S02]  /*03a0*/  I2F.S16 R0, R4 ;  /* 0x0000000400007306 */ /* 0x004e240000101400 */
[----:B0-----:R-:W-:-:S04]  /*03b0*/  F2FP.F16.F32.PACK_AB R0, RZ, R0 ;  /* 0x00000000ff00723e */ /* 0x001fc800000000ff */
[----:B------:R-:W-:Y:S01]  /*03c0*/  PRMT R16, R0, 0x7610, R16 ;  /* 0x0000761000107816 */ /* 0x000fe20000000010 */
[----:B------:R-:W-:Y:S06]  /*03d0*/  BRA `(.L_x_1401) ;  /* 0x0000000c00847947 */ /* 0x000fec0003800000 */
.L_x_1397:
        /* <DEDUP_REMOVED lines=9> */
.L_x_1405:
[----:B------:R1:W5:Y:S01]  /*0470*/  LDG.E.U16 R16, desc[UR36][R4.64] ;  /* 0x0000002404107981 */ /* 0x000362000c1e1500 */
[----:B------:R-:W-:Y:S05]  /*0480*/  BRA `(.L_x_1401) ;  /* 0x0000000c00587947 */ /* 0x000fea0003800000 */
.L_x_1404:
        /* <DEDUP_REMOVED lines=9> */
.L_x_1407:
[----:B------:R0:W5:Y:S01]  /*0520*/  LDG.E.U16 R16, desc[UR36][R4.64] ;  /* 0x0000002404107981 */ /* 0x000162000c1e1500 */
[----:B------:R-:W-:Y:S05]  /*0530*/  BRA `(.L_x_1401) ;  /* 0x0000000c002c7947 */ /* 0x000fea0003800000 */
.L_x_1406:
        /* <DEDUP_REMOVED lines=13> */
.L_x_1396:
        /* <DEDUP_REMOVED lines=14> */
.L_x_1410:
        /* <DEDUP_REMOVED lines=13> */
.L_x_1409:
        /* <DEDUP_REMOVED lines=27> */
.L_x_1412:
        /* <DEDUP_REMOVED lines=12> */
[----:B------:R-:W-:-:S04]  /*0a30*/  F2FP.F16.F32.PACK_AB R0, RZ, R0 ;  /* 0x00000000ff00723e */ /* 0x000fc800000000ff */
[----:B------:R-:W-:Y:S01]  /*0a40*/  PRMT R16, R0, 0x7610, R16 ;  /* 0x0000761000107816 */ /* 0x000fe20000000010 */
[----:B------:R-:W-:Y:S06]  /*0a50*/  BRA `(.L_x_1401) ;  /* 0x0000000400e47947 */ /* 0x000fec0003800000 */
.L_x_1411:
[----:B------:R-:W2:Y:S02]  /*0a60*/  LDG.E.U16 R0, desc[UR36][R4.64] ;  /* 0x0000002404007981 */ /* 0x000ea4000c1e1500 */
[----:B--2---:R-:W-:-:S05]  /*0a70*/  IMAD.U32 R0, R0, 0x10000, RZ ;  /* 0x0001000000007824 */ /* 0x004fca00078e00ff */
[----:B------:R-:W-:-:S04]  /*0a80*/  F2FP.F16.F32.PACK_AB R0, RZ, R0 ;  /* 0x00000000ff00723e */ /* 0x000fc800000000ff */
[----:B------:R-:W-:Y:S01]  /*0a90*/  PRMT R16, R0, 0x7610, R16 ;  /* 0x0000761000107816 */ /* 0x000fe20000000010 */
[----:B------:R-:W-:Y:S06]  /*0aa0*/  BRA `(.L_x_1401) ;  /* 0x0000000400d07947 */ /* 0x000fec0003800000 */
.L_x_1408:
        /* <DEDUP_REMOVED lines=13> */
.L_x_1415:
        /* <DEDUP_REMOVED lines=21> */
.L_x_1419:
[----:B------:R-:W-:Y:S05]  /*0cd0*/  BSYNC.RECONVERGENT B1 ;  /* 0x0000000000017941 */ /* 0x000fea0003800200 */
.L_x_1418:
[----:B------:R-:W-:Y:S01]  /*0ce0*/  IMAD.SHL.U32 R0, R0, 0x100000, RZ ;  /* 0x0010000000007824 */ /* 0x000fe200078e00ff */
[----:B------:R-:W-:-:S04]  /*0cf0*/  LEA R3, R3, 0x3b800000, 0x17 ;  /* 0x3b80000003037811 */ /* 0x000fc800078eb8ff */
[----:B------:R-:W-:-:S07]  /*0d00*/  LOP3.LUT R0, R3, R0, R7, 0xfe, !PT ;  /* 0x0000000003007212 */ /* 0x000fce00078efe07 */
.L_x_1417:
[----:B------:R-:W-:Y:S05]  /*0d10*/  BSYNC.RECONVERGENT B0 ;  /* 0x0000000000007941 */ /* 0x000fea0003800200 */
.L_x_1416:
[----:B------:R-:W-:-:S04]  /*0d20*/  F2FP.F16.F32.PACK_AB R0, RZ, R0 ;  /* 0x00000000ff00723e */ /* 0x000fc800000000ff */
[----:B------:R-:W-:Y:S01]  /*0d30*/  PRMT R16, R0, 0x7610, R16 ;  /* 0x0000761000107816 */ /* 0x000fe20000000010 */
[----:B------:R-:W-:Y:S06]  /*0d40*/  BRA `(.L_x_1401) ;  /* 0x0000000400287947 */ /* 0x000fec0003800000 */
.L_x_1414:
        /* <DEDUP_REMOVED lines=21> */
.L_x_1423:
[----:B------:R-:W-:Y:S05]  /*0ea0*/  BSYNC.RECONVERGENT B1 ;  /* 0x0000000000017941 */ /* 0x000fea0003800200 */
.L_x_1422:
[----:B------:R-:W-:Y:S01]  /*0eb0*/  IMAD.SHL.U32 R0, R0, 0x200000, RZ ;  /* 0x0020000000007824 */ /* 0x000fe200078e00ff */
[----:B------:R-:W-:-:S04]  /*0ec0*/  LEA R3, R3, 0x37800000, 0x17 ;  /* 0x3780000003037811 */ /* 0x000fc800078eb8ff */
[----:B------:R-:W-:-:S07]  /*0ed0*/  LOP3.LUT R0, R3, R0, R7, 0xfe, !PT ;  /* 0x0000000003007212 */ /* 0x000fce00078efe07 */
.L_x_1421:
[----:B------:R-:W-:Y:S05]  /*0ee0*/  BSYNC.RECONVERGENT B0 ;  /* 0x0000000000007941 */ /* 0x000fea0003800200 */
.L_x_1420:
[----:B------:R-:W-:-:S04]  /*0ef0*/  F2FP.F16.F32.PACK_AB R0, RZ, R0 ;  /* 0x00000000ff00723e */ /* 0x000fc800000000ff */
[----:B------:R-:W-:Y:S01]  /*0f00*/  PRMT R16, R0, 0x7610, R16 ;  /* 0x0000761000107816 */ /* 0x000fe20000000010 */
[----:B------:R-:W-:Y:S06]  /*0f10*/  BRA `(.L_x_1401) ;  /* 0x0000000000b47947 */ /* 0x000fec0003800000 */
.L_x_1413:
[----:B------:R-:W-:-:S09]  /*0f20*/  UISETP.NE.AND UP0, UPT, UR4, 0x1c, UPT ;  /* 0x0000001c0400788c */ /* 0x000fd2000bf05270 */
[----:B------:R-:W-:Y:S05]  /*0f30*/  BRA.U !UP0, `(.L_x_1424) ;  /* 0x00000001089c7547 */ /* 0x000fea000b800000 */
[----:B------:R-:W-:-:S09]  /*0f40*/  UISETP.NE.AND UP0, UPT, UR4, 0x1d, UPT ;  /* 0x0000001d0400788c */ /* 0x000fd2000bf05270 */
[----:B------:R-:W-:Y:S05]  /*0f50*/  BRA.U !UP0, `(.L_x_1425) ;  /* 0x0000000108807547 */ /* 0x000fea000b800000 */
[----:B------:R-:W-:-:S09]  /*0f60*/  UISETP.NE.AND UP0, UPT, UR4, 0x2c, UPT ;  /* 0x0000002c0400788c */ /* 0x000fd2000bf05270 */
[----:B------:R-:W-:Y:S05]  /*0f70*/  BRA.U !UP0, `(.L_x_1426) ;  /* 0x0000000108487547 */ /* 0x000fea000b800000 */
.L_x_1400:
        /* <DEDUP_REMOVED lines=16> */
.L_x_1427:
[----:B------:R-:W-:Y:S01]  /*1080*/  PRMT R16, RZ, 0x7610, R16 ;  /* 0x00007610ff107816 */ /* 0x000fe20000000010 */
[----:B------:R-:W-:Y:S06]  /*1090*/  BRA `(.L_x_1401) ;  /* 0x0000000000547947 */ /* 0x000fec0003800000 */
.L_x_1426:
        /* <DEDUP_REMOVED lines=8> */
.L_x_1429:
[----:B------:R-:W-:Y:S05]  /*1120*/  BSYNC.RECONVERGENT B0 ;  /* 0x0000000000007941 */ /* 0x000fea0003800200 */
.L_x_1428:
[----:B------:R-:W-:-:S04]  /*1130*/  F2FP.F16.F32.PACK_AB R0, RZ, R0 ;  /* 0x00000000ff00723e */ /* 0x000fc800000000ff */
[----:B------:R-:W-:Y:S01]  /*1140*/  PRMT R16, R0, 0x7610, R16 ;  /* 0x0000761000107816 */ /* 0x000fe20000000010 */
[----:B------:R-:W-:Y:S06]  /*1150*/  BRA `(.L_x_1401) ;  /* 0x0000000000247947 */ /* 0x000fec0003800000 */
.L_x_1425:
[----:B------:R-:W2:Y:S02]  /*1160*/  LDG.E.64 R4, desc[UR36][R4.64] ;  /* 0x0000002404047981 */ /* 0x000ea4000c1e1b00 */
[----:B--2---:R-:W0:Y:S02]  /*1170*/  I2F.U64 R0, R4 ;  /* 0x0000000400007312 */ /* 0x004e240000301000 */
[----:B0-----:R-:W-:-:S04]  /*1180*/  F2FP.F16.F32.PACK_AB R0, RZ, R0 ;  /* 0x00000000ff00723e */ /* 0x001fc800000000ff */
[----:B------:R-:W-:Y:S01]  /*1190*/  PRMT R16, R0, 0x7610, R16 ;  /* 0x0000761000107816 */ /* 0x000fe20000000010 */
[----:B------:R-:W-:Y:S06]  /*11a0*/  BRA `(.L_x_1401) ;  /* 0x0000000000107947 */ /* 0x000fec0003800000 */
.L_x_1424:
[----:B------:R-:W2:Y:S02]  /*11b0*/  LDG.E R4, desc[UR36][R4.64] ;  /* 0x0000002404047981 */ /* 0x000ea4000c1e1900 */
[----:B--2---:R-:W-:-:S04]  /*11c0*/  I2FP.F32.U32 R0, R4 ;  /* 0x0000000400007245 */ /* 0x004fc80000201000 */
[----:B------:R-:W-:-:S04]  /*11d0*/  F2FP.F16.F32.PACK_AB R0, RZ, R0 ;  /* 0x00000000ff00723e */ /* 0x000fc800000000ff */
[----:B------:R-:W-:-:S07]  /*11e0*/  PRMT R16, R0, 0x7610, R16 ;  /* 0x0000761000107816 */ /* 0x000fce0000000010 */
.L_x_1401:
[----:B01----:R-:W0:Y:S01]  /*11f0*/  LDC.64 R4, c[0x0][0x3b0] ;  /* 0x0000ec00ff047b82 */ /* 0x003e220000000a00 */
        /* <DEDUP_REMOVED lines=20> */
.L_x_1433:
[----:B------:R-:W2:Y:S02]  /*1340*/  LDG.E.U8 R4, desc[UR36][R4.64] ;  /* 0x0000002404047981 */ /* 0x000ea4000c1e1100 */
[----:B--2---:R-:W-:-:S04]  /*1350*/  I2FP.F32.U32 R0, R4 ;  /* 0x0000000400007245 */ /* 0x004fc80000201000 */
[----:B------:R-:W-:-:S04]  /*1360*/  F2FP.F16.F32.PACK_AB R0, RZ, R0 ;  /* 0x00000000ff00723e */ /* 0x000fc800000000ff */
[----:B------:R-:W-:Y:S01]  /*1370*/  PRMT R17, R0, 0x7610, R17 ;  /* 0x0000761000117816 */ /* 0x000fe20000000011 */
[----:B------:R-:W-:Y:S06]  /*1380*/  BRA `(.L_x_1435) ;  /* 0x0000000c00d87947 */ /* 0x000fec0003800000 */
.L_x_1432:
        /* <DEDUP_REMOVED lines=11> */
.L_x_1437:
[----:B------:R-:W2:Y:S02]  /*1440*/  LDG.E R4, desc[UR36][R4.64] ;  /* 0x0000002404047981 */ /* 0x000ea4000c1e1900 */
[----:B--2---:R-:W-:-:S04]  /*1450*/  I2FP.F32.S32 R0, R4 ;  /* 0x0000000400007245 */ /* 0x004fc80000201400 */
[----:B------:R-:W-:-:S04]  /*1460*/  F2FP.F16.F32.PACK_AB R0, RZ, R0 ;  /* 0x00000000ff00723e */ /* 0x000fc800000000ff */
[----:B------:R-:W-:Y:S01]  /*1470*/  PRMT R17, R0, 0x7610, R17 ;  /* 0x0000761000117816 */ /* 0x000fe20000000011 */
[----:B------:R-:W-:Y:S06]  /*1480*/  BRA `(.L_x_1435) ;  /* 0x0000000c00987947 */ /* 0x000fec0003800000 */
.L_x_1436:
[----:B------:R-:W2:Y:S02]  /*1490*/  LDG.E.U16 R4, desc[UR36][R4.64] ;  /* 0x0000002404047981 */ /* 0x000ea4000c1e1500 */
[----:B--2---:R-:W0:Y:S02]  /*14a0*/  I2F.S16 R0, R4 ;  /* 0x0000000400007306 */ /* 0x004e240000101400 */
[----:B0-----:R-:W-:-:S04]  /*14b0*/  F2FP.F16.F32.PACK_AB R0, RZ, R0 ;  /* 0x00000000ff00723e */ /* 0x001fc800000000ff */
[----:B------:R-:W-:Y:S01]  /*14c0*/  PRMT R17, R0, 0x7610, R17 ;  /* 0x0000761000117816 */ /* 0x000fe20000000011 */
[----:B------:R-:W-:Y:S06]  /*14d0*/  BRA `(.L_x_1435) ;  /* 0x0000000c00847947 */ /* 0x000fec0003800000 */
.L_x_1431:
        /* <DEDUP_REMOVED lines=9> */
.L_x_1439:
[----:B------:R1:W5:Y:S01]  /*1570*/  LDG.E.U16 R17, desc[UR36][R4.64] ;  /* 0x0000002404117981 */ /* 0x000362000c1e1500 */
[----:B------:R-:W-:Y:S05]  /*1580*/  BRA `(.L_x_1435) ;  /* 0x0000000c00587947 */ /* 0x000fea0003800000 */
.L_x_1438:
        /* <DEDUP_REMOVED lines=9> */
.L_x_1441:
[----:B------:R0:W5:Y:S01]  /*1620*/  LDG.E.U16 R17, desc[UR36][R4.64] ;  /* 0x0000002404117981 */ /* 0x000162000c1e1500 */
[----:B------:R-:W-:Y:S05]  /*1630*/  BRA `(.L_x_1435) ;  /* 0x0000000c002c7947 */ /* 0x000fea0003800000 */
.L_x_1440:
        /* <DEDUP_REMOVED lines=13> */
.L_x_1430:
        /* <DEDUP_REMOVED lines=14> */
.L_x_1444:
        /* <DEDUP_REMOVED lines=13> */
.L_x_1443:
        /* <DEDUP_REMOVED lines=27> */
.L_x_1446:
        /* <DEDUP_REMOVED lines=15> */
.L_x_1445:
[----:B------:R-:W2:Y:S02]  /*1b60*/  LDG.E.U16 R0, desc[UR36][R4.64] ;  /* 0x0000002404007981 */ /* 0x000ea4000c1e1500 */
[----:B--2---:R-:W-:-:S05]  /*1b70*/  IMAD.U32 R0, R0, 0x10000, RZ ;  /* 0x0001000000007824 */ /* 0x004fca00078e00ff */
[----:B------:R-:W-:-:S04]  /*1b80*/  F2FP.F16.F32.PACK_AB R0, RZ, R0 ;  /* 0x00000000ff00723e */ /* 0x000fc800000000ff */
[----:B------:R-:W-:Y:S01]  /*1b90*/  PRMT R17, R0, 0x7610, R17 ;  /* 0x0000761000117816 */ /* 0x000fe20000000011 */
[----:B------:R-:W-:Y:S06]  /*1ba0*/  BRA `(.L_x_1435) ;  /* 0x0000000400d07947 */ /* 0x000fec0003800000 */
.L_x_1442:
        /* <DEDUP_REMOVED lines=13> */
.L_x_1449:
        /* <DEDUP_REMOVED lines=21> */
.L_x_1453:
[----:B------:R-:W-:Y:S05]  /*1dd0*/  BSYNC.RECONVERGENT B1 ;  /* 0x0000000000017941 */ /* 0x000fea0003800200 */
.L_x_1452:
[----:B------:R-:W-:Y:S01]  /*1de0*/  IMAD.SHL.U32 R0, R0, 0x100000, RZ ;  /* 0x0010000000007824 */ /* 0x000fe200078e00ff */
[----:B------:R-:W-:-:S04]  /*1df0*/  LEA R3, R3, 0x3b800000, 0x17 ;  /* 0x3b80000003037811 */ /* 0x000fc800078eb8ff */
[----:B------:R-:W-:-:S07]  /*1e00*/  LOP3.LUT R0, R3, R0, R7, 0xfe, !PT ;  /* 0x0000000003007212 */ /* 0x000fce00078efe07 */
.L_x_1451:
[----:B------:R-:W-:Y:S05]  /*1e10*/  BSYNC.RECONVERGENT B0 ;  /* 0x0000000000007941 */ /* 0x000fea0003800200 */
.L_x_1450:
[----:B------:R-:W-:-:S04]  /*1e20*/  F2FP.F16.F32.PACK_AB R0, RZ, R0 ;  /* 0x00000000ff00723e */ /* 0x000fc800000000ff */
[----:B------:R-:W-:Y:S01]  /*1e30*/  PRMT R17, R0, 0x7610, R17 ;  /* 0x0000761000117816 */ /* 0x000fe20000000011 */
[----:B------:R-:W-:Y:S06]  /*1e40*/  BRA `(.L_x_1435) ;  /* 0x0000000400287947 */ /* 0x000fec0003800000 */
.L_x_1448:
        /* <DEDUP_REMOVED lines=21> */
.L_x_1457:
[----:B------:R-:W-:Y:S05]  /*1fa0*/  BSYNC.RECONVERGENT B1 ;  /* 0x0000000000017941 */ /* 0x000fea0003800200 */
.L_x_1456:
[----:B------:R-:W-:Y:S01]  /*1fb0*/  IMAD.SHL.U32 R0, R0, 0x200000, RZ ;  /* 0x0020000000007824 */ /* 0x000fe200078e00ff */
[----:B------:R-:W-:-:S04]  /*1fc0*/  LEA R3, R3, 0x37800000, 0x17 ;  /* 0x3780000003037811 */ /* 0x000fc800078eb8ff */
[----:B------:R-:W-:-:S07]  /*1fd0*/  LOP3.LUT R0, R3, R0, R7, 0xfe, !PT ;  /* 0x0000000003007212 */ /* 0x000fce00078efe07 */
.L_x_1455:
[----:B------:R-:W-:Y:S05]  /*1fe0*/  BSYNC.RECONVERGENT B0 ;  /* 0x0000000000007941 */ /* 0x000fea0003800200 */
.L_x_1454:
[----:B------:R-:W-:-:S04]  /*1ff0*/  F2FP.F16.F32.PACK_AB R0, RZ, R0 ;  /* 0x00000000ff00723e */ /* 0x000fc800000000ff */
[----:B------:R-:W-:Y:S01]  /*2000*/  PRMT R17, R0, 0x7610, R17 ;  /* 0x0000761000117816 */ /* 0x000fe20000000011 */
[----:B------:R-:W-:Y:S06]  /*2010*/  BRA `(.L_x_1435) ;  /* 0x0000000000b47947 */ /* 0x000fec0003800000 */
.L_x_1447:
[----:B------:R-:W-:-:S09]  /*2020*/  UISETP.NE.AND UP0, UPT, UR4, 0x1c, UPT ;  /* 0x0000001c0400788c */ /* 0x000fd2000bf05270 */
[----:B------:R-:W-:Y:S05]  /*2030*/  BRA.U !UP0, `(.L_x_1458) ;  /* 0x00000001089c7547 */ /* 0x000fea000b800000 */
[----:B------:R-:W-:-:S09]  /*2040*/  UISETP.NE.AND UP0, UPT, UR4, 0x1d, UPT ;  /* 0x0000001d0400788c */ /* 0x000fd2000bf05270 */
[----:B------:R-:W-:Y:S05]  /*2050*/  BRA.U !UP0, `(.L_x_1459) ;  /* 0x0000000108807547 */ /* 0x000fea000b800000 */
[----:B------:R-:W-:-:S09]  /*2060*/  UISETP.NE.AND UP0, UPT, UR4, 0x2c, UPT ;  /* 0x0000002c0400788c */ /* 0x000fd2000bf05270 */
[----:B------:R-:W-:Y:S05]  /*2070*/  BRA.U !UP0, `(.L_x_1460) ;  /* 0x0000000108487547 */ /* 0x000fea000b800000 */
.L_x_1434:
        /* <DEDUP_REMOVED lines=16> */
.L_x_1461:
[----:B------:R-:W-:Y:S01]  /*2180*/  PRMT R17, RZ, 0x7610, R17 ;  /* 0x00007610ff117816 */ /* 0x000fe20000000011 */
[----:B------:R-:W-:Y:S06]  /*2190*/  BRA `(.L_x_1435) ;  /* 0x0000000000547947 */ /* 0x000fec0003800000 */
.L_x_1460:
        /* <DEDUP_REMOVED lines=8> */
.L_x_1463:
[----:B------:R-:W-:Y:S05]  /*2220*/  BSYNC.RECONVERGENT B0 ;  /* 0x0000000000007941 */ /* 0x000fea0003800200 */
.L_x_1462:
[----:B------:R-:W-:-:S04]  /*2230*/  F2FP.F16.F32.PACK_AB R0, RZ, R0 ;  /* 0x00000000ff00723e */ /* 0x000fc800000000ff */
[----:B------:R-:W-:Y:S01]  /*2240*/  PRMT R17, R0, 0x7610, R17 ;  /* 0x0000761000117816 */ /* 0x000fe20000000011 */
[----:B------:R-:W-:Y:S06]  /*2250*/  BRA `(.L_x_1435) ;  /* 0x0000000000247947 */ /* 0x000fec0003800000 */
.L_x_1459:
[----:B------:R-:W2:Y:S02]  /*2260*/  LDG.E.64 R4, desc[UR36][R4.64] ;  /* 0x0000002404047981 */ /* 0x000ea4000c1e1b00 */
[----:B--2---:R-:W0:Y:S02]  /*2270*/  I2F.U64 R0, R4 ;  /* 0x0000000400007312 */ /* 0x004e240000301000 */
[----:B0-----:R-:W-:-:S04]  /*2280*/  F2FP.F16.F32.PACK_AB R0, RZ, R0 ;  /* 0x00000000ff00723e */ /* 0x001fc800000000ff */
[----:B------:R-:W-:Y:S01]  /*2290*/  PRMT R17, R0, 0x7610, R17 ;  /* 0x0000761000117816 */ /* 0x000fe20000000011 */
[----:B------:R-:W-:Y:S06]  /*22a0*/  BRA `(.L_x_1435) ;  /* 0x0000000000107947 */ /* 0x000fec0003800000 */
.L_x_1458:
[----:B------:R-:W2:Y:S02]  /*22b0*/  LDG.E R4, desc[UR36][R4.64] ;  /* 0x0000002404047981 */ /* 0x000ea4000c1e1900 */
[----:B--2---:R-:W-:-:S04]  /*22c0*/  I2FP.F32.U32 R0, R4 ;  /* 0x0000000400007245 */ /* 0x004fc80000201000 */
[----:B------:R-:W-:-:S04]  /*22d0*/  F2FP.F16.F32.PACK_AB R0, RZ, R0 ;  /* 0x00000000ff00723e */ /* 0x000fc800000000ff */
[----:B------:R-:W-:-:S07]  /*22e0*/  PRMT R17, R0, 0x7610, R17 ;  /* 0x0000761000117816 */ /* 0x000fce0000000011 */
.L_x_1435:
[----:B------:R-:W-:-:S07]  /*22f0*/  VIADD R27, R19, 0x80 ;  /* 0x00000080131b7836 */ /* 0x000fce0000000000 */
.L_x_1395:
[----:B------:R-:W-:Y:S05]  /*2300*/  BSYNC.RECONVERGENT B6 ;  /* 0x0000000000067941 */ /* 0x000fea0003800200 */
.L_x_1394:
[----:B------:R-:W-:Y:S01]  /*2310*/  ISETP.GE.AND P0, PT, R27, R28, PT ;  /* 0x0000001c1b00720c */ /* 0x000fe20003f06270 */
[----:B------:R-:W-:Y:S01]  /*2320*/  BSSY.RECONVERGENT B6, `(.L_x_1464) ;  /* 0x0000226000067945 */ /* 0x000fe20003800200 */
[----:B------:R-:W-:Y:S02]  /*2330*/  PRMT R18, RZ, 0x7610, R18 ;  /* 0x00007610ff127816 */ /* 0x000fe40000000012 */
[----:B------:R-:W-:-:S09]  /*2340*/  PRMT R22, RZ, 0x7610, R22 ;  /* 0x00007610ff167816 */ /* 0x000fd20000000016 */
[----:B------:R-:W-:Y:S05]  /*2350*/  @P0 BRA `(.L_x_1465) ;  /* 0x0000002000880947 */ /* 0x000fea0003800000 */
[----:B01----:R-:W0:Y:S01]  /*2360*/  LDC.64 R4, c[0x0][0x3a8] ;  /* 0x0000ea00ff047b82 */ /* 0x003e220000000a00 */
        /* <DEDUP_REMOVED lines=21> */
.L_x_1469:
[----:B------:R-:W2:Y:S02]  /*24c0*/  LDG.E.U8 R4, desc[UR36][R4.64] ;  /* 0x0000002404047981 */ /* 0x000ea4000c1e1100 */
[----:B--2---:R-:W-:-:S04]  /*24d0*/  I2FP.F32.U32 R0, R4 ;  /* 0x0000000400007245 */ /* 0x004fc80000201000 */
[----:B------:R-:W-:-:S04]  /*24e0*/  F2FP.F16.F32.PACK_AB R0, RZ, R0 ;  /* 0x00000000ff00723e */ /* 0x000fc800000000ff */
[----:B------:R-:W-:Y:S01]  /*24f0*/  PRMT R18, R0, 0x7610, R18 ;  /* 0x0000761000127816 */ /* 0x000fe20000000012 */
[----:B------:R-:W-:Y:S06]  /*2500*/  BRA `(.L_x_1471) ;  /* 0x0000000c00d87947 */ /* 0x000fec0003800000 */
.L_x_1468:
        /* <DEDUP_REMOVED lines=11> */
.L_x_1473:
[----:B------:R-:W2:Y:S02]  /*25c0*/  LDG.E R4, desc[UR36][R4.64] ;  /* 0x0000002404047981 */ /* 0x000ea4000c1e1900 */
[----:B--2---:R-:W-:-:S04]  /*25d0*/  I2FP.F32.S32 R0, R4 ;  /* 0x0000000400007245 */ /* 0x004fc80000201400 */
[----:B------:R-:W-:-:S04]  /*25e0*/  F2FP.F16.F32.PACK_AB R0, RZ, R0 ;  /* 0x00000000ff00723e */ /* 0x000fc800000000ff */
[----:B------:R-:W-:Y:S01]  /*25f0*/  PRMT R18, R0, 0x7610, R18 ;  /* 0x0000761000127816 */ /* 0x000fe20000000012 */
[----:B------:R-:W-:Y:S06]  /*2600*/  BRA `(.L_x_1471) ;  /* 0x0000000c00987947 */ /* 0x000fec0003800000 */
.L_x_1472:
[----:B------:R-:W2:Y:S02]  /*2610*/  LDG.E.U16 R4, desc[UR36][R4.64] ;  /* 0x0000002404047981 */ /* 0x000ea4000c1e1500 */
[----:B--2---:R-:W0:Y:S02]  /*2620*/  I2F.S16 R0, R4 ;  /* 0x0000000400007306 */ /* 0x004e240000101400 */
[----:B0-----:R-:W-:-:S04]  /*2630*/  F2FP.F16.F32.PACK_AB R0, RZ, R0 ;  /* 0x00000000ff00723e */ /* 0x001fc800000000ff */
[----:B------:R-:W-:Y:S01]  /*2640*/  PRMT R18, R0, 0x7610, R18 ;  /* 0x0000761000127816 */ /* 0x000fe20000000012 */
[----:B------:R-:W-:Y:S06]  /*2650*/  BRA `(.L_x_1471) ;  /* 0x0000000c00847947 */ /* 0x000fec0003800000 */
.L_x_1467:
        /* <DEDUP_REMOVED lines=9> */
.L_x_1475:
[----:B------:R1:W5:Y:S01]  /*26f0*/  LDG.E.U16 R18, desc[UR36][R4.64] ;  /* 0x0000002404127981 */ /* 0x000362000c1e1500 */
[----:B------:R-:W-:Y:S05]  /*2700*/  BRA `(.L_x_1471) ;  /* 0x0000000c00587947 */ /* 0x000fea0003800000 */
.L_x_1474:
        /* <DEDUP_REMOVED lines=9> */
.L_x_1477:
[----:B------:R0:W5:Y:S01]  /*27a0*/  LDG.E.U16 R18, desc[UR36][R4.64] ;  /* 0x0000002404127981 */ /* 0x000162000c1e1500 */
[----:B------:R-:W-:Y:S05]  /*27b0*/  BRA `(.L_x_1471) ;  /* 0x0000000c002c7947 */ /* 0x000fea0003800000 */
.L_x_1476:
        /* <DEDUP_REMOVED lines=13> */
.L_x_1466:
        /* <DEDUP_REMOVED lines=14> */
.L_x_1480:
        /* <DEDUP_REMOVED lines=13> */
.L_x_1479:
        /* <DEDUP_REMOVED lines=27> */
.L_x_1482:
        /* <DEDUP_REMOVED lines=12> */
[----:B------:R-:W-:-:S04]  /*2cb0*/  F2FP.F16.F32.PACK_AB R0, RZ, R0 ;  /* 0x00000000ff00723e */ /* 0x000fc800000000ff */
[----:B------:R-:W-:Y:S01]  /*2cc0*/  PRMT R18, R0, 0x7610, R18 ;  /* 0x0000761000127816 */ /* 0x000fe20000000012 */
[----:B------:R-:W-:Y:S06]  /*2cd0*/  BRA `(.L_x_1471) ;  /* 0x0000000400e47947 */ /* 0x000fec0003800000 */
.L_x_1481:
[----:B------:R-:W2:Y:S02]  /*2ce0*/  LDG.E.U16 R0, desc[UR36][R4.64] ;  /* 0x0000002404007981 */ /* 0x000ea4000c1e1500 */
[----:B--2---:R-:W-:-:S05]  /*2cf0*/  IMAD.U32 R0, R0, 0x10000, RZ ;  /* 0x0001000000007824 */ /* 0x004fca00078e00ff */
[----:B------:R-:W-:-:S04]  /*2d00*/  F2FP.F16.F32.PACK_AB R0, RZ, R0 ;  /* 0x00000000ff00723e */ /* 0x000fc800000000ff */
[----:B------:R-:W-:Y:S01]  /*2d10*/  PRMT R18, R0, 0x7610, R18 ;  /* 0x0000761000127816 */ /* 0x000fe20000000012 */
[----:B------:R-:W-:Y:S06]  /*2d20*/  BRA `(.L_x_1471) ;  /* 0x0000000400d07947 */ /* 0x000fec0003800000 */
.L_x_1478:
        /* <DEDUP_REMOVED lines=13> */
.L_x_1485:
        /* <DEDUP_REMOVED lines=21> */
.L_x_1489:
[----:B------:R-:W-:Y:S05]  /*2f50*/  BSYNC.RECONVERGENT B1 ;  /* 0x0000000000017941 */ /* 0x000fea0003800200 */
.L_x_1488:
[----:B------:R-:W-:Y:S01]  /*2f60*/  IMAD.SHL.U32 R0, R0, 0x100000, RZ ;  /* 0x0010000000007824 */ /* 0x000fe200078e00ff */
[----:B------:R-:W-:-:S04]  /*2f70*/  LEA R3, R3, 0x3b800000, 0x17 ;  /* 0x3b80000003037811 */ /* 0x000fc800078eb8ff */
[----:B------:R-:W-:-:S07]  /*2f80*/  LOP3.LUT R0, R3, R0, R7, 0xfe, !PT ;  /* 0x0000000003007212 */ /* 0x000fce00078efe07 */
.L_x_1487:
[----:B------:R-:W-:Y:S05]  /*2f90*/  BSYNC.RECONVERGENT B0 ;  /* 0x0000000000007941 */ /* 0x000fea0003800200 */
.L_x_1486:
[----:B------:R-:W-:-:S04]  /*2fa0*/  F2FP.F16.F32.PACK_AB R0, RZ, R0 ;  /* 0x00000000ff00723e */ /* 0x000fc800000000ff */
[----:B------:R-:W-:Y:S01]  /*2fb0*/  PRMT R18, R0, 0x7610, R18 ;  /* 0x0000761000127816 */ /* 0x000fe20000000012 */
[----:B------:R-:W-:Y:S06]  /*2fc0*/  BRA `(.L_x_1471) ;  /* 0x0000000400287947 */ /* 0x000fec0003800000 */
.L_x_1484:
        /* <DEDUP_REMOVED lines=21> */
.L_x_1493:
[----:B------:R-:W-:Y:S05]  /*3120*/  BSYNC.RECONVERGENT B1 ;  /* 0x0000000000017941 */ /* 0x000fea0003800200 */
.L_x_1492:
[----:B------:R-:W-:Y:S01]  /*3130*/  IMAD.SHL.U32 R0, R0, 0x200000, RZ ;  /* 0x0020000000007824 */ /* 0x000fe200078e00ff */
[----:B------:R-:W-:-:S04]  /*3140*/  LEA R3, R3, 0x37800000, 0x17 ;  /* 0x3780000003037811 */ /* 0x000fc800078eb8ff */
[----:B------:R-:W-:-:S07]  /*3150*/  LOP3.LUT R0, R3, R0, R7, 0xfe, !PT ;  /* 0x0000000003007212 */ /* 0x000fce00078efe07 */
.L_x_1491:
[----:B------:R-:W-:Y:S05]  /*3160*/  BSYNC.RECONVERGENT B0 ;  /* 0x0000000000007941 */ /* 0x000fea0003800200 */
.L_x_1490:
[----:B------:R-:W-:-:S04]  /*3170*/  F2FP.F16.F32.PACK_AB R0, RZ, R0 ;  /* 0x00000000ff00723e */ /* 0x000fc800000000ff */
[----:B------:R-:W-:Y:S01]  /*3180*/  PRMT R18, R0, 0x7610, R18 ;  /* 0x0000761000127816 */ /* 0x000fe20000000012 */
[----:B------:R-:W-:Y:S06]  /*3190*/  BRA `(.L_x_1471) ;  /* 0x0000000000b47947 */ /* 0x000fec0003800000 */
.L_x_1483:
        /* <DEDUP_REMOVED lines=14> */
.L_x_1497:
[----:B------:R-:W-:Y:S05]  /*3280*/  BSYNC.RECONVERGENT B0 ;  /* 0x0000000000007941 */ /* 0x000fea0003800200 */
.L_x_1496:
[----:B------:R-:W-:-:S04]  /*3290*/  F2FP.F16.F32.PACK_AB R0, RZ, R0 ;  /* 0x00000000ff00723e */ /* 0x000fc800000000ff */
[----:B------:R-:W-:Y:S01]  /*32a0*/  PRMT R18, R0, 0x7610, R18 ;  /* 0x0000761000127816 */ /* 0x000fe20000000012 */
[----:B------:R-:W-:Y:S06]  /*32b0*/  BRA `(.L_x_1471) ;  /* 0x00000000006c7947 */ /* 0x000fec0003800000 */
.L_x_1470:
        /* <DEDUP_REMOVED lines=16> */
.L_x_1498:
[----:B------:R-:W-:Y:S01]  /*33c0*/  PRMT R18, RZ, 0x7610, R18 ;  /* 0x00007610ff127816 */ /* 0x000fe20000000012 */
[----:B------:R-:W-:Y:S06]  /*33d0*/  BRA `(.L_x_1471) ;  /* 0x0000000000247947 */ /* 0x000fec0003800000 */
.L_x_1495:
[----:B------:R-:W2:Y:S02]  /*33e0*/  LDG.E.64 R4, desc[UR36][R4.64] ;  /* 0x0000002404047981 */ /* 0x000ea4000c1e1b00 */
[----:B--2---:R-:W0:Y:S02]  /*33f0*/  I2F.U64 R0, R4 ;  /* 0x0000000400007312 */ /* 0x004e240000301000 */
[----:B0-----:R-:W-:-:S04]  /*3400*/  F2FP.F16.F32.PACK_AB R0, RZ, R0 ;  /* 0x00000000ff00723e */ /* 0x001fc800000000ff */
[----:B------:R-:W-:Y:S01]  /*3410*/  PRMT R18, R0, 0x7610, R18 ;  /* 0x0000761000127816 */ /* 0x000fe20000000012 */
[----:B------:R-:W-:Y:S06]  /*3420*/  BRA `(.L_x_1471) ;  /* 0x0000000000107947 */ /* 0x000fec0003800000 */
.L_x_1494:
[----:B------:R-:W2:Y:S02]  /*3430*/  LDG.E R4, desc[UR36][R4.64] ;  /* 0x0000002404047981 */ /* 0x000ea4000c1e1900 */
[----:B--2---:R-:W-:-:S04]  /*3440*/  I2FP.F32.U32 R0, R4 ;  /* 0x0000000400007245 */ /* 0x004fc80000201000 */
[----:B------:R-:W-:-:S04]  /*3450*/  F2FP.F16.F32.PACK_AB R0, RZ, R0 ;  /* 0x00000000ff00723e */ /* 0x000fc800000000ff */
[----:B------:R-:W-:-:S07]  /*3460*/  PRMT R18, R0, 0x7610, R18 ;  /* 0x0000761000127816 */ /* 0x000fce0000000012 */
.L_x_1471:
        /* <DEDUP_REMOVED lines=21> */
.L_x_1502:
[----:B------:R-:W2:Y:S02]  /*35c0*/  LDG.E.U8 R4, desc[UR36][R4.64] ;  /* 0x0000002404047981 */ /* 0x000ea4000c1e1100 */
[----:B--2---:R-:W-:-:S04]  /*35d0*/  I2FP.F32.U32 R0, R4 ;  /* 0x0000000400007245 */ /* 0x004fc80000201000 */
[----:B------:R-:W-:-:S04]  /*35e0*/  F2FP.F16.F32.PACK_AB R0, RZ, R0 ;  /* 0x00000000ff00723e */ /* 0x000fc800000000ff */
[----:B------:R-:W-:Y:S01]  /*35f0*/  PRMT R22, R0, 0x7610, R22 ;  /* 0x0000761000167816 */ /* 0x000fe20000000016 */
[----:B------:R-:W-:Y:S06]  /*3600*/  BRA `(.L_x_1504) ;  /* 0x0000000c00d87947 */ /* 0x000fec0003800000 */
.L_x_1501:
        /* <DEDUP_REMOVED lines=11> */
.L_x_1506:
[----:B------:R-:W2:Y:S02]  /*36c0*/  LDG.E R4, desc[UR36][R4.64] ;  /* 0x0000002404047981 */ /* 0x000ea4000c1e1900 */
[----:B--2---:R-:W-:-:S04]  /*36d0*/  I2FP.F32.S32 R0, R4 ;  /* 0x0000000400007245 */ /* 0x004fc80000201400 */
[----:B------:R-:W-:-:S04]  /*36e0*/  F2FP.F16.F32.PACK_AB R0, RZ, R0 ;  /* 0x00000000ff00723e */ /* 0x000fc800000000ff */
[----:B------:R-:W-:Y:S01]  /*36f0*/  PRMT R22, R0, 0x7610, R22 ;  /* 0x0000761000167816 */ /* 0x000fe20000000016 */
[----:B------:R-:W-:Y:S06]  /*3700*/  BRA `(.L_x_1504) ;  /* 0x0000000c00987947 */ /* 0x000fec0003800000 */
.L_x_1505:
[----:B------:R-:W2:Y:S02]  /*3710*/  LDG.E.U16 R4, desc[UR36][R4.64] ;  /* 0x0000002404047981 */ /* 0x000ea4000c1e1500 */
[----:B--2---:R-:W0:Y:S02]  /*3720*/  I2F.S16 R0, R4 ;  /* 0x0000000400007306 */ /* 0x004e240000101400 */
[----:B0-----:R-:W-:-:S04]  /*3730*/  F2FP.F16.F32.PACK_AB R0, RZ, R0 ;  /* 0x00000000ff00723e */ /* 0x001fc800000000ff */
[----:B------:R-:W-:Y:S01]  /*3740*/  PRMT R22, R0, 0x7610, R22 ;  /* 0x0000761000167816 */ /* 0x000fe20000000016 */
[----:B------:R-:W-:Y:S06]  /*3750*/  BRA `(.L_x_1504) ;  /* 0x0000000c00847947 */ /* 0x000fec0003800000 */
.L_x_1500:
        /* <DEDUP_REMOVED lines=9> */
.L_x_1508:
[----:B------:R1:W5:Y:S01]  /*37f0*/  LDG.E.U16 R22, desc[UR36][R4.64] ;  /* 0x0000002404167981 */ /* 0x000362000c1e1500 */
[----:B------:R-:W-:Y:S05]  /*3800*/  BRA `(.L_x_1504) ;  /* 0x0000000c00587947 */ /* 0x000fea0003800000 */
.L_x_1507:
        /* <DEDUP_REMOVED lines=9> */
.L_x_1510:
[----:B------:R0:W5:Y:S01]  /*38a0*/  LDG.E.U16 R22, desc[UR36][R4.64] ;  /* 0x0000002404167981 */ /* 0x000162000c1e1500 */
[----:B------:R-:W-:Y:S05]  /*38b0*/  BRA `(.L_x_1504) ;  /* 0x0000000c002c7947 */ /* 0x000fea0003800000 */
.L_x_1509:
        /* <DEDUP_REMOVED lines=13> */
.L_x_1499:
        /* <DEDUP_REMOVED lines=14> */
.L_x_1513:
        /* <DEDUP_REMOVED lines=13> */
.L_x_1512:
        /* <DEDUP_REMOVED lines=27> */
.L_x_1515:
        /* <DEDUP_REMOVED lines=15> */
.L_x_1514:
[----:B------:R-:W2:Y:S02]  /*3de0*/  LDG.E.U16 R0, desc[UR36][R4.64] ;  /* 0x0000002404007981 */ /* 0x000ea4000c1e1500 */
[----:B--2---:R-:W-:-:S05]  /*3df0*/  IMAD.U32 R0, R0, 0x10000, RZ ;  /* 0x0001000000007824 */ /* 0x004fca00078e00ff */
[----:B------:R-:W-:-:S04]  /*3e00*/  F2FP.F16.F32.PACK_AB R0, RZ, R0 ;  /* 0x00000000ff00723e */ /* 0x000fc800000000ff */
[----:B------:R-:W-:Y:S01]  /*3e10*/  PRMT R22, R0, 0x7610, R22 ;  /* 0x0000761000167816 */ /* 0x000fe20000000016 */
[----:B------:R-:W-:Y:S06]  /*3e20*/  BRA `(.L_x_1504) ;  /* 0x0000000400d07947 */ /* 0x000fec0003800000 */
.L_x_1511:
        /* <DEDUP_REMOVED lines=13> */
.L_x_1518:
        /* <DEDUP_REMOVED lines=21> */
.L_x_1522:
[----:B------:R-:W-:Y:S05]  /*4050*/  BSYNC.RECONVERGENT B1 ;  /* 0x0000000000017941 */ /* 0x000fea0003800200 */
.L_x_1521:
[----:B------:R-:W-:Y:S01]  /*4060*/  IMAD.SHL.U32 R0, R0, 0x100000, RZ ;  /* 0x0010000000007824 */ /* 0x000fe200078e00ff */
[----:B------:R-:W-:-:S04]  /*4070*/  LEA R3, R3, 0x3b800000, 0x17 ;  /* 0x3b80000003037811 */ /* 0x000fc800078eb8ff */
[----:B------:R-:W-:-:S07]  /*4080*/  LOP3.LUT R0, R3, R0, R7, 0xfe, !PT ;  /* 0x0000000003007212 */ /* 0x000fce00078efe07 */
.L_x_1520:
[----:B------:R-:W-:Y:S05]  /*4090*/  BSYNC.RECONVERGENT B0 ;  /* 0x0000000000007941 */ /* 0x000fea0003800200 */
.L_x_1519:
[----:B------:R-:W-:-:S04]  /*40a0*/  F2FP.F16.F32.PACK_AB R0, RZ, R0 ;  /* 0x00000000ff00723e */ /* 0x000fc800000000ff */
[----:B------:R-:W-:Y:S01]  /*40b0*/  PRMT R22, R0, 0x7610, R22 ;  /* 0x0000761000167816 */ /* 0x000fe20000000016 */
[----:B------:R-:W-:Y:S06]  /*40c0*/  BRA `(.L_x_1504) ;  /* 0x0000000400287947 */ /* 0x000fec0003800000 */
.L_x_1517:
        /* <DEDUP_REMOVED lines=21> */
.L_x_1526:
[----:B------:R-:W-:Y:S05]  /*4220*/  BSYNC.RECONVERGENT B1 ;  /* 0x0000000000017941 */ /* 0x000fea0003800200 */
.L_x_1525:
[----:B------:R-:W-:Y:S01]  /*4230*/  IMAD.SHL.U32 R0, R0, 0x200000, RZ ;  /* 0x0020000000007824 */ /* 0x000fe200078e00ff */
[----:B------:R-:W-:-:S04]  /*4240*/  LEA R3, R3, 0x37800000, 0x17 ;  /* 0x3780000003037811 */ /* 0x000fc800078eb8ff */
[----:B------:R-:W-:-:S07]  /*4250*/  LOP3.LUT R0, R3, R0, R7, 0xfe, !PT ;  /* 0x0000000003007212 */ /* 0x000fce00078efe07 */
.L_x_1524:
[----:B------:R-:W-:Y:S05]  /*4260*/  BSYNC.RECONVERGENT B0 ;  /* 0x0000000000007941 */ /* 0x000fea0003800200 */
.L_x_1523:
[----:B------:R-:W-:-:S04]  /*4270*/  F2FP.F16.F32.PACK_AB R0, RZ, R0 ;  /* 0x00000000ff00723e */ /* 0x000fc800000000ff */
[----:B------:R-:W-:Y:S01]  /*4280*/  PRMT R22, R0, 0x7610, R22 ;  /* 0x0000761000167816 */ /* 0x000fe20000000016 */
[----:B------:R-:W-:Y:S06]  /*4290*/  BRA `(.L_x_1504) ;  /* 0x0000000000b47947 */ /* 0x000fec0003800000 */
.L_x_1516:
        /* <DEDUP_REMOVED lines=14> */
.L_x_1530:
[----:B------:R-:W-:Y:S05]  /*4380*/  BSYNC.RECONVERGENT B0 ;  /* 0x0000000000007941 */ /* 0x000fea0003800200 */
.L_x_1529:
[----:B------:R-:W-:-:S04]  /*4390*/  F2FP.F16.F32.PACK_AB R0, RZ, R0 ;  /* 0x00000000ff00723e */ /* 0x000fc800000000ff */
[----:B------:R-:W-:Y:S01]  /*43a0*/  PRMT R22, R0, 0x7610, R22 ;  /* 0x0000761000167816 */ /* 0x000fe20000000016 */
[----:B------:R-:W-:Y:S06]  /*43b0*/  BRA `(.L_x_1504) ;  /* 0x00000000006c7947 */ /* 0x000fec0003800000 */
.L_x_1503:
        /* <DEDUP_REMOVED lines=16> */
.L_x_1531:
[----:B------:R-:W-:Y:S01]  /*44c0*/  PRMT R22, RZ, 0x7610, R22 ;  /* 0x00007610ff167816 */ /* 0x000fe20000000016 */
[----:B------:R-:W-:Y:S06]  /*44d0*/  BRA `(.L_x_1504) ;  /* 0x0000000000247947 */ /* 0x000fec0003800000 */
.L_x_1528:
[----:B------:R-:W2:Y:S02]  /*44e0*/  LDG.E.64 R4, desc[UR36][R4.64] ;  /* 0x0000002404047981 */ /* 0x000ea4000c1e1b00 */
[----:B--2---:R-:W0:Y:S02]  /*44f0*/  I2F.U64 R0, R4 ;  /* 0x0000000400007312 */ /* 0x004e240000301000 */
[----:B0-----:R-:W-:-:S04]  /*4500*/  F2FP.F16.F32.PACK_AB R0, RZ, R0 ;  /* 0x00000000ff00723e */ /* 0x001fc800000000ff */
[----:B------:R-:W-:Y:S01]  /*4510*/  PRMT R22, R0, 0x7610, R22 ;  /* 0x0000761000167816 */ /* 0x000fe20000000016 */
[----:B------:R-:W-:Y:S06]  /*4520*/  BRA `(.L_x_1504) ;  /* 0x0000000000107947 */ /* 0x000fec0003800000 */
.L_x_1527:
[----:B------:R-:W2:Y:S02]  /*4530*/  LDG.E R4, desc[UR36][R4.64] ;  /* 0x0000002404047981 */ /* 0x000ea4000c1e1900 */
[----:B--2---:R-:W-:-:S04]  /*4540*/  I2FP.F32.U32 R0, R4 ;  /* 0x0000000400007245 */ /* 0x004fc80000201000 */
[----:B------:R-:W-:-:S04]  /*4550*/  F2FP.F16.F32.PACK_AB R0, RZ, R0 ;  /* 0x00000000ff00723e */ /* 0x000fc800000000ff */
[----:B------:R-:W-:-:S07]  /*4560*/  PRMT R22, R0, 0x7610, R22 ;  /* 0x0000761000167816 */ /* 0x000fce0000000016 */
.L_x_1504:
[----:B------:R-:W-:-:S07]  /*4570*/  VIADD R27, R27, 0x80 ;  /* 0x000000801b1b7836 */ /* 0x000fce0000000000 */
.L_x_1465:
[----:B------:R-:W-:Y:S05]  /*4580*/  BSYNC.RECONVERGENT B6 ;  /* 0x0000000000067941 */ /* 0x000fea0003800200 */
.L_x_1464:
        /* <DEDUP_REMOVED lines=27> */
.L_x_1537:
[----:B------:R-:W2:Y:S02]  /*4740*/  LDG.E.U8 R4, desc[UR36][R4.64] ;  /* 0x0000002404047981 */ /* 0x000ea4000c1e1100 */
[----:B--2---:R-:W-:-:S04]  /*4750*/  I2FP.F32.U32 R0, R4 ;  /* 0x0000000400007245 */ /* 0x004fc80000201000 */
[----:B------:R-:W-:-:S04]  /*4760*/  F2FP.F16.F32.PACK_AB R0, RZ, R0 ;  /* 0x00000000ff00723e */ /* 0x000fc800000000ff */
[----:B------:R-:W-:Y:S01]  /*4770*/  PRMT R23, R0, 0x7610, R23 ;  /* 0x0000761000177816 */ /* 0x000fe20000000017 */
[----:B------:R-:W-:Y:S06]  /*4780*/  BRA `(.L_x_1539) ;  /* 0x0000000c00d87947 */ /* 0x000fec0003800000 */
.L_x_1536:
        /* <DEDUP_REMOVED lines=11> */
.L_x_1541:
[----:B------:R-:W2:Y:S02]  /*4840*/  LDG.E R4, desc[UR36][R4.64] ;  /* 0x0000002404047981 */ /* 0x000ea4000c1e1900 */
[----:B--2---:R-:W-:-:S04]  /*4850*/  I2FP.F32.S32 R0, R4 ;  /* 0x0000000400007245 */ /* 0x004fc80000201400 */
[----:B------:R-:W-:-:S04]  /*4860*/  F2FP.F16.F32.PACK_AB R0, RZ, R0 ;  /* 0x00000000ff00723e */ /* 0x000fc800000000ff */
[----:B------:R-:W-:Y:S01]  /*4870*/  PRMT R23, R0, 0x7610, R23 ;  /* 0x0000761000177816 */ /* 0x000fe20000000017 */
[----:B------:R-:W-:Y:S06]  /*4880*/  BRA `(.L_x_1539) ;  /* 0x0000000c00987947 */ /* 0x000fec0003800000 */
.L_x_1540:
[----:B------:R-:W2:Y:S02]  /*4890*/  LDG.E.U16 R4, desc[UR36][R4.64] ;  /* 0x0000002404047981 */ /* 0x000ea4000c1e1500 */
[----:B--2---:R-:W0:Y:S02]  /*48a0*/  I2F.S16 R0, R4 ;  /* 0x0000000400007306 */ /* 0x004e240000101400 */
[----:B0-----:R-:W-:-:S04]  /*48b0*/  F2FP.F16.F32.PACK_AB R0, RZ, R0 ;  /* 0x00000000ff00723e */ /* 0x001fc800000000ff */
[----:B------:R-:W-:Y:S01]  /*48c0*/  PRMT R23, R0, 0x7610, R23 ;  /* 0x0000761000177816 */ /* 0x000fe20000000017 */
[----:B------:R-:W-:Y:S06]  /*48d0*/  BRA `(.L_x_1539) ;  /* 0x0000000c00847947 */ /* 0x000fec0003800000 */
.L_x_1535:
        /* <DEDUP_REMOVED lines=9> */
.L_x_1543:
[----:B------:R1:W5:Y:S01]  /*4970*/  LDG.E.U16 R23, desc[UR36][R4.64] ;  /* 0x0000002404177981 */ /* 0x000362000c1e1500 */
[----:B------:R-:W-:Y:S05]  /*4980*/  BRA `(.L_x_1539) ;  /* 0x0000000c00587947 */ /* 0x000fea0003800000 */
.L_x_1542:
        /* <DEDUP_REMOVED lines=9> */
.L_x_1545:
[----:B------:R0:W5:Y:S01]  /*4a20*/  LDG.E.U16 R23, desc[UR36][R4.64] ;  /* 0x0000002404177981 */ /* 0x000162000c1e1500 */
[----:B------:R-:W-:Y:S05]  /*4a30*/  BRA `(.L_x_1539) ;  /* 0x0000000c002c7947 */ /* 0x000fea0003800000 */
.L_x_1544:
        /* <DEDUP_REMOVED lines=13> */
.L_x_1534:
        /* <DEDUP_REMOVED lines=14> */
.L_x_1548:
        /* <DEDUP_REMOVED lines=13> */
.L_x_1547:
        /* <DEDUP_REMOVED lines=27> */
.L_x_1550:
        /* <DEDUP_REMOVED lines=15> */
.L_x_1549:
[----:B------:R-:W2:Y:S02]  /*4f60*/  LDG.E.U16 R0, desc[UR36][R4.64] ;  /* 0x0000002404007981 */ /* 0x000ea4000c1e1500 */
[----:B--2---:R-:W-:-:S05]  /*4f70*/  IMAD.U32 R0, R0, 0x10000, RZ ;  /* 0x0001000000007824 */ /* 0x004fca00078e00ff */
[----:B------:R-:W-:-:S04]  /*4f80*/  F2FP.F16.F32.PACK_AB R0, RZ, R0 ;  /* 0x00000000ff00723e */ /* 0x000fc800000000ff */
[----:B------:R-:W-:Y:S01]  /*4f90*/  PRMT R23, R0, 0x7610, R23 ;  /* 0x0000761000177816 */ /* 0x000fe20000000017 */
[----:B------:R-:W-:Y:S06]  /*4fa0*/  BRA `(.L_x_1539) ;  /* 0x0000000400d07947 */ /* 0x000fec0003800000 */
.L_x_1546:
        /* <DEDUP_REMOVED lines=13> */
.L_x_1553:
        /* <DEDUP_REMOVED lines=21> */
.L_x_1557:
[----:B------:R-:W-:Y:S05]  /*51d0*/  BSYNC.RECONVERGENT B1 ;  /* 0x0000000000017941 */ /* 0x000fea0003800200 */
.L_x_1556:
[----:B------:R-:W-:Y:S01]  /*51e0*/  IMAD.SHL.U32 R0, R0, 0x100000, RZ ;  /* 0x0010000000007824 */ /* 0x000fe200078e00ff */
[----:B------:R-:W-:-:S04]  /*51f0*/  LEA R3, R3, 0x3b800000, 0x17 ;  /* 0x3b80000003037811 */ /* 0x000fc800078eb8ff */
[----:B------:R-:W-:-:S07]  /*5200*/  LOP3.LUT R0, R3, R0, R7, 0xfe, !PT ;  /* 0x0000000003007212 */ /* 0x000fce00078efe07 */
.L_x_1555:
[----:B------:R-:W-:Y:S05]  /*5210*/  BSYNC.RECONVERGENT B0 ;  /* 0x0000000000007941 */ /* 0x000fea0003800200 */
.L_x_1554:
[----:B------:R-:W-:-:S04]  /*5220*/  F2FP.F16.F32.PACK_AB R0, RZ, R0 ;  /* 0x00000000ff00723e */ /* 0x000fc800000000ff */
[----:B------:R-:W-:Y:S01]  /*5230*/  PRMT R23, R0, 0x7610, R23 ;  /* 0x0000761000177816 */ /* 0x000fe20000000017 */
[----:B------:R-:W-:Y:S06]  /*5240*/  BRA `(.L_x_1539) ;  /* 0x0000000400287947 */ /* 0x000fec0003800000 */
.L_x_1552:
        /* <DEDUP_REMOVED lines=21> */
.L_x_1561:
[----:B------:R-:W-:Y:S05]  /*53a0*/  BSYNC.RECONVERGENT B1 ;  /* 0x0000000000017941 */ /* 0x000fea0003800200 */
.L_x_1560:
[----:B------:R-:W-:Y:S01]  /*53b0*/  IMAD.SHL.U32 R0, R0, 0x200000, RZ ;  /* 0x0020000000007824 */ /* 0x000fe200078e00ff */
[----:B------:R-:W-:-:S04]  /*53c0*/  LEA R3, R3, 0x37800000, 0x17 ;  /* 0x3780000003037811 */ /* 0x000fc800078eb8ff */
[----:B------:R-:W-:-:S07]  /*53d0*/  LOP3.LUT R0, R3, R0, R7, 0xfe, !PT ;  /* 0x0000000003007212 */ /* 0x000fce00078efe07 */
.L_x_1559:
[----:B------:R-:W-:Y:S05]  /*53e0*/  BSYNC.RECONVERGENT B0 ;  /* 0x0000000000007941 */ /* 0x000fea0003800200 */
.L_x_1558:
[----:B------:R-:W-:-:S04]  /*53f0*/  F2FP.F16.F32.PACK_AB R0, RZ, R0 ;  /* 0x00000000ff00723e */ /* 0x000fc800000000ff */
[----:B------:R-:W-:Y:S01]  /*5400*/  PRMT R23, R0, 0x7610, R23 ;  /* 0x0000761000177816 */ /* 0x000fe20000000017 */
[----:B------:R-:W-:Y:S06]  /*5410*/  BRA `(.L_x_1539) ;  /* 0x0000000000b47947 */ /* 0x000fec0003800000 */
.L_x_1551:
        /* <DEDUP_REMOVED lines=14> */
.L_x_1565:
[----:B------:R-:W-:Y:S05]  /*5500*/  BSYNC.RECONVERGENT B0 ;  /* 0x0000000000007941 */ /* 0x000fea0003800200 */
.L_x_1564:
[----:B------:R-:W-:-:S04]  /*5510*/  F2FP.F16.F32.PACK_AB R0, RZ, R0 ;  /* 0x00000000ff00723e */ /* 0x000fc800000000ff */
[----:B------:R-:W-:Y:S01]  /*5520*/  PRMT R23, R0, 0x7610, R23 ;  /* 0x0000761000177816 */ /* 0x000fe20000000017 */
[----:B------:R-:W-:Y:S06]  /*5530*/  BRA `(.L_x_1539) ;  /* 0x00000000006c7947 */ /* 0x000fec0003800000 */
.L_x_1538:
        /* <DEDUP_REMOVED lines=16> */
.L_x_1566:
[----:B------:R-:W-:Y:S01]  /*5640*/  PRMT R23, RZ, 0x7610, R23 ;  /* 0x00007610ff177816 */ /* 0x000fe20000000017 */
[----:B------:R-:W-:Y:S06]  /*5650*/  BRA `(.L_x_1539) ;  /* 0x0000000000247947 */ /* 0x000fec0003800000 */
.L_x_1563:
[----:B------:R-:W2:Y:S02]  /*5660*/  LDG.E.64 R4, desc[UR36][R4.64] ;  /* 0x0000002404047981 */ /* 0x000ea4000c1e1b00 */
[----:B--2---:R-:W0:Y:S02]  /*5670*/  I2F.U64 R0, R4 ;  /* 0x0000000400007312 */ /* 0x004e240000301000 */
[----:B0-----:R-:W-:-:S04]  /*5680*/  F2FP.F16.F32.PACK_AB R0, RZ, R0 ;  /* 0x00000000ff00723e */ /* 0x001fc800000000ff */
[----:B------:R-:W-:Y:S01]  /*5690*/  PRMT R23, R0, 0x7610, R23 ;  /* 0x0000761000177816 */ /* 0x000fe20000000017 */
[----:B------:R-:W-:Y:S06]  /*56a0*/  BRA `(.L_x_1539) ;  /* 0x0000000000107947 */ /* 0x000fec0003800000 */
.L_x_1562:
[----:B------:R-:W2:Y:S02]  /*56b0*/  LDG.E R4, desc[UR36][R4.64] ;  /* 0x0000002404047981 */ /* 0x000ea4000c1e1900 */
[----:B--2---:R-:W-:-:S04]  /*56c0*/  I2FP.F32.U32 R0, R4 ;  /* 0x0000000400007245 */ /* 0x004fc80000201000 */
[----:B------:R-:W-:-:S04]  /*56d0*/  F2FP.F16.F32.PACK_AB R0, RZ, R0 ;  /* 0x00000000ff00723e */ /* 0x000fc800000000ff */
[----:B------:R-:W-:-:S07]  /*56e0*/  PRMT R23, R0, 0x7610, R23 ;  /* 0x0000761000177816 */ /* 0x000fce0000000017 */
.L_x_1539:
[----:B------:R-:W2:Y:S01]  /*56f0*/  LDCU.U8 UR6, c[0x0][0x3bd] ;  /* 0x000077a0ff0677ac */ /* 0x000ea20008000000 */
[----:B01----:R-:W0:Y:S01]  /*5700*/  LDC.64 R4, c[0x0][0x3b0] ;  /* 0x0000ec00ff047b82 */ /* 0x003e220000000a00 */
[----:B------:R-:W1:Y:S01]  /*5710*/  LDCU UR5, c[0x0][0x3c4] ;  /* 0x00007880ff0577ac */ /* 0x000e620008000800 */
[----:B--2---:R-:W-:-:S04]  /*5720*/  UPRMT UR4, UR6, 0x9910, URZ ;  /* 0x0000991006047896 */ /* 0x004fc800080000ff */
        /* <DEDUP_REMOVED lines=18> */
.L_x_1570:
[----:B------:R-:W2:Y:S02]  /*5850*/  LDG.E.U8 R4, desc[UR36][R4.64] ;  /* 0x0000002404047981 */ /* 0x000ea4000c1e1100 */
[----:B--2---:R-:W-:-:S04]  /*5860*/  I2FP.F32.U32 R0, R4 ;  /* 0x0000000400007245 */ /* 0x004fc80000201000 */
[----:B------:R-:W-:-:S04]  /*5870*/  F2FP.F16.F32.PACK_AB R0, RZ, R0 ;  /* 0x00000000ff00723e */ /* 0x000fc800000000ff */
[----:B------:R-:W-:Y:S01]  /*5880*/  PRMT R24, R0, 0x7610, R24 ;  /* 0x0000761000187816 */ /* 0x000fe20000000018 */
[----:B------:R-:W-:Y:S06]  /*5890*/  BRA `(.L_x_1572) ;  /* 0x0000000c00d87947 */ /* 0x000fec0003800000 */
.L_x_1569:
        /* <DEDUP_REMOVED lines=11> */
.L_x_1574:
[----:B------:R-:W2:Y:S02]  /*5950*/  LDG.E R4, desc[UR36][R4.64] ;  /* 0x0000002404047981 */ /* 0x000ea4000c1e1900 */
[----:B--2---:R-:W-:-:S04]  /*5960*/  I2FP.F32.S32 R0, R4 ;  /* 0x0000000400007245 */ /* 0x004fc80000201400 */
[----:B------:R-:W-:-:S04]  /*5970*/  F2FP.F16.F32.PACK_AB R0, RZ, R0 ;  /* 0x00000000ff00723e */ /* 0x000fc800000000ff */
[----:B------:R-:W-:Y:S01]  /*5980*/  PRMT R24, R0, 0x7610, R24 ;  /* 0x0000761000187816 */ /* 0x000fe20000000018 */
[----:B------:R-:W-:Y:S06]  /*5990*/  BRA `(.L_x_1572) ;  /* 0x0000000c00987947 */ /* 0x000fec0003800000 */
.L_x_1573:
[----:B------:R-:W2:Y:S02]  /*59a0*/  LDG.E.U16 R4, desc[UR36][R4.64] ;  /* 0x0000002404047981 */ /* 0x000ea4000c1e1500 */
[----:B--2---:R-:W0:Y:S02]  /*59b0*/  I2F.S16 R0, R4 ;  /* 0x0000000400007306 */ /* 0x004e240000101400 */
[----:B0-----:R-:W-:-:S04]  /*59c0*/  F2FP.F16.F32.PACK_AB R0, RZ, R0 ;  /* 0x00000000ff00723e */ /* 0x001fc800000000ff */
[----:B------:R-:W-:Y:S01]  /*59d0*/  PRMT R24, R0, 0x7610, R24 ;  /* 0x0000761000187816 */ /* 0x000fe20000000018 */
[----:B------:R-:W-:Y:S06]  /*59e0*/  BRA `(.L_x_1572) ;  /* 0x0000000c00847947 */ /* 0x000fec0003800000 */
.L_x_1568:
        /* <DEDUP_REMOVED lines=9> */
.L_x_1576:
[----:B------:R1:W5:Y:S01]  /*5a80*/  LDG.E.U16 R24, desc[UR36][R4.64] ;  /* 0x0000002404187981 */ /* 0x000362000c1e1500 */
[----:B------:R-:W-:Y:S05]  /*5a90*/  BRA `(.L_x_1572) ;  /* 0x0000000c00587947 */ /* 0x000fea0003800000 */
.L_x_1575:
        /* <DEDUP_REMOVED lines=9> */
.L_x_1578:
[----:B------:R0:W5:Y:S01]  /*5b30*/  LDG.E.U16 R24, desc[UR36][R4.64] ;  /* 0x0000002404187981 */ /* 0x000162000c1e1500 */
[----:B------:R-:W-:Y:S05]  /*5b40*/  BRA `(.L_x_1572) ;  /* 0x0000000c002c7947 */ /* 0x000fea0003800000 */
.L_x_1577:
        /* <DEDUP_REMOVED lines=13> */
.L_x_1567:
        /* <DEDUP_REMOVED lines=14> */
.L_x_1581:
        /* <DEDUP_REMOVED lines=13> */
.L_x_1580:
        /* <DEDUP_REMOVED lines=27> */
.L_x_1583:
        /* <DEDUP_REMOVED lines=15> */
.L_x_1582:
[----:B------:R-:W2:Y:S02]  /*6070*/  LDG.E.U16 R0, desc[UR36][R4.64] ;  /* 0x0000002404007981 */ /* 0x000ea4000c1e1500 */
[----:B--2---:R-:W-:-:S05]  /*6080*/  IMAD.U32 R0, R0, 0x10000, RZ ;  /* 0x0001000000007824 */ /* 0x004fca00078e00ff */
[----:B------:R-:W-:-:S04]  /*6090*/  F2FP.F16.F32.PACK_AB R0, RZ, R0 ;  /* 0x00000000ff00723e */ /* 0x000fc800000000ff */
[----:B------:R-:W-:Y:S01]  /*60a0*/  PRMT R24, R0, 0x7610, R24 ;  /* 0x0000761000187816 */ /* 0x000fe20000000018 */
[----:B------:R-:W-:Y:S06]  /*60b0*/  BRA `(.L_x_1572) ;  /* 0x0000000400d07947 */ /* 0x000fec0003800000 */
.L_x_1579:
        /* <DEDUP_REMOVED lines=13> */
.L_x_1586:
        /* <DEDUP_REMOVED lines=21> */
.L_x_1590:
[----:B------:R-:W-:Y:S05]  /*62e0*/  BSYNC.RECONVERGENT B1 ;  /* 0x0000000000017941 */ /* 0x000fea0003800200 */
.L_x_1589:
[----:B------:R-:W-:Y:S01]  /*62f0*/  IMAD.SHL.U32 R0, R0, 0x100000, RZ ;  /* 0x0010000000007824 */ /* 0x000fe200078e00ff */
[----:B------:R-:W-:-:S04]  /*6300*/  LEA R3, R3, 0x3b800000, 0x17 ;  /* 0x3b80000003037811 */ /* 0x000fc800078eb8ff */
[----:B------:R-:W-:-:S07]  /*6310*/  LOP3.LUT R0, R3, R0, R7, 0xfe, !PT ;  /* 0x0000000003007212 */ /* 0x000fce00078efe07 */
.L_x_1588:
[----:B------:R-:W-:Y:S05]  /*6320*/  BSYNC.RECONVERGENT B0 ;  /* 0x0000000000007941 */ /* 0x000fea0003800200 */
.L_x_1587:
[----:B------:R-:W-:-:S04]  /*6330*/  F2FP.F16.F32.PACK_AB R0, RZ, R0 ;  /* 0x00000000ff00723e */ /* 0x000fc800000000ff */
[----:B------:R-:W-:Y:S01]  /*6340*/  PRMT R24, R0, 0x7610, R24 ;  /* 0x0000761000187816 */ /* 0x000fe20000000018 */
[----:B------:R-:W-:Y:S06]  /*6350*/  BRA `(.L_x_1572) ;  /* 0x0000000400287947 */ /* 0x000fec0003800000 */
.L_x_1585:
        /* <DEDUP_REMOVED lines=21> */
.L_x_1594:
[----:B------:R-:W-:Y:S05]  /*64b0*/  BSYNC.RECONVERGENT B1 ;  /* 0x0000000000017941 */ /* 0x000fea0003800200 */
.L_x_1593:
[----:B------:R-:W-:Y:S01]  /*64c0*/  IMAD.SHL.U32 R0, R0, 0x200000, RZ ;  /* 0x0020000000007824 */ /* 0x000fe200078e00ff */
[----:B------:R-:W-:-:S04]  /*64d0*/  LEA R3, R3, 0x37800000, 0x17 ;  /* 0x3780000003037811 */ /* 0x000fc800078eb8ff */
[----:B------:R-:W-:-:S07]  /*64e0*/  LOP3.LUT R0, R3, R0, R7, 0xfe, !PT ;  /* 0x0000000003007212 */ /* 0x000fce00078efe07 */
.L_x_1592:
[----:B------:R-:W-:Y:S05]  /*64f0*/  BSYNC.RECONVERGENT B0 ;  /* 0x0000000000007941 */ /* 0x000fea0003800200 */
.L_x_1591:
[----:B------:R-:W-:-:S04]  /*6500*/  F2FP.F16.F32.PACK_AB R0, RZ, R0 ;  /* 0x00000000ff00723e */ /* 0x000fc800000000ff */
[----:B------:R-:W-:Y:S01]  /*6510*/  PRMT R24, R0, 0x7610, R24 ;  /* 0x0000761000187816 */ /* 0x000fe20000000018 */
[----:B------:R-:W-:Y:S06]  /*6520*/  BRA `(.L_x_1572) ;  /* 0x0000000000b47947 */ /* 0x000fec0003800000 */
.L_x_1584:
        /* <DEDUP_REMOVED lines=14> */
.L_x_1598:
[----:B------:R-:W-:Y:S05]  /*6610*/  BSYNC.RECONVERGENT B0 ;  /* 0x0000000000007941 */ /* 0x000fea0003800200 */
.L_x_1597:
[----:B------:R-:W-:-:S04]  /*6620*/  F2FP.F16.F32.PACK_AB R0, RZ, R0 ;  /* 0x00000000ff00723e */ /* 0x000fc800000000ff */
[----:B------:R-:W-:Y:S01]  /*6630*/  PRMT R24, R0, 0x7610, R24 ;  /* 0x0000761000187816 */ /* 0x000fe20000000018 */
[----:B------:R-:W-:Y:S06]  /*6640*/  BRA `(.L_x_1572) ;  /* 0x00000000006c7947 */ /* 0x000fec0003800000 */
.L_x_1571:
        /* <DEDUP_REMOVED lines=16> */
.L_x_1599:
[----:B------:R-:W-:Y:S01]  /*6750*/  PRMT R24, RZ, 0x7610, R24 ;  /* 0x00007610ff187816 */ /* 0x000fe20000000018 */
[----:B------:R-:W-:Y:S06]  /*6760*/  BRA `(.L_x_1572) ;  /* 0x0000000000247947 */ /* 0x000fec0003800000 */
.L_x_1596:
[----:B------:R-:W2:Y:S02]  /*6770*/  LDG.E.64 R4, desc[UR36][R4.64] ;  /* 0x0000002404047981 */ /* 0x000ea4000c1e1b00 */
[----:B--2---:R-:W0:Y:S02]  /*6780*/  I2F.U64 R0, R4 ;  /* 0x0000000400007312 */ /* 0x004e240000301000 */
[----:B0-----:R-:W-:-:S04]  /*6790*/  F2FP.F16.F32.PACK_AB R0, RZ, R0 ;  /* 0x00000000ff00723e */ /* 0x001fc800000000ff */
[----:B------:R-:W-:Y:S01]  /*67a0*/  PRMT R24, R0, 0x7610, R24 ;  /* 0x0000761000187816 */ /* 0x000fe20000000018 */
[----:B------:R-:W-:Y:S06]  /*67b0*/  BRA `(.L_x_1572) ;  /* 0x0000000000107947 */ /* 0x000fec0003800000 */
.L_x_1595:
[----:B------:R-:W2:Y:S02]  /*67c0*/  LDG.E R4, desc[UR36][R4.64] ;  /* 0x0000002404047981 */ /* 0x000ea4000c1e1900 */
[----:B--2---:R-:W-:-:S04]  /*67d0*/  I2FP.F32.U32 R0, R4 ;  /* 0x0000000400007245 */ /* 0x004fc80000201000 */
[----:B------:R-:W-:-:S04]  /*67e0*/  F2FP.F16.F32.PACK_AB R0, RZ, R0 ;  /* 0x00000000ff00723e */ /* 0x000fc800000000ff */
[----:B------:R-:W-:-:S07]  /*67f0*/  PRMT R24, R0, 0x7610, R24 ;  /* 0x0000761000187816 */ /* 0x000fce0000000018 */
.L_x_1572:
[----:B------:R-:W-:-:S07]  /*6800*/  VIADD R27, R27, 0x80 ;  /* 0x000000801b1b7836 */ /* 0x000fce0000000000 */
.L_x_1533:
[----:B------:R-:W-:Y:S05]  /*6810*/  BSYNC.RECONVERGENT B6 ;  /* 0x0000000000067941 */ /* 0x000fea0003800200 */
.L_x_1532:
        /* <DEDUP_REMOVED lines=27> */
.L_x_1605:
[----:B------:R-:W2:Y:S02]  /*69d0*/  LDG.E.U8 R4, desc[UR36][R4.64] ;  /* 0x0000002404047981 */ /* 0x000ea4000c1e1100 */
[----:B--2---:R-:W-:-:S04]  /*69e0*/  I2FP.F32.U32 R0, R4 ;  /* 0x0000000400007245 */ /* 0x004fc80000201000 */
[----:B------:R-:W-:-:S04]  /*69f0*/  F2FP.F16.F32.PACK_AB R0, RZ, R0 ;  /* 0x00000000ff00723e */ /* 0x000fc800000000ff */
[----:B------:R-:W-:Y:S01]  /*6a00*/  PRMT R25, R0, 0x7610, R25 ;  /* 0x0000761000197816 */ /* 0x000fe20000000019 */
[----:B------:R-:W-:Y:S06]  /*6a10*/  BRA `(.L_x_1607) ;  /* 0x0000000c00d87947 */ /* 0x000fec0003800000 */
.L_x_1604:
        /* <DEDUP_REMOVED lines=11> */
.L_x_1609:
[----:B------:R-:W2:Y:S02]  /*6ad0*/  LDG.E R4, desc[UR36][R4.64] ;  /* 0x0000002404047981 */ /* 0x000ea4000c1e1900 */
[----:B--2---:R-:W-:-:S04]  /*6ae0*/  I2FP.F32.S32 R0, R4 ;  /* 0x0000000400007245 */ /* 0x004fc80000201400 */
[----:B------:R-:W-:-:S04]  /*6af0*/  F2FP.F16.F32.PACK_AB R0, RZ, R0 ;  /* 0x00000000ff00723e */ /* 0x000fc800000000ff */
[----:B------:R-:W-:Y:S01]  /*6b00*/  PRMT R25, R0, 0x7610, R25 ;  /* 0x0000761000197816 */ /* 0x000fe20000000019 */
[----:B------:R-:W-:Y:S06]  /*6b10*/  BRA `(.L_x_1607) ;  /* 0x0000000c00987947 */ /* 0x000fec0003800000 */
.L_x_1608:
[----:B------:R-:W2:Y:S02]  /*6b20*/  LDG.E.U16 R4, desc[UR36][R4.64] ;  /* 0x0000002404047981 */ /* 0x000ea4000c1e1500 */
[----:B--2---:R-:W0:Y:S02]  /*6b30*/  I2F.S16 R0, R4 ;  /* 0x0000000400007306 */ /* 0x004e240000101400 */
[----:B0-----:R-:W-:-:S04]  /*6b40*/  F2FP.F16.F32.PACK_AB R0, RZ, R0 ;  /* 0x00000000ff00723e */ /* 0x001fc800000000ff */
[----:B------:R-:W-:Y:S01]  /*6b50*/  PRMT R25, R0, 0x7610, R25 ;  /* 0x0000761000197816 */ /* 0x000fe20000000019 */
[----:B------:R-:W-:Y:S06]  /*6b60*/  BRA `(.L_x_1607) ;  /* 0x0000000c00847947 */ /* 0x000fec0003800000 */
.L_x_1603:
        /* <DEDUP_REMOVED lines=9> */
.L_x_1611:
[----:B------:R0:W5:Y:S01]  /*6c00*/  LDG.E.U16 R25, desc[UR36][R4.64] ;  /* 0x0000002404197981 */ /* 0x000162000c1e1500 */
[----:B------:R-:W-:Y:S05]  /*6c10*/  BRA `(.L_x_1607) ;  /* 0x0000000c00587947 */ /* 0x000fea0003800000 */
.L_x_1610:
        /* <DEDUP_REMOVED lines=9> */
.L_x_1613:
[----:B------:R1:W5:Y:S01]  /*6cb0*/  LDG.E.U16 R25, desc[UR36][R4.64] ;  /* 0x0000002404197981 */ /* 0x000362000c1e1500 */
[----:B------:R-:W-:Y:S05]  /*6cc0*/  BRA `(.L_x_1607) ;  /* 0x0000000c002c7947 */ /* 0x000fea0003800000 */
.L_x_1612:
        /* <DEDUP_REMOVED lines=13> */
.L_x_1602:
        /* <DEDUP_REMOVED lines=14> */
.L_x_1616:
        /* <DEDUP_REMOVED lines=13> */
.L_x_1615:
        /* <DEDUP_REMOVED lines=27> */
.L_x_1618:
        /* <DEDUP_REMOVED lines=15> */
.L_x_1617:
[----:B------:R-:W2:Y:S02]  /*71f0*/  LDG.E.U16 R0, desc[UR36][R4.64] ;  /* 0x0000002404007981 */ /* 0x000ea4000c1e1500 */
[----:B--2---:R-:W-:-:S05]  /*7200*/  IMAD.U32 R0, R0, 0x10000, RZ ;  /* 0x0001000000007824 */ /* 0x004fca00078e00ff */
[----:B------:R-:W-:-:S04]  /*7210*/  F2FP.F16.F32.PACK_AB R0, RZ, R0 ;  /* 0x00000000ff00723e */ /* 0x000fc800000000ff */
[----:B------:R-:W-:Y:S01]  /*7220*/  PRMT R25, R0, 0x7610, R25 ;  /* 0x0000761000197816 */ /* 0x000fe20000000019 */
[----:B------:R-:W-:Y:S06]  /*7230*/  BRA `(.L_x_1607) ;  /* 0x0000000400d07947 */ /* 0x000fec0003800000 */
.L_x_1614:
        /* <DEDUP_REMOVED lines=13> */
.L_x_1621:
        /* <DEDUP_REMOVED lines=21> */
.L_x_1625:
[----:B------:R-:W-:Y:S05]  /*7460*/  BSYNC.RECONVERGENT B1 ;  /* 0x0000000000017941 */ /* 0x000fea0003800200 */
.L_x_1624:
[----:B------:R-:W-:Y:S01]  /*7470*/  IMAD.SHL.U32 R0, R0, 0x100000, RZ ;  /* 0x0010000000007824 */ /* 0x000fe200078e00ff */
[----:B------:R-:W-:-:S04]  /*7480*/  LEA R3, R3, 0x3b800000, 0x17 ;  /* 0x3b80000003037811 */ /* 0x000fc800078eb8ff */
[----:B------:R-:W-:-:S07]  /*7490*/  LOP3.LUT R0, R3, R0, R7, 0xfe, !PT ;  /* 0x0000000003007212 */ /* 0x000fce00078efe07 */
.L_x_1623:
[----:B------:R-:W-:Y:S05]  /*74a0*/  BSYNC.RECONVERGENT B0 ;  /* 0x0000000000007941 */ /* 0x000fea0003800200 */
.L_x_1622:
[----:B------:R-:W-:-:S04]  /*74b0*/  F2FP.F16.F32.PACK_AB R0, RZ, R0 ;  /* 0x00000000ff00723e */ /* 0x000fc800000000ff */
[----:B------:R-:W-:Y:S01]  /*74c0*/  PRMT R25, R0, 0x7610, R25 ;  /* 0x0000761000197816 */ /* 0x000fe20000000019 */
[----:B------:R-:W-:Y:S06]  /*74d0*/  BRA `(.L_x_1607) ;  /* 0x0000000400287947 */ /* 0x000fec0003800000 */
.L_x_1620:
        /* <DEDUP_REMOVED lines=21> */
.L_x_1629:
[----:B------:R-:W-:Y:S05]  /*7630*/  BSYNC.RECONVERGENT B1 ;  /* 0x0000000000017941 */ /* 0x000fea0003800200 */
.L_x_1628:
[----:B------:R-:W-:Y:S01]  /*7640*/  IMAD.SHL.U32 R0, R0, 0x200000, RZ ;  /* 0x0020000000007824 */ /* 0x000fe200078e00ff */
[----:B------:R-:W-:-:S04]  /*7650*/  LEA R3, R3, 0x37800000, 0x17 ;  /* 0x3780000003037811 */ /* 0x000fc800078eb8ff */
[----:B------:R-:W-:-:S07]  /*7660*/  LOP3.LUT R0, R3, R0, R7, 0xfe, !PT ;  /* 0x0000000003007212 */ /* 0x000fce00078efe07 */
.L_x_1627:
[----:B------:R-:W-:Y:S05]  /*7670*/  BSYNC.RECONVERGENT B0 ;  /* 0x0000000000007941 */ /* 0x000fea0003800200 */
.L_x_1626:
[----:B------:R-:W-:-:S04]  /*7680*/  F2FP.F16.F32.PACK_AB R0, RZ, R0 ;  /* 0x00000000ff00723e */ /* 0x000fc800000000ff */
[----:B------:R-:W-:Y:S01]  /*7690*/  PRMT R25, R0, 0x7610, R25 ;  /* 0x0000761000197816 */ /* 0x000fe20000000019 */
[----:B------:R-:W-:Y:S06]  /*76a0*/  BRA `(.L_x_1607) ;  /* 0x0000000000b47947 */ /* 0x000fec0003800000 */
.L_x_1619:
        /* <DEDUP_REMOVED lines=14> */
.L_x_1633:
[----:B------:R-:W-:Y:S05]  /*7790*/  BSYNC.RECONVERGENT B0 ;  /* 0x0000000000007941 */ /* 0x000fea0003800200 */
.L_x_1632:
[----:B------:R-:W-:-:S04]  /*77a0*/  F2FP.F16.F32.PACK_AB R0, RZ, R0 ;  /* 0x00000000ff00723e */ /* 0x000fc800000000ff */
[----:B------:R-:W-:Y:S01]  /*77b0*/  PRMT R25, R0, 0x7610, R25 ;  /* 0x0000761000197816 */ /* 0x000fe20000000019 */
[----:B------:R-:W-:Y:S06]  /*77c0*/  BRA `(.L_x_1607) ;  /* 0x00000000006c7947 */ /* 0x000fec0003800000 */
.L_x_1606:
        /* <DEDUP_REMOVED lines=16> */
.L_x_1634:
[----:B------:R-:W-:Y:S01]  /*78d0*/  PRMT R25, RZ, 0x7610, R25 ;  /* 0x00007610ff197816 */ /* 0x000fe20000000019 */
[----:B------:R-:W-:Y:S06]  /*78e0*/  BRA `(.L_x_1607) ;  /* 0x0000000000247947 */ /* 0x000fec0003800000 */
.L_x_1631:
[----:B------:R-:W2:Y:S02]  /*78f0*/  LDG.E.64 R4, desc[UR36][R4.64] ;  /* 0x0000002404047981 */ /* 0x000ea4000c1e1b00 */
[----:B--2---:R-:W0:Y:S02]  /*7900*/  I2F.U64 R0, R4 ;  /* 0x0000000400007312 */ /* 0x004e240000301000 */
[----:B0-----:R-:W-:-:S04]  /*7910*/  F2FP.F16.F32.PACK_AB R0, RZ, R0 ;  /* 0x00000000ff00723e */ /* 0x001fc800000000ff */
[----:B------:R-:W-:Y:S01]  /*7920*/  PRMT R25, R0, 0x7610, R25 ;  /* 0x0000761000197816 */ /* 0x000fe20000000019 */
[----:B------:R-:W-:Y:S06]  /*7930*/  BRA `(.L_x_1607) ;  /* 0x0000000000107947 */ /* 0x000fec0003800000 */
.L_x_1630:
[----:B------:R-:W2:Y:S02]  /*7940*/  LDG.E R4, desc[UR36][R4.64] ;  /* 0x0000002404047981 */ /* 0x000ea4000c1e1900 */
[----:B--2---:R-:W-:-:S04]  /*7950*/  I2FP.F32.U32 R0, R4 ;  /* 0x0000000400007245 */ /* 0x004fc80000201000 */
[----:B------:R-:W-:-:S04]  /*7960*/  F2FP.F16.F32.PACK_AB R0, RZ, R0 ;  /* 0x00000000ff00723e */ /* 0x000fc800000000ff */
[----:B------:R-:W-:-:S07]  /*7970*/  PRMT R25, R0, 0x7610, R25 ;  /* 0x0000761000197816 */ /* 0x000fce0000000019 */
.L_x_1607:
        /* <DEDUP_REMOVED lines=22> */
.L_x_1638:
[----:B------:R-:W2:Y:S02]  /*7ae0*/  LDG.E.U8 R4, desc[UR36][R4.64] ;  /* 0x0000002404047981 */ /* 0x000ea4000c1e1100 */
[----:B--2---:R-:W-:-:S04]  /*7af0*/  I2FP.F32.U32 R0, R4 ;  /* 0x0000000400007245 */ /* 0x004fc80000201000 */
[----:B------:R-:W-:-:S04]  /*7b00*/  F2FP.F16.F32.PACK_AB R0, RZ, R0 ;  /* 0x00000000ff00723e */ /* 0x000fc800000000ff */
[----:B------:R-:W-:Y:S01]  /*7b10*/  PRMT R3, R0, 0x7610, R3 ;  /* 0x0000761000037816 */ /* 0x000fe20000000003 */
[----:B------:R-:W-:Y:S06]  /*7b20*/  BRA `(.L_x_1601) ;  /* 0x0000000c00d47947 */ /* 0x000fec0003800000 */
.L_x_1637:
        /* <DEDUP_REMOVED lines=11> */
.L_x_1641:
[----:B------:R-:W2:Y:S02]  /*7be0*/  LDG.E R4, desc[UR36][R4.64] ;  /* 0x0000002404047981 */ /* 0x000ea4000c1e1900 */
[----:B--2---:R-:W-:-:S04]  /*7bf0*/  I2FP.F32.S32 R0, R4 ;  /* 0x0000000400007245 */ /* 0x004fc80000201400 */
[----:B------:R-:W-:-:S04]  /*7c00*/  F2FP.F16.F32.PACK_AB R0, RZ, R0 ;  /* 0x00000000ff00723e */ /* 0x000fc800000000ff */
[----:B------:R-:W-:Y:S01]  /*7c10*/  PRMT R3, R0, 0x7610, R3 ;  /* 0x0000761000037816 */ /* 0x000fe20000000003 */
[----:B------:R-:W-:Y:S06]  /*7c20*/  BRA `(.L_x_1601) ;  /* 0x0000000c00947947 */ /* 0x000fec0003800000 */
.L_x_1640:
[----:B------:R-:W2:Y:S02]  /*7c30*/  LDG.E.U16 R4, desc[UR36][R4.64] ;  /* 0x0000002404047981 */ /* 0x000ea4000c1e1500 */
[----:B--2---:R-:W0:Y:S02]  /*7c40*/  I2F.S16 R0, R4 ;  /* 0x0000000400007306 */ /* 0x004e240000101400 */
[----:B0-----:R-:W-:-:S04]  /*7c50*/  F2FP.F16.F32.PACK_AB R0, RZ, R0 ;  /* 0x00000000ff00723e */ /* 0x001fc800000000ff */
[----:B------:R-:W-:Y:S01]  /*7c60*/  PRMT R3, R0, 0x7610, R3 ;  /* 0x0000761000037816 */ /* 0x000fe20000000003 */
[----:B------:R-:W-:Y:S06]  /*7c70*/  BRA `(.L_x_1601) ;  /* 0x0000000c00807947 */ /* 0x000fec0003800000 */
.L_x_1636:
        /* <DEDUP_REMOVED lines=9> */
.L_x_1643:
[----:B------:R2:W5:Y:S01]  /*7d10*/  LDG.E.U16 R3, desc[UR36][R4.64] ;  /* 0x0000002404037981 */ /* 0x000562000c1e1500 */
[----:B------:R-:W-:Y:S05]  /*7d20*/  BRA `(.L_x_1601) ;  /* 0x0000000c00547947 */ /* 0x000fea0003800000 */
.L_x_1642:
        /* <DEDUP_REMOVED lines=9> */
.L_x_1645:
[----:B------:R3:W5:Y:S01]  /*7dc0*/  LDG.E.U16 R3, desc[UR36][R4.64] ;  /* 0x0000002404037981 */ /* 0x000762000c1e1500 */
[----:B------:R-:W-:Y:S05]  /*7dd0*/  BRA `(.L_x_1601) ;  /* 0x0000000c00287947 */ /* 0x000fea0003800000 */
.L_x_1644:
        /* <DEDUP_REMOVED lines=13> */
.L_x_1635:
        /* <DEDUP_REMOVED lines=14> */
.L_x_1648:
        /* <DEDUP_REMOVED lines=13> */
.L_x_1647:
        /* <DEDUP_REMOVED lines=24> */
[----:B------:R-:W-:Y:S01]  /*81e0*/  F2FP.F16.F32.PACK_AB R3, RZ, R3 ;  /* 0x00000003ff03723e */ /* 0x000fe200000000ff */
[----:B------:R-:W-:Y:S06]  /*81f0*/  BRA `(.L_x_1601) ;  /* 0x0000000800207947 */ /* 0x000fec0003800000 */
.L_x_1650:
        /* <DEDUP_REMOVED lines=15> */
.L_x_1649:
[----:B------:R-:W2:Y:S02]  /*82f0*/  LDG.E.U16 R0, desc[UR36][R4.64] ;  /* 0x0000002404007981 */ /* 0x000ea4000c1e1500 */
[----:B--2---:R-:W-:-:S05]  /*8300*/  IMAD.U32 R0, R0, 0x10000, RZ ;  /* 0x0001000000007824 */ /* 0x004fca00078e00ff */
[----:B------:R-:W-:-:S04]  /*8310*/  F2FP.F16.F32.PACK_AB R0, RZ, R0 ;  /* 0x00000000ff00723e */ /* 0x000fc800000000ff */
[----:B------:R-:W-:Y:S01]  /*8320*/  PRMT R3, R0, 0x7610, R3 ;  /* 0x0000761000037816 */ /* 0x000fe20000000003 */
[----:B------:R-:W-:Y:S06]  /*8330*/  BRA `(.L_x_1601) ;  /* 0x0000000400d07947 */ /* 0x000fec0003800000 */
.L_x_1646:
        /* <DEDUP_REMOVED lines=13> */
.L_x_1653:
        /* <DEDUP_REMOVED lines=21> */
.L_x_1657:
[----:B------:R-:W-:Y:S05]  /*8560*/  BSYNC.RECONVERGENT B1 ;  /* 0x0000000000017941 */ /* 0x000fea0003800200 */
.L_x_1656:
[----:B------:R-:W-:Y:S01]  /*8570*/  IMAD.SHL.U32 R0, R0, 0x100000, RZ ;  /* 0x0010000000007824 */ /* 0x000fe200078e00ff */
[----:B------:R-:W-:-:S04]  /*8580*/  LEA R3, R3, 0x3b800000, 0x17 ;  /* 0x3b80000003037811 */ /* 0x000fc800078eb8ff */
[----:B------:R-:W-:-:S07]  /*8590*/  LOP3.LUT R0, R3, R0, R7, 0xfe, !PT ;  /* 0x0000000003007212 */ /* 0x000fce00078efe07 */
.L_x_1655:
[----:B------:R-:W-:Y:S05]  /*85a0*/  BSYNC.RECONVERGENT B0 ;  /* 0x0000000000007941 */ /* 0x000fea0003800200 */
.L_x_1654:
[----:B------:R-:W-:-:S04]  /*85b0*/  F2FP.F16.F32.PACK_AB R0, RZ, R0 ;  /* 0x00000000ff00723e */ /* 0x000fc800000000ff */
[----:B------:R-:W-:Y:S01]  /*85c0*/  PRMT R3, R0, 0x7610, R3 ;  /* 0x0000761000037816 */ /* 0x000fe20000000003 */
[----:B------:R-:W-:Y:S06]  /*85d0*/  BRA `(.L_x_1601) ;  /* 0x0000000400287947 */ /* 0x000fec0003800000 */
.L_x_1652:
        /* <DEDUP_REMOVED lines=21> */
.L_x_1661:
[----:B------:R-:W-:Y:S05]  /*8730*/  BSYNC.RECONVERGENT B1 ;  /* 0x0000000000017941 */ /* 0x000fea0003800200 */
.L_x_1660:
[----:B------:R-:W-:Y:S01]  /*8740*/  IMAD.SHL.U32 R0, R0, 0x200000, RZ ;  /* 0x0020000000007824 */ /* 0x000fe200078e00ff */
[----:B------:R-:W-:-:S04]  /*8750*/  LEA R3, R3, 0x37800000, 0x17 ;  /* 0x3780000003037811 */ /* 0x000fc800078eb8ff */
[----:B------:R-:W-:-:S07]  /*8760*/  LOP3.LUT R0, R3, R0, R7, 0xfe, !PT ;  /* 0x0000000003007212 */ /* 0x000fce00078efe07 */
.L_x_1659:
[----:B------:R-:W-:Y:S05]  /*8770*/  BSYNC.RECONVERGENT B0 ;  /* 0x0000000000007941 */ /* 0x000fea0003800200 */
.L_x_1658:
[----:B------:R-:W-:-:S04]  /*8780*/  F2FP.F16.F32.PACK_AB R0, RZ, R0 ;  /* 0x00000000ff00723e */ /* 0x000fc800000000ff */
[----:B------:R-:W-:Y:S01]  /*8790*/  PRMT R3, R0, 0x7610, R3 ;  /* 0x0000761000037816 */ /* 0x000fe20000000003 */
[----:B------:R-:W-:Y:S06]  /*87a0*/  BRA `(.L_x_1601) ;  /* 0x0000000000b47947 */ /* 0x000fec0003800000 */
.L_x_1651:
        /* <DEDUP_REMOVED lines=14> */
.L_x_1665:
[----:B------:R-:W-:Y:S05]  /*8890*/  BSYNC.RECONVERGENT B0 ;  /* 0x0000000000007941 */ /* 0x000fea0003800200 */
.L_x_1664:
[----:B------:R-:W-:-:S04]  /*88a0*/  F2FP.F16.F32.PACK_AB R0, RZ, R0 ;  /* 0x00000000ff00723e */ /* 0x000fc800000000ff */
[----:B------:R-:W-:Y:S01]  /*88b0*/  PRMT R3, R0, 0x7610, R3 ;  /* 0x0000761000037816 */ /* 0x000fe20000000003 */
[----:B------:R-:W-:Y:S06]  /*88c0*/  BRA `(.L_x_1601) ;  /* 0x00000000006c7947 */ /* 0x000fec0003800000 */
.L_x_1639:
        /* <DEDUP_REMOVED lines=16> */
.L_x_1666:
[----:B------:R-:W-:Y:S01]  /*89d0*/  PRMT R3, RZ, 0x7610, R3 ;  /* 0x00007610ff037816 */ /* 0x000fe20000000003 */
[----:B------:R-:W-:Y:S06]  /*89e0*/  BRA `(.L_x_1601) ;  /* 0x0000000000247947 */ /* 0x000fec0003800000 */
.L_x_1663:
[----:B------:R-:W2:Y:S02]  /*89f0*/  LDG.E.64 R4, desc[UR36][R4.64] ;  /* 0x0000002404047981 */ /* 0x000ea4000c1e1b00 */
[----:B--2---:R-:W0:Y:S02]  /*8a00*/  I2F.U64 R0, R4 ;  /* 0x0000000400007312 */ /* 0x004e240000301000 */
[----:B0-----:R-:W-:-:S04]  /*8a10*/  F2FP.F16.F32.PACK_AB R0, RZ, R0 ;  /* 0x00000000ff00723e */ /* 0x001fc800000000ff */
[----:B------:R-:W-:Y:S01]  /*8a20*/  PRMT R3, R0, 0x7610, R3 ;  /* 0x0000761000037816 */ /* 0x000fe20000000003 */
[----:B------:R-:W-:Y:S06]  /*8a30*/  BRA `(.L_x_1601) ;  /* 0x0000000000107947 */ /* 0x000fec0003800000 */
.L_x_1662:
[----:B------:R-:W2:Y:S02]  /*8a40*/  LDG.E R4, desc[UR36][R4.64] ;  /* 0x0000002404047981 */ /* 0x000ea4000c1e1900 */
[----:B--2---:R-:W-:-:S04]  /*8a50*/  I2FP.F32.U32 R0, R4 ;  /* 0x0000000400007245 */ /* 0x004fc80000201000 */
[----:B------:R-:W-:-:S04]  /*8a60*/  F2FP.F16.F32.PACK_AB R0, RZ, R0 ;  /* 0x00000000ff00723e */ /* 0x000fc800000000ff */
[----:B------:R-:W-:-:S07]  /*8a70*/  PRMT R3, R0, 0x7610, R3 ;  /* 0x0000761000037816 */ /* 0x000fce0000000003 */
.L_x_1601:
[----:B------:R-:W-:Y:S05]  /*8a80*/  BSYNC.RECONVERGENT B6 ;  /* 0x0000000000067941 */ /* 0x000fea0003800200 */
.L_x_1600:
[----:B------:R-:W4:Y:S01]  /*8a90*/  LDC.U8 R26, c[0x0][0x3c8] ;  /* 0x0000f200ff1a7b82 */ /* 0x000f220000000000 */
[CC--:B------:R-:W-:Y:S01]  /*8aa0*/  ISETP.GE.AND P2, PT, R19.reuse, R28.reuse, PT ;  /* 0x0000001c1300720c */ /* 0x0c0fe20003f46270 */
[C---:B0123--:R-:W-:Y:S01]  /*8ab0*/  VIADD R5, R19.reuse, 0x100 ;  /* 0x0000010013057836 */ /* 0x04ffe20000000000 */
[----:B------:R-:W-:Y:S01]  /*8ac0*/  BSSY.RECONVERGENT B0, `(.L_x_1667) ;  /* 0x0000012000007945 */ /* 0x000fe20003800200 */
[C---:B------:R-:W-:Y:S02]  /*8ad0*/  VIADD R7, R19.reuse, 0x180 ;  /* 0x0000018013077836 */ /* 0x040fe40000000000 */
[----:B------:R-:W-:Y:S01]  /*8ae0*/  VIADD R27, R19, 0x80 ;  /* 0x00000080131b7836 */ /* 0x000fe20000000000 */
[-C--:B------:R-:W-:Y:S02]  /*8af0*/  ISETP.GE.AND P0, PT, R5, R28.reuse, PT ;  /* 0x0000001c0500720c */ /* 0x080fe40003f06270 */
[-C--:B------:R-:W-:Y:S02]  /*8b00*/  ISETP.GE.AND P1, PT, R7, R28.reuse, PT ;  /* 0x0000001c0700720c */ /* 0x080fe40003f26270 */
[----:B------:R-:W-:-:S03]  /*8b10*/  ISETP.GE.AND P3, PT, R27, R28, PT ;  /* 0x0000001c1b00720c */ /* 0x000fc60003f66270 */
[----:B------:R-:W-:Y:S10]  /*8b20*/  @P2 BRA `(.L_x_1668) ;  /* 0x00000000002c2947 */ /* 0x000ff40003800000 */
[----:B-----5:R-:W-:-:S05]  /*8b30*/  HADD2.F32 R17, -RZ, R17.H0_H0 ;  /* 0x20000011ff117230 */ /* 0x020fca0000004100 */
[----:B------:R-:W-:-:S13]  /*8b40*/  FSETP.GTU.FTZ.AND P4, PT, R17, -3, PT ;  /* 0xc04000001100780b */ /* 0x000fda0003f9c000 */
[----:B------:R-:W-:Y:S01]  /*8b50*/  @!P4 PRMT R0, RZ, 0x7610, R0 ;  /* 0x00007610ff00c816 */ /* 0x000fe20000000000 */
[----:B------:R-:W-:Y:S06]  /*8b60*/  @!P4 BRA `(.L_x_1668) ;  /* 0x00000000001cc947 */ /* 0x000fec0003800000 */
[----:B------:R-:W-:Y:S01]  /*8b70*/  FSETP.GEU.FTZ.AND P4, PT, R17, 3, PT ;  /* 0x404000001100780b */ /* 0x000fe20003f9e000 */
[----:B------:R-:W-:-:S12]  /*8b80*/  HADD2.F32 R5, -RZ, R16.H0_H0 ;  /* 0x20000010ff057230 */ /* 0x000fd80000004100 */
[----:B------:R-:W-:-:S04]  /*8b90*/  @!P4 IMAD.MOV.U32 R0, RZ, RZ, 0x3eaaaaab ;  /* 0x3eaaaaabff00c424 */ /* 0x000fc800078e00ff */
[----:B------:R-:W-:-:S04]  /*8ba0*/  @!P4 FFMA.FTZ R0, R17, R0, 0.5 ;  /* 0x3f0000001100c423 */ /* 0x000fc80000010000 */
[----:B------:R-:W-:-:S05]  /*8bb0*/  @!P4 FMUL.FTZ R0, R5, R0 ;  /* 0x000000000500c220 */ /* 0x000fca0000410000 */
[----:B------:R-:W-:Y:S02]  /*8bc0*/  @!P4 F2FP.F16.F32.PACK_AB R0, RZ, R0 ;  /* 0x00000000ff00c23e */ /* 0x000fe400000000ff */
[----:B------:R-:W-:-:S07]  /*8bd0*/  @P4 F2FP.F16.F32.PACK_AB R0, RZ, R5 ;  /* 0x00000005ff00423e */ /* 0x000fce00000000ff */
.L_x_1668:
[----:B------:R-:W-:Y:S05]  /*8be0*/  BSYNC.RECONVERGENT B0 ;  /* 0x0000000000007941 */ /* 0x000fea0003800200 */
.L_x_1667:
[----:B------:R-:W-:Y:S04]  /*8bf0*/  BSSY.RECONVERGENT B0, `(.L_x_1669) ;  /* 0x000000d000007945 */ /* 0x000fe80003800200 */
[----:B------:R-:W-:Y:S05]  /*8c00*/  @P3 BRA `(.L_x_1670) ;  /* 0x00000000002c3947 */ /* 0x000fea0003800000 */
[----:B-----5:R-:W-:-:S05]  /*8c10*/  HADD2.F32 R4, -RZ, R22.H0_H0 ;  /* 0x20000016ff047230 */ /* 0x020fca0000004100 */
[----:B------:R-:W-:-:S13]  /*8c20*/  FSETP.GTU.FTZ.AND P3, PT, R4, -3, PT ;  /* 0xc04000000400780b */ /* 0x000fda0003f7c000 */
[----:B------:R-:W-:Y:S01]  /*8c30*/  @!P3 PRMT R22, RZ, 0x7610, R22 ;  /* 0x00007610ff16b816 */ /* 0x000fe20000000016 */
[----:B------:R-:W-:Y:S06]  /*8c40*/  @!P3 BRA `(.L_x_1670) ;  /* 0x00000000001cb947 */ /* 0x000fec0003800000 */
[----:B------:R-:W-:Y:S01]  /*8c50*/  FSETP.GEU.FTZ.AND P3, PT, R4, 3, PT ;  /* 0x404000000400780b */ /* 0x000fe20003f7e000 */
[----:B------:R-:W-:-:S12]  /*8c60*/  HADD2.F32 R5, -RZ, R18.H0_H0 ;  /* 0x20000012ff057230 */ /* 0x000fd80000004100 */
[----:B------:R-:W-:Y:S01]  /*8c70*/  @!P3 IMAD.MOV.U32 R7, RZ, RZ, 0x3eaaaaab ;  /* 0x3eaaaaabff07b424 */ /* 0x000fe200078e00ff */
[----:B------:R-:W-:-:S03]  /*8c80*/  @P3 F2FP.F16.F32.PACK_AB R22, RZ, R5 ;  /* 0x00000005ff16323e */ /* 0x000fc600000000ff */
[----:B------:R-:W-:-:S04]  /*8c90*/  @!P3 FFMA.FTZ R4, R4, R7, 0.5 ;  /* 0x3f0000000404b423 */ /* 0x000fc80000010007 */
[----:B------:R-:W-:-:S05]  /*8ca0*/  @!P3 FMUL.FTZ R4, R5, R4 ;  /* 0x000000040504b220 */ /* 0x000fca0000410000 */
[----:B------:R-:W-:-:S07]  /*8cb0*/  @!P3 F2FP.F16.F32.PACK_AB R22, RZ, R4 ;  /* 0x00000004ff16b23e */ /* 0x000fce00000000ff */
.L_x_1670:
[----:B------:R-:W-:Y:S05]  /*8cc0*/  BSYNC.RECONVERGENT B0 ;  /* 0x0000000000007941 */ /* 0x000fea0003800200 */
.L_x_1669:
        /* <DEDUP_REMOVED lines=13> */
.L_x_1672:
[----:B------:R-:W-:Y:S05]  /*8da0*/  BSYNC.RECONVERGENT B0 ;  /* 0x0000000000007941 */ /* 0x000fea0003800200 */
.L_x_1671:
        /* <DEDUP_REMOVED lines=13> */
.L_x_1674:
[----:B------:R-:W-:Y:S05]  /*8e80*/  BSYNC.RECONVERGENT B0 ;  /* 0x0000000000007941 */ /* 0x000fea0003800200 */
.L_x_1673:
[----:B------:R-:W-:Y:S04]  /*8e90*/  BSSY.RECONVERGENT B6, `(.L_x_1675) ;  /* 0x000010e000067945 */ /* 0x000fe80003800200 */
[----:B------:R-:W-:Y:S05]  /*8ea0*/  @P2 BRA `(.L_x_1676) ;  /* 0x0000001000302947 */ /* 0x000fea0003800000 */
[----:B------:R-:W0:Y:S01]  /*8eb0*/  LDCU UR4, c[0x0][0x3cc] ;  /* 0x00007980ff0477ac */ /* 0x000e220008000800 */
[----:B------:R-:W1:Y:S01]  /*8ec0*/  LDC.64 R8, c[0x0][0x3a0] ;  /* 0x0000e800ff087b82 */ /* 0x000e620000000a00 */
[----:B-----5:R-:W-:Y:S01]  /*8ed0*/  IMAD R3, R2, 0x200, R19 ;  /* 0x0000020002037824 */ /* 0x020fe200078e0213 */
[----:B----4-:R-:W-:-:S03]  /*8ee0*/  PRMT R4, R26, 0x9910, RZ ;  /* 0x000099101a047816 */ /* 0x010fc600000000ff */
        /* <DEDUP_REMOVED lines=14> */
[----:B------:R-:W-:Y:S02]  /*8fd0*/  HADD2.F32 R0, -RZ, R0.H0_H0 ;  /* 0x20000000ff007230 */ /* 0x000fe40000004100 */
[----:B------:R-:W-:Y:S02]  /*8fe0*/  IMAD.MOV.U32 R19, RZ, RZ, R27 ;  /* 0x000000ffff137224 */ /* 0x000fe400078e001b */
[----:B------:R-:W0:Y:S02]  /*8ff0*/  F2I.FTZ.TRUNC.NTZ R3, R0 ;  /* 0x0000000000037305 */ /* 0x000e24000021f100 */
[----:B0-----:R0:W-:Y:S01]  /*9000*/  STG.E.U8 desc[UR36][R8.64], R3 ;  /* 0x0000000308007986 */ /* 0x0011e2000c101124 */
[----:B------:R-:W-:Y:S05]  /*9010*/  BRA `(.L_x_1676) ;  /* 0x0000000c00d47947 */ /* 0x000fea0003800000 */
.L_x_1680:
[----:B------:R-:W-:Y:S02]  /*9020*/  HADD2.F32 R5, -RZ, R0.H0_H0 ;  /* 0x20000000ff057230 */ /* 0x000fe40000004100 */
[----:B------:R-:W-:-:S04]  /*9030*/  IMAD.MOV.U32 R19, RZ, RZ, R27 ;  /* 0x000000ffff137224 */ /* 0x000fc800078e001b */
[----:B------:R-:W0:Y:S02]  /*9040*/  F2I.S64.TRUNC R4, R5 ;  /* 0x0000000500047311 */ /* 0x000e24000020d900 */
[----:B0-----:R0:W-:Y:S01]  /*9050*/  STG.E.U8 desc[UR36][R8.64], R4 ;  /* 0x0000000408007986 */ /* 0x0011e2000c101124 */
[----:B------:R-:W-:Y:S05]  /*9060*/  BRA `(.L_x_1676) ;  /* 0x0000000c00c07947 */ /* 0x000fea0003800000 */
.L_x_1679:
[----:B------:R-:W-:-:S13]  /*9070*/  ISETP.NE.AND P0, PT, R3, 0x2, PT ;  /* 0x000000020300780c */ /* 0x000fda0003f05270 */
[----:B------:R-:W-:Y:S05]  /*9080*/  @!P0 BRA `(.L_x_1682) ;  /* 0x0000000000388947 */ /* 0x000fea0003800000 */
[----:B------:R-:W-:-:S13]  /*9090*/  ISETP.NE.AND P0, PT, R3, 0x3, PT ;  /* 0x000000030300780c */ /* 0x000fda0003f05270 */
[----:B------:R-:W-:Y:S05]  /*90a0*/  @!P0 BRA `(.L_x_1683) ;  /* 0x00000000001c8947 */ /* 0x000fea0003800000 */
[----:B------:R-:W-:-:S13]  /*90b0*/  ISETP.NE.AND P0, PT, R3, 0x4, PT ;  /* 0x000000040300780c */ /* 0x000fda0003f05270 */
[----:B------:R-:W-:Y:S05]  /*90c0*/  @P0 BRA `(.L_x_1681) ;  /* 0x0000000800f80947 */ /* 0x000fea0003800000 */
[----:B------:R-:W-:Y:S02]  /*90d0*/  HADD2.F32 R4, -RZ, R0.H0_H0 ;  /* 0x20000000ff047230 */ /* 0x000fe40000004100 */
[----:B------:R-:W-:-:S04]  /*90e0*/  IMAD.MOV.U32 R19, RZ, RZ, R27 ;  /* 0x000000ffff137224 */ /* 0x000fc800078e001b */
[----:B------:R-:W0:Y:S02]  /*90f0*/  F2I.S64.TRUNC R4, R4 ;  /* 0x0000000400047311 */ /* 0x000e24000020d900 */
[----:B0-----:R0:W-:Y:S01]  /*9100*/  STG.E.64 desc[UR36][R8.64], R4 ;  /* 0x0000000408007986 */ /* 0x0011e2000c101b24 */
[----:B------:R-:W-:Y:S05]  /*9110*/  BRA `(.L_x_1676) ;  /* 0x0000000c00947947 */ /* 0x000fea0003800000 */
.L_x_1683:
[----:B------:R-:W-:Y:S02]  /*9120*/  HADD2.F32 R0, -RZ, R0.H0_H0 ;  /* 0x20000000ff007230 */ /* 0x000fe40000004100 */
[----:B------:R-:W-:Y:S02]  /*9130*/  IMAD.MOV.U32 R19, RZ, RZ, R27 ;  /* 0x000000ffff137224 */ /* 0x000fe400078e001b */
[----:B------:R-:W0:Y:S02]  /*9140*/  F2I.FTZ.TRUNC.NTZ R3, R0 ;  /* 0x0000000000037305 */ /* 0x000e24000021f100 */
[----:B0-----:R0:W-:Y:S01]  /*9150*/  STG.E desc[UR36][R8.64], R3 ;  /* 0x0000000308007986 */ /* 0x0011e2000c101924 */
[----:B------:R-:W-:Y:S05]  /*9160*/  BRA `(.L_x_1676) ;  /* 0x0000000c00807947 */ /* 0x000fea0003800000 */
.L_x_1682:
[----:B------:R-:W-:Y:S02]  /*9170*/  HADD2.F32 R0, -RZ, R0.H0_H0 ;  /* 0x20000000ff007230 */ /* 0x000fe40000004100 */
[----:B------:R-:W-:Y:S02]  /*9180*/  IMAD.MOV.U32 R19, RZ, RZ, R27 ;  /* 0x000000ffff137224 */ /* 0x000fe400078e001b */
[----:B------:R-:W0:Y:S02]  /*9190*/  F2I.FTZ.TRUNC.NTZ R3, R0 ;  /* 0x0000000000037305 */ /* 0x000e24000021f100 */
[----:B0-----:R0:W-:Y:S01]  /*91a0*/  STG.E.U16 desc[UR36][R8.64], R3 ;  /* 0x0000000308007986 */ /* 0x0011e2000c101524 */
[----:B------:R-:W-:Y:S05]  /*91b0*/  BRA `(.L_x_1676) ;  /* 0x0000000c006c7947 */ /* 0x000fea0003800000 */
.L_x_1678:
[----:B------:R-:W-:-:S13]  /*91c0*/  ISETP.GT.AND P0, PT, R3, 0x6, PT ;  /* 0x000000060300780c */ /* 0x000fda0003f04270 */
[----:B------:R-:W-:Y:S05]  /*91d0*/  @P0 BRA `(.L_x_1684) ;  /* 0x00000000002c0947 */ /* 0x000fea0003800000 */
[----:B------:R-:W-:-:S13]  /*91e0*/  ISETP.NE.AND P0, PT, R3, 0x5, PT ;  /* 0x000000050300780c */ /* 0x000fda0003f05270 */
[----:B------:R-:W-:Y:S05]  /*91f0*/  @!P0 BRA `(.L_x_1685) ;  /* 0x0000000000188947 */ /* 0x000fea0003800000 */
[----:B------:R-:W-:-:S13]  /*9200*/  ISETP.NE.AND P0, PT, R3, 0x6, PT ;  /* 0x000000060300780c */ /* 0x000fda0003f05270 */
[----:B------:R-:W-:Y:S05]  /*9210*/  @P0 BRA `(.L_x_1681) ;  /* 0x0000000800a40947 */ /* 0x000fea0003800000 */
[----:B------:R-:W-:Y:S02]  /*9220*/  HADD2.F32 R3, -RZ, R0.H0_H0 ;  /* 0x20000000ff037230 */ /* 0x000fe40000004100 */
[----:B------:R-:W-:-:S03]  /*9230*/  IMAD.MOV.U32 R19, RZ, RZ, R27 ;  /* 0x000000ffff137224 */ /* 0x000fc600078e001b */
[----:B------:R1:W-:Y:S01]  /*9240*/  STG.E desc[UR36][R8.64], R3 ;  /* 0x0000000308007986 */ /* 0x0003e2000c101924 */
[----:B------:R-:W-:Y:S05]  /*9250*/  BRA `(.L_x_1676) ;  /* 0x0000000c00447947 */ /* 0x000fea0003800000 */
.L_x_1685:
[----:B------:R0:W-:Y:S01]  /*9260*/  STG.E.U16 desc[UR36][R8.64], R0 ;  /* 0x0000000008007986 */ /* 0x0001e2000c101524 */
[----:B------:R-:W-:Y:S01]  /*9270*/  IMAD.MOV.U32 R19, RZ, RZ, R27 ;  /* 0x000000ffff137224 */ /* 0x000fe200078e001b */
[----:B------:R-:W-:Y:S06]  /*9280*/  BRA `(.L_x_1676) ;  /* 0x0000000c00387947 */ /* 0x000fec0003800000 */
.L_x_1684:
[----:B------:R-:W-:-:S13]  /*9290*/  ISETP.NE.AND P0, PT, R3, 0x7, PT ;  /* 0x000000070300780c */ /* 0x000fda0003f05270 */
[----:B------:R-:W-:Y:S05]  /*92a0*/  @!P0 BRA `(.L_x_1686) ;  /* 0x00000000003c8947 */ /* 0x000fea0003800000 */
[----:B------:R-:W-:-:S13]  /*92b0*/  ISETP.NE.AND P0, PT, R3, 0x8, PT ;  /* 0x000000080300780c */ /* 0x000fda0003f05270 */
[----:B------:R-:W-:Y:S05]  /*92c0*/  @!P0 BRA `(.L_x_1687) ;  /* 0x00000000001c8947 */ /* 0x000fea0003800000 */
[----:B------:R-:W-:-:S13]  /*92d0*/  ISETP.NE.AND P0, PT, R3, 0x9, PT ;  /* 0x000000090300780c */ /* 0x000fda0003f05270 */
[----:B------:R-:W-:Y:S05]  /*92e0*/  @P0 BRA `(.L_x_1681) ;  /* 0x0000000800700947 */ /* 0x000fea0003800000 */
[----:B------:R-:W-:Y:S02]  /*92f0*/  HADD2.F32 R4, -RZ, R0.H0_H0 ;  /* 0x20000000ff047230 */ /* 0x000fe40000004100 */
[----:B------:R-:W-:Y:S02]  /*9300*/  IMAD.MOV.U32 R5, RZ, RZ, RZ ;  /* 0x000000ffff057224 */ /* 0x000fe400078e00ff */
[----:B------:R-:W-:-:S03]  /*9310*/  IMAD.MOV.U32 R19, RZ, RZ, R27 ;  /* 0x000000ffff137224 */ /* 0x000fc600078e001b */
[----:B------:R2:W-:Y:S01]  /*9320*/  STG.E.64 desc[UR36][R8.64], R4 ;  /* 0x0000000408007986 */ /* 0x0005e2000c101b24 */
[----:B------:R-:W-:Y:S05]  /*9330*/  BRA `(.L_x_1676) ;  /* 0x0000000c000c7947 */ /* 0x000fea0003800000 */
.L_x_1687:
[----:B------:R-:W-:Y:S02]  /*9340*/  HADD2.F32 R0, -RZ, R0.H0_H0 ;  /* 0x20000000ff007230 */ /* 0x000fe40000004100 */
[----:B------:R-:W-:-:S03]  /*9350*/  IMAD.MOV.U32 R19, RZ, RZ, R27 ;  /* 0x000000ffff137224 */ /* 0x000fc600078e001b */
[----:B------:R-:W-:-:S04]  /*9360*/  F2FP.F16.F32.PACK_AB R0, RZ, R0 ;  /* 0x00000000ff00723e */ /* 0x000fc800000000ff */
[----:B------:R-:W-:-:S05]  /*9370*/  PRMT R0, R0, 0x5410, RZ ;  /* 0x0000541000007816 */ /* 0x000fca00000000ff */
[----:B------:R3:W-:Y:S01]  /*9380*/  STG.E desc[UR36][R8.64], R0 ;  /* 0x0000000008007986 */ /* 0x0007e2000c101924 */
[----:B------:R-:W-:Y:S05]  /*9390*/  BRA `(.L_x_1676) ;  /* 0x0000000800f47947 */ /* 0x000fea0003800000 */
.L_x_1686:
[----:B------:R-:W-:Y:S02]  /*93a0*/  HADD2.F32 R4, -RZ, R0.H0_H0 ;  /* 0x20000000ff047230 */ /* 0x000fe40000004100 */
[----:B------:R-:W-:-:S03]  /*93b0*/  IMAD.MOV.U32 R19, RZ, RZ, R27 ;  /* 0x000000ffff137224 */ /* 0x000fc600078e001b */
[----:B------:R-:W-:-:S06]  /*93c0*/  FMUL.FTZ R4, R4, 1 ;  /* 0x3f80000004047820 */ /* 0x000fcc0000410000 */
[----:B------:R-:W0:Y:S02]  /*93d0*/  F2F.F64.F32 R4, R4 ;  /* 0x0000000400047310 */ /* 0x000e240000201800 */
[----:B0-----:R0:W-:Y:S01]  /*93e0*/  STG.E.64 desc[UR36][R8.64], R4 ;  /* 0x0000000408007986 */ /* 0x0011e2000c101b24 */
[----:B------:R-:W-:Y:S05]  /*93f0*/  BRA `(.L_x_1676) ;  /* 0x0000000800dc7947 */ /* 0x000fea0003800000 */
.L_x_1677:
        /* <DEDUP_REMOVED lines=10> */
[----:B------:R-:W-:-:S04]  /*94a0*/  FSETP.NEU.FTZ.AND P0, PT, R0, RZ, PT ;  /* 0x000000ff0000720b */ /* 0x000fc80003f1d000 */
[----:B------:R-:W-:-:S05]  /*94b0*/  SEL R3, RZ, 0x1, !P0 ;  /* 0x00000001ff037807 */ /* 0x000fca0004000000 */
[----:B------:R0:W-:Y:S01]  /*94c0*/  STG.E.U8 desc[UR36][R8.64], R3 ;  /* 0x0000000308007986 */ /* 0x0001e2000c101124 */
[----:B------:R-:W-:Y:S05]  /*94d0*/  BRA `(.L_x_1676) ;  /* 0x0000000800a47947 */ /* 0x000fea0003800000 */
.L_x_1690:
[----:B------:R-:W-:Y:S01]  /*94e0*/  HADD2.F32 R0, -RZ, R0.H0_H0 ;  /* 0x20000000ff007230 */ /* 0x000fe20000004100 */
[----:B------:R-:W-:Y:S01]  /*94f0*/  CS2R R6, SRZ ;  /* 0x0000000000067805 */ /* 0x000fe2000001ff00 */
[----:B------:R-:W-:-:S03]  /*9500*/  IMAD.MOV.U32 R19, RZ, RZ, R27 ;  /* 0x000000ffff137224 */ /* 0x000fc600078e001b */
[----:B------:R-:W-:-:S04]  /*9510*/  FMUL.FTZ R0, R0, 1 ;  /* 0x3f80000000007820 */ /* 0x000fc80000410000 */
[----:B------:R-:W0:Y:S02]  /*9520*/  F2F.F64.F32 R4, R0 ;  /* 0x0000000000047310 */ /* 0x000e240000201800 */
[----:B0-----:R0:W-:Y:S01]  /*9530*/  STG.E.128 desc[UR36][R8.64], R4 ;  /* 0x0000000408007986 */ /* 0x0011e2000c101d24 */
[----:B------:R-:W-:Y:S05]  /*9540*/  BRA `(.L_x_1676) ;  /* 0x0000000800887947 */ /* 0x000fea0003800000 */
.L_x_1689:
[----:B------:R-:W-:-:S13]  /*9550*/  ISETP.NE.AND P0, PT, R3, 0xf, PT ;  /* 0x0000000f0300780c */ /* 0x000fda0003f05270 */
[----:B------:R-:W-:Y:S05]  /*9560*/  @!P0 BRA `(.L_x_1691) ;  /* 0x0000000000a88947 */ /* 0x000fea0003800000 */
[----:B------:R-:W-:-:S13]  /*9570*/  ISETP.NE.AND P0, PT, R3, 0x17, PT ;  /* 0x000000170300780c */ /* 0x000fda0003f05270 */
[----:B------:R-:W-:Y:S05]  /*9580*/  @!P0 BRA `(.L_x_1692) ;  /* 0x0000000000508947 */ /* 0x000fea0003800000 */
[----:B------:R-:W-:-:S13]  /*9590*/  ISETP.NE.AND P0, PT, R3, 0x18, PT ;  /* 0x000000180300780c */ /* 0x000fda0003f05270 */
[----:B------:R-:W-:Y:S05]  /*95a0*/  @P0 BRA `(.L_x_1681) ;  /* 0x0000000400c00947 */ /* 0x000fea0003800000 */
        /* <DEDUP_REMOVED lines=13> */
.L_x_1694:
[----:B------:R-:W-:Y:S05]  /*9680*/  BSYNC.RECONVERGENT B0 ;  /* 0x0000000000007941 */ /* 0x000fea0003800200 */
.L_x_1693:
[----:B------:R-:W-:Y:S01]  /*9690*/  LOP3.LUT R5, R0, 0x80, R5, 0xf8, !PT ;  /* 0x0000008000057812 */ /* 0x000fe200078ef805 */
[----:B------:R-:W-:-:S04]  /*96a0*/  IMAD.MOV.U32 R19, RZ, RZ, R27 ;  /* 0x000000ffff137224 */ /* 0x000fc800078e001b */
[----:B------:R0:W-:Y:S01]  /*96b0*/  STG.E.U8 desc[UR36][R8.64], R5 ;  /* 0x0000000508007986 */ /* 0x0001e2000c101124 */
[----:B------:R-:W-:Y:S05]  /*96c0*/  BRA `(.L_x_1676) ;  /* 0x0000000800287947 */ /* 0x000fea0003800000 */
.L_x_1692:
        /* <DEDUP_REMOVED lines=15> */
.L_x_1696:
[----:B------:R-:W-:Y:S05]  /*97c0*/  BSYNC.RECONVERGENT B0 ;  /* 0x0000000000007941 */ /* 0x000fea0003800200 */
.L_x_1695:
[----:B------:R-:W-:Y:S01]  /*97d0*/  LOP3.LUT R5, R0, 0x80, R5, 0xf8, !PT ;  /* 0x0000008000057812 */ /* 0x000fe200078ef805 */
[----:B------:R-:W-:-:S04]  /*97e0*/  IMAD.MOV.U32 R19, RZ, RZ, R27 ;  /* 0x000000ffff137224 */ /* 0x000fc800078e001b */
[----:B------:R0:W-:Y:S01]  /*97f0*/  STG.E.U8 desc[UR36][R8.64], R5 ;  /* 0x0000000508007986 */ /* 0x0001e2000c101124 */
[----:B------:R-:W-:Y:S05]  /*9800*/  BRA `(.L_x_1676) ;  /* 0x0000000400d87947 */ /* 0x000fea0003800000 */
.L_x_1691:
[----:B------:R-:W-:Y:S02]  /*9810*/  HADD2.F32 R0, -RZ, R0.H0_H0 ;  /* 0x20000000ff007230 */ /* 0x000fe40000004100 */
[----:B------:R-:W-:-:S03]  /*9820*/  IMAD.MOV.U32 R19, RZ, RZ, R27 ;  /* 0x000000ffff137224 */ /* 0x000fc600078e001b */
[----:B------:R-:W-:-:S05]  /*9830*/  F2FP.BF16.F32.PACK_AB R0, RZ, R0 ;  /* 0x00000000ff00723e */ /* 0x000fca00000010ff */
[----:B------:R0:W-:Y:S01]  /*9840*/  STG.E.U16 desc[UR36][R8.64], R0 ;  /* 0x0000000008007986 */ /* 0x0001e2000c101524 */
[----:B------:R-:W-:Y:S05]  /*9850*/  BRA `(.L_x_1676) ;  /* 0x0000000400c47947 */ /* 0x000fea0003800000 */
.L_x_1688:
        /* <DEDUP_REMOVED lines=10> */
[----:B------:R-:W0:Y:S02]  /*9900*/  F2I.FTZ.U32.TRUNC.NTZ R3, R3 ;  /* 0x0000000300037305 */ /* 0x000e24000021f000 */
[----:B0-----:R0:W-:Y:S01]  /*9910*/  STG.E.U16 desc[UR36][R8.64], R3 ;  /* 0x0000000308007986 */ /* 0x0011e2000c101524 */
[----:B------:R-:W-:Y:S05]  /*9920*/  BRA `(.L_x_1676) ;  /* 0x0000000400907947 */ /* 0x000fea0003800000 */
.L_x_1699:
        /* <DEDUP_REMOVED lines=13> */
.L_x_1702:
[----:B------:R-:W-:-:S04]  /*9a00*/  SHF.R.U32.HI R0, RZ, 0x14, R3 ;  /* 0x00000014ff007819 */ /* 0x000fc80000011603 */
[----:B------:R-:W-:-:S04]  /*9a10*/  LOP3.LUT R0, R0, 0x1, RZ, 0xc0, !PT ;  /* 0x0000000100007812 */ /* 0x000fc800078ec0ff */
[----:B------:R-:W-:-:S04]  /*9a20*/  IADD3 R0, PT, PT, R3, 0x487ffff, R0 ;  /* 0x0487ffff03007810 */ /* 0x000fc80007ffe000 */
[----:B------:R-:W-:-:S04]  /*9a30*/  SHF.R.U32.HI R0, RZ, 0x14, R0 ;  /* 0x00000014ff007819 */ /* 0x000fc80000011600 */
[----:B------:R-:W-:-:S07]  /*9a40*/  LOP3.LUT R0, R0, 0xff, RZ, 0xc0, !PT ;  /* 0x000000ff00007812 */ /* 0x000fce00078ec0ff */
.L_x_1703:
[----:B------:R-:W-:-:S04]  /*9a50*/  SHF.R.U32.HI R3, RZ, 0x18, R3 ;  /* 0x00000018ff037819 */ /* 0x000fc80000011603 */
[----:B------:R-:W-:-:S04]  /*9a60*/  LOP3.LUT R0, R0, 0x80, R3, 0xf8, !PT ;  /* 0x0000008000007812 */ /* 0x000fc800078ef803 */
[----:B------:R-:W-:-:S07]  /*9a70*/  PRMT R4, R0, 0x7610, R4 ;  /* 0x0000761000047816 */ /* 0x000fce0000000004 */
.L_x_1701:
[----:B------:R-:W-:Y:S05]  /*9a80*/  BSYNC.RECONVERGENT B0 ;  /* 0x0000000000007941 */ /* 0x000fea0003800200 */
.L_x_1700:
[----:B------:R0:W-:Y:S01]  /*9a90*/  STG.E.U8 desc[UR36][R8.64], R4 ;  /* 0x0000000408007986 */ /* 0x0001e2000c101124 */
[----:B------:R-:W-:Y:S01]  /*9aa0*/  IMAD.MOV.U32 R19, RZ, RZ, R27 ;  /* 0x000000ffff137224 */ /* 0x000fe200078e001b */
[----:B------:R-:W-:Y:S06]  /*9ab0*/  BRA `(.L_x_1676) ;  /* 0x00000004002c7947 */ /* 0x000fec0003800000 */
.L_x_1698:
        /* <DEDUP_REMOVED lines=13> */
.L_x_1706:
[----:B------:R-:W-:-:S04]  /*9b90*/  SHF.R.U32.HI R0, RZ, 0x15, R3 ;  /* 0x00000015ff007819 */ /* 0x000fc80000011603 */
[----:B------:R-:W-:-:S04]  /*9ba0*/  LOP3.LUT R0, R0, 0x1, RZ, 0xc0, !PT ;  /* 0x0000000100007812 */ /* 0x000fc800078ec0ff */
[----:B------:R-:W-:-:S04]  /*9bb0*/  IADD3 R0, PT, PT, R3, 0x88fffff, R0 ;  /* 0x088fffff03007810 */ /* 0x000fc80007ffe000 */
[----:B------:R-:W-:-:S04]  /*9bc0*/  SHF.R.U32.HI R0, RZ, 0x15, R0 ;  /* 0x00000015ff007819 */ /* 0x000fc80000011600 */
[----:B------:R-:W-:-:S07]  /*9bd0*/  LOP3.LUT R0, R0, 0xff, RZ, 0xc0, !PT ;  /* 0x000000ff00007812 */ /* 0x000fce00078ec0ff */
.L_x_1707:
[----:B------:R-:W-:-:S04]  /*9be0*/  SHF.R.U32.HI R3, RZ, 0x18, R3 ;  /* 0x00000018ff037819 */ /* 0x000fc80000011603 */
[----:B------:R-:W-:-:S04]  /*9bf0*/  LOP3.LUT R0, R0, 0x80, R3, 0xf8, !PT ;  /* 0x0000008000007812 */ /* 0x000fc800078ef803 */
[----:B------:R-:W-:-:S07]  /*9c00*/  PRMT R4, R0, 0x7610, R4 ;  /* 0x0000761000047816 */ /* 0x000fce0000000004 */
.L_x_1705:
[----:B------:R-:W-:Y:S05]  /*9c10*/  BSYNC.RECONVERGENT B0 ;  /* 0x0000000000007941 */ /* 0x000fea0003800200 */
.L_x_1704:
[----:B------:R0:W-:Y:S01]  /*9c20*/  STG.E.U8 desc[UR36][R8.64], R4 ;  /* 0x0000000408007986 */ /* 0x0001e2000c101124 */
[----:B------:R-:W-:Y:S01]  /*9c30*/  IMAD.MOV.U32 R19, RZ, RZ, R27 ;  /* 0x000000ffff137224 */ /* 0x000fe200078e001b */
[----:B------:R-:W-:Y:S06]  /*9c40*/  BRA `(.L_x_1676) ;  /* 0x0000000000c87947 */ /* 0x000fec0003800000 */
.L_x_1697:
[----:B------:R-:W-:-:S13]  /*9c50*/  ISETP.NE.AND P0, PT, R3, 0x1c, PT ;  /* 0x0000001c0300780c */ /* 0x000fda0003f05270 */
[----:B------:R-:W-:Y:S05]  /*9c60*/  @!P0 BRA `(.L_x_1708) ;  /* 0x0000000000b08947 */ /* 0x000fea0003800000 */
[----:B------:R-:W-:-:S13]  /*9c70*/  ISETP.NE.AND P0, PT, R3, 0x1d, PT ;  /* 0x0000001d0300780c */ /* 0x000fda0003f05270 */
[----:B------:R-:W-:Y:S05]  /*9c80*/  @!P0 BRA `(.L_x_1709) ;  /* 0x0000000000948947 */ /* 0x000fea0003800000 */
[----:B------:R-:W-:-:S13]  /*9c90*/  ISETP.NE.AND P0, PT, R3, 0x2c, PT ;  /* 0x0000002c0300780c */ /* 0x000fda0003f05270 */
[----:B------:R-:W-:Y:S05]  /*9ca0*/  @!P0 BRA `(.L_x_1710) ;  /* 0x0000000000488947 */ /* 0x000fea0003800000 */
.L_x_1681:
        /* <DEDUP_REMOVED lines=16> */
.L_x_1711:
[----:B------:R-:W-:Y:S01]  /*9db0*/  IMAD.MOV.U32 R19, RZ, RZ, R27 ;  /* 0x000000ffff137224 */ /* 0x000fe200078e001b */
[----:B------:R-:W-:Y:S06]  /*9dc0*/  BRA `(.L_x_1676) ;  /* 0x0000000000687947 */ /* 0x000fec0003800000 */
.L_x_1710:
[----:B------:R-:W-:Y:S02]  /*9dd0*/  HADD2.F32 R4, -RZ, R0.H0_H0 ;  /* 0x20000000ff047230 */ /* 0x000fe40000004100 */
        /* <DEDUP_REMOVED lines=16> */
.L_x_1709:
[----:B------:R-:W-:Y:S02]  /*9ee0*/  HADD2.F32 R4, -RZ, R0.H0_H0 ;  /* 0x20000000ff047230 */ /* 0x000fe40000004100 */
[----:B------:R-:W-:-:S04]  /*9ef0*/  IMAD.MOV.U32 R19, RZ, RZ, R27 ;  /* 0x000000ffff137224 */ /* 0x000fc800078e001b */
[----:B------:R-:W0:Y:S02]  /*9f00*/  F2I.U64.TRUNC R4, R4 ;  /* 0x0000000400047311 */ /* 0x000e24000020d800 */
[----:B0-----:R0:W-:Y:S01]  /*9f10*/  STG.E.64 desc[UR36][R8.64], R4 ;  /* 0x0000000408007986 */ /* 0x0011e2000c101b24 */
[----:B------:R-:W-:Y:S05]  /*9f20*/  BRA `(.L_x_1676) ;  /* 0x0000000000107947 */ /* 0x000fea0003800000 */
.L_x_1708:
[----:B------:R-:W-:Y:S02]  /*9f30*/  HADD2.F32 R0, -RZ, R0.H0_H0 ;  /* 0x20000000ff007230 */ /* 0x000fe40000004100 */
[----:B------:R-:W-:Y:S02]  /*9f40*/  IMAD.MOV.U32 R19, RZ, RZ, R27 ;  /* 0x000000ffff137224 */ /* 0x000fe400078e001b */
[----:B------:R-:W0:Y:S02]  /*9f50*/  F2I.FTZ.U32.TRUNC.NTZ R3, R0 ;  /* 0x0000000000037305 */ /* 0x000e24000021f000 */
[----:B0-----:R0:W-:Y:S03]  /*9f60*/  STG.E desc[UR36][R8.64], R3 ;  /* 0x0000000308007986 */ /* 0x0011e6000c101924 */
.L_x_1676:
[----:B------:R-:W-:Y:S05]  /*9f70*/  BSYNC.RECONVERGENT B6 ;  /* 0x0000000000067941 */ /* 0x000fea0003800200 */
.L_x_1675:
[----:B------:R-:W-:Y:S01]  /*9f80*/  ISETP.GE.AND P0, PT, R19, R28, PT ;  /* 0x0000001c1300720c */ /* 0x000fe20003f06270 */
[----:B------:R-:W-:-:S12]  /*9f90*/  BSSY.RECONVERGENT B6, `(.L_x_1712) ;  /* 0x00001f0000067945 */ /* 0x000fd80003800200 */
[----:B------:R-:W-:Y:S05]  /*9fa0*/  @P0 BRA `(.L_x_1713) ;  /* 0x0000001c00b80947 */ /* 0x000fea0003800000 */
[----:B------:R-:W4:Y:S01]  /*9fb0*/  LDCU UR4, c[0x0][0x3cc] ;  /* 0x00007980ff0477ac */ /* 0x000f220008000800 */
[----:B0123--:R-:W0:Y:S01]  /*9fc0*/  LDC.64 R8, c[0x0][0x3a0] ;  /* 0x0000e800ff087b82 */ /* 0x00fe220000000a00 */
[----:B------:R-:W-:Y:S01]  /*9fd0*/  IMAD R0, R2, 0x200, R19 ;  /* 0x0000020002007824 */ /* 0x000fe200078e0213 */
[----:B----4-:R-:W-:-:S03]  /*9fe0*/  PRMT R4, R26, 0x9910, RZ ;  /* 0x000099101a047816 */ /* 0x010fc600000000ff */
        /* <DEDUP_REMOVED lines=14> */
[----:B------:R-:W-:-:S04]  /*a0d0*/  HADD2.F32 R22, -RZ, R22.H0_H0 ;  /* 0x20000016ff167230 */ /* 0x000fc80000004100 */
[----:B------:R-:W0:Y:S02]  /*a0e0*/  F2I.FTZ.TRUNC.NTZ R3, R22 ;  /* 0x0000001600037305 */ /* 0x000e24000021f100 */
[----:B0-----:R0:W-:Y:S01]  /*a0f0*/  STG.E.U8 desc[UR36][R8.64], R3 ;  /* 0x0000000308007986 */ /* 0x0011e2000c101124 */
[----:B------:R-:W-:Y:S05]  /*a100*/  BRA `(.L_x_1719) ;  /* 0x0000000c007c7947 */ /* 0x000fea0003800000 */
.L_x_1717:
[----:B------:R-:W-:-:S06]  /*a110*/  HADD2.F32 R5, -RZ, R22.H0_H0 ;  /* 0x20000016ff057230 */ /* 0x000fcc0000004100 */
[----:B------:R-:W0:Y:S02]  /*a120*/  F2I.S64.TRUNC R4, R5 ;  /* 0x0000000500047311 */ /* 0x000e24000020d900 */
[----:B0-----:R0:W-:Y:S01]  /*a130*/  STG.E.U8 desc[UR36][R8.64], R4 ;  /* 0x0000000408007986 */ /* 0x0011e2000c101124 */
[----:B------:R-:W-:Y:S05]  /*a140*/  BRA `(.L_x_1719) ;  /* 0x0000000c006c7947 */ /* 0x000fea0003800000 */
.L_x_1716:
[----:B------:R-:W-:-:S13]  /*a150*/  ISETP.NE.AND P0, PT, R0, 0x2, PT ;  /* 0x000000020000780c */ /* 0x000fda0003f05270 */
[----:B------:R-:W-:Y:S05]  /*a160*/  @!P0 BRA `(.L_x_1720) ;  /* 0x0000000000308947 */ /* 0x000fea0003800000 */
[----:B------:R-:W-:-:S13]  /*a170*/  ISETP.NE.AND P0, PT, R0, 0x3, PT ;  /* 0x000000030000780c */ /* 0x000fda0003f05270 */
[----:B------:R-:W-:Y:S05]  /*a180*/  @!P0 BRA `(.L_x_1721) ;  /* 0x0000000000188947 */ /* 0x000fea0003800000 */
[----:B------:R-:W-:-:S13]  /*a190*/  ISETP.NE.AND P0, PT, R0, 0x4, PT ;  /* 0x000000040000780c */ /* 0x000fda0003f05270 */
[----:B------:R-:W-:Y:S05]  /*a1a0*/  @P0 BRA `(.L_x_1718) ;  /* 0x0000000800700947 */ /* 0x000fea0003800000 */
[----:B------:R-:W-:-:S06]  /*a1b0*/  HADD2.F32 R4, -RZ, R22.H0_H0 ;  /* 0x20000016ff047230 */ /* 0x000fcc0000004100 */
[----:B------:R-:W0:Y:S02]  /*a1c0*/  F2I.S64.TRUNC R4, R4 ;  /* 0x0000000400047311 */ /* 0x000e24000020d900 */
[----:B0-----:R0:W-:Y:S01]  /*a1d0*/  STG.E.64 desc[UR36][R8.64], R4 ;  /* 0x0000000408007986 */ /* 0x0011e2000c101b24 */
[----:B------:R-:W-:Y:S05]  /*a1e0*/  BRA `(.L_x_1719) ;  /* 0x0000000c00447947 */ /* 0x000fea0003800000 */
.L_x_1721:
[----:B------:R-:W-:-:S04]  /*a1f0*/  HADD2.F32 R22, -RZ, R22.H0_H0 ;  /* 0x20000016ff167230 */ /* 0x000fc80000004100 */
[----:B------:R-:W0:Y:S02]  /*a200*/  F2I.FTZ.TRUNC.NTZ R3, R22 ;  /* 0x0000001600037305 */ /* 0x000e24000021f100 */
[----:B0-----:R0:W-:Y:S01]  /*a210*/  STG.E desc[UR36][R8.64], R3 ;  /* 0x0000000308007986 */ /* 0x0011e2000c101924 */
[----:B------:R-:W-:Y:S05]  /*a220*/  BRA `(.L_x_1719) ;  /* 0x0000000c00347947 */ /* 0x000fea0003800000 */
.L_x_1720:
[----:B------:R-:W-:-:S04]  /*a230*/  HADD2.F32 R22, -RZ, R22.H0_H0 ;  /* 0x20000016ff167230 */ /* 0x000fc80000004100 */
[----:B------:R-:W0:Y:S02]  /*a240*/  F2I.FTZ.TRUNC.NTZ R3, R22 ;  /* 0x0000001600037305 */ /* 0x000e24000021f100 */
[----:B0-----:R0:W-:Y:S01]  /*a250*/  STG.E.U16 desc[UR36][R8.64], R3 ;  /* 0x0000000308007986 */ /* 0x0011e2000c101524 */
[----:B------:R-:W-:Y:S05]  /*a260*/  BRA `(.L_x_1719) ;  /* 0x0000000c00247947 */ /* 0x000fea0003800000 */
.L_x_1715:
[----:B------:R-:W-:-:S13]  /*a270*/  ISETP.GT.AND P0, PT, R0, 0x6, PT ;  /* 0x000000060000780c */ /* 0x000fda0003f04270 */
[----:B------:R-:W-:Y:S05]  /*a280*/  @P0 BRA `(.L_x_1722) ;  /* 0x0000000000240947 */ /* 0x000fea0003800000 */
[----:B------:R-:W-:-:S13]  /*a290*/  ISETP.NE.AND P0, PT, R0, 0x5, PT ;  /* 0x000000050000780c */ /* 0x000fda0003f05270 */
[----:B------:R-:W-:Y:S05]  /*a2a0*/  @!P0 BRA `(.L_x_1723) ;  /* 0x0000000000148947 */ /* 0x000fea0003800000 */
[----:B------:R-:W-:-:S13]  /*a2b0*/  ISETP.NE.AND P0, PT, R0, 0x6, PT ;  /* 0x000000060000780c */ /* 0x000fda0003f05270 */
[----:B------:R-:W-:Y:S05]  /*a2c0*/  @P0 BRA `(.L_x_1718) ;  /* 0x0000000800280947 */ /* 0x000fea0003800000 */
[----:B------:R-:W-:-:S05]  /*a2d0*/  HADD2.F32 R3, -RZ, R22.H0_H0 ;  /* 0x20000016ff037230 */ /* 0x000fca0000004100 */
[----:B------:R1:W-:Y:S01]  /*a2e0*/  STG.E desc[UR36][R8.64], R3 ;  /* 0x0000000308007986 */ /* 0x0003e2000c101924 */
[----:B------:R-:W-:Y:S05]  /*a2f0*/  BRA `(.L_x_1719) ;  /* 0x0000000c00007947 */ /* 0x000fea0003800000 */
.L_x_1723:
[----:B------:R0:W-:Y:S01]  /*a300*/  STG.E.U16 desc[UR36][R8.64], R22 ;  /* 0x0000001608007986 */ /* 0x0001e2000c101524 */
[----:B------:R-:W-:Y:S05]  /*a310*/  BRA `(.L_x_1719) ;  /* 0x0000000800f87947 */ /* 0x000fea0003800000 */
.L_x_1722:
[----:B------:R-:W-:-:S13]  /*a320*/  ISETP.NE.AND P0, PT, R0, 0x7, PT ;  /* 0x000000070000780c */ /* 0x000fda0003f05270 */
[----:B------:R-:W-:Y:S05]  /*a330*/  @!P0 BRA `(.L_x_1724) ;  /* 0x0000000000348947 */ /* 0x000fea0003800000 */
[----:B------:R-:W-:-:S13]  /*a340*/  ISETP.NE.AND P0, PT, R0, 0x8, PT ;  /* 0x000000080000780c */ /* 0x000fda0003f05270 */
[----:B------:R-:W-:Y:S05]  /*a350*/  @!P0 BRA `(.L_x_1725) ;  /* 0x0000000000188947 */ /* 0x000fea0003800000 */
[----:B------:R-:W-:-:S13]  /*a360*/  ISETP.NE.AND P0, PT, R0, 0x9, PT ;  /* 0x000000090000780c */ /* 0x000fda0003f05270 */
[----:B------:R-:W-:Y:S05]  /*a370*/  @P0 BRA `(.L_x_1718) ;  /* 0x0000000400fc0947 */ /* 0x000fea0003800000 */
[----:B------:R-:W-:Y:S02]  /*a380*/  HADD2.F32 R22, -RZ, R22.H0_H0 ;  /* 0x20000016ff167230 */ /* 0x000fe40000004100 */
[----:B------:R-:W-:-:S05]  /*a390*/  IMAD.MOV.U32 R23, RZ, RZ, RZ ;  /* 0x000000ffff177224 */ /* 0x000fca00078e00ff */
[----:B------:R3:W-:Y:S01]  /*a3a0*/  STG.E.64 desc[UR36][R8.64], R22 ;  /* 0x0000001608007986 */ /* 0x0007e2000c101b24 */
[----:B------:R-:W-:Y:S05]  /*a3b0*/  BRA `(.L_x_1719) ;  /* 0x0000000800d07947 */ /* 0x000fea0003800000 */
.L_x_1725:
[----:B------:R-:W-:-:S05]  /*a3c0*/  HADD2.F32 R0, -RZ, R22.H0_H0 ;  /* 0x20000016ff007230 */ /* 0x000fca0000004100 */
[----:B------:R-:W-:-:S04]  /*a3d0*/  F2FP.F16.F32.PACK_AB R0, RZ, R0 ;  /* 0x00000000ff00723e */ /* 0x000fc800000000ff */
[----:B------:R-:W-:-:S05]  /*a3e0*/  PRMT R0, R0, 0x5410, RZ ;  /* 0x0000541000007816 */ /* 0x000fca00000000ff */
[----:B------:R2:W-:Y:S01]  /*a3f0*/  STG.E desc[UR36][R8.64], R0 ;  /* 0x0000000008007986 */ /* 0x0005e2000c101924 */
[----:B------:R-:W-:Y:S05]  /*a400*/  BRA `(.L_x_1719) ;  /* 0x0000000800bc7947 */ /* 0x000fea0003800000 */
.L_x_1724:
[----:B------:R-:W-:-:S05]  /*a410*/  HADD2.F32 R4, -RZ, R22.H0_H0 ;  /* 0x20000016ff047230 */ /* 0x000fca0000004100 */
[----:B------:R-:W-:-:S06]  /*a420*/  FMUL.FTZ R4, R4, 1 ;  /* 0x3f80000004047820 */ /* 0x000fcc0000410000 */
[----:B------:R-:W0:Y:S02]  /*a430*/  F2F.F64.F32 R4, R4 ;  /* 0x0000000400047310 */ /* 0x000e240000201800 */
[----:B0-----:R4:W-:Y:S01]  /*a440*/  STG.E.64 desc[UR36][R8.64], R4 ;  /* 0x0000000408007986 */ /* 0x0019e2000c101b24 */
[----:B------:R-:W-:Y:S05]  /*a450*/  BRA `(.L_x_1719) ;  /* 0x0000000800a87947 */ /* 0x000fea0003800000 */
.L_x_1714:
        /* <DEDUP_REMOVED lines=10> */
[----:B------:R-:W-:-:S06]  /*a500*/  HADD2.F32 R3, -RZ, R22.H0_H0 ;  /* 0x20000016ff037230 */ /* 0x000fcc0000004100 */
[----:B------:R-:W0:Y:S02]  /*a510*/  F2I.FTZ.U32.TRUNC.NTZ R3, R3 ;  /* 0x0000000300037305 */ /* 0x000e24000021f000 */
[----:B0-----:R0:W-:Y:S01]  /*a520*/  STG.E.U16 desc[UR36][R8.64], R3 ;  /* 0x0000000308007986 */ /* 0x0011e2000c101524 */
[----:B------:R-:W-:Y:S05]  /*a530*/  BRA `(.L_x_1719) ;  /* 0x0000000800707947 */ /* 0x000fea0003800000 */
.L_x_1729:
        /* <DEDUP_REMOVED lines=17> */
.L_x_1732:
[----:B------:R-:W-:-:S04]  /*a650*/  SHF.R.U32.HI R3, RZ, 0x18, R5 ;  /* 0x00000018ff037819 */ /* 0x000fc80000011605 */
[----:B------:R-:W-:-:S04]  /*a660*/  LOP3.LUT R0, R0, 0x80, R3, 0xf8, !PT ;  /* 0x0000008000007812 */ /* 0x000fc800078ef803 */
[----:B------:R-:W-:-:S07]  /*a670*/  PRMT R4, R0, 0x7610, R4 ;  /* 0x0000761000047816 */ /* 0x000fce0000000004 */
.L_x_1731:
[----:B------:R-:W-:Y:S05]  /*a680*/  BSYNC.RECONVERGENT B0 ;  /* 0x0000000000007941 */ /* 0x000fea0003800200 */
.L_x_1730:
[----:B------:R0:W-:Y:S01]  /*a690*/  STG.E.U8 desc[UR36][R8.64], R4 ;  /* 0x0000000408007986 */ /* 0x0001e2000c101124 */
[----:B------:R-:W-:Y:S05]  /*a6a0*/  BRA `(.L_x_1719) ;  /* 0x0000000800147947 */ /* 0x000fea0003800000 */
.L_x_1728:
        /* <DEDUP_REMOVED lines=17> */
.L_x_1735:
[----:B------:R-:W-:-:S04]  /*a7c0*/  SHF.R.U32.HI R3, RZ, 0x18, R5 ;  /* 0x00000018ff037819 */ /* 0x000fc80000011605 */
[----:B------:R-:W-:-:S04]  /*a7d0*/  LOP3.LUT R0, R0, 0x80, R3, 0xf8, !PT ;  /* 0x0000008000007812 */ /* 0x000fc800078ef803 */
[----:B------:R-:W-:-:S07]  /*a7e0*/  PRMT R4, R0, 0x7610, R4 ;  /* 0x0000761000047816 */ /* 0x000fce0000000004 */
.L_x_1734:
[----:B------:R-:W-:Y:S05]  /*a7f0*/  BSYNC.RECONVERGENT B0 ;  /* 0x0000000000007941 */ /* 0x000fea0003800200 */
.L_x_1733:
[----:B------:R0:W-:Y:S01]  /*a800*/  STG.E.U8 desc[UR36][R8.64], R4 ;  /* 0x0000000408007986 */ /* 0x0001e2000c101124 */
[----:B------:R-:W-:Y:S05]  /*a810*/  BRA `(.L_x_1719) ;  /* 0x0000000400b87947 */ /* 0x000fea0003800000 */
.L_x_1727:
[----:B------:R-:W-:-:S13]  /*a820*/  ISETP.NE.AND P0, PT, R0, 0x1c, PT ;  /* 0x0000001c0000780c */ /* 0x000fda0003f05270 */
[----:B------:R-:W-:Y:S05]  /*a830*/  @!P0 BRA `(.L_x_1736) ;  /* 0x0000000000608947 */ /* 0x000fea0003800000 */
[----:B------:R-:W-:-:S13]  /*a840*/  ISETP.NE.AND P0, PT, R0, 0x1d, PT ;  /* 0x0000001d0000780c */ /* 0x000fda0003f05270 */
[----:B------:R-:W-:Y:S05]  /*a850*/  @!P0 BRA `(.L_x_1737) ;  /* 0x0000000000488947 */ /* 0x000fea0003800000 */
[----:B------:R-:W-:-:S13]  /*a860*/  ISETP.NE.AND P0, PT, R0, 0x2c, PT ;  /* 0x0000002c0000780c */ /* 0x000fda0003f05270 */
[----:B------:R-:W-:Y:S05]  /*a870*/  @P0 BRA `(.L_x_1718) ;  /* 0x0000000000bc0947 */ /* 0x000fea0003800000 */
        /* <DEDUP_REMOVED lines=16> */
.L_x_1737:
[----:B------:R-:W-:-:S06]  /*a980*/  HADD2.F32 R4, -RZ, R22.H0_H0 ;  /* 0x20000016ff047230 */ /* 0x000fcc0000004100 */
[----:B------:R-:W0:Y:S02]  /*a990*/  F2I.U64.TRUNC R4, R4 ;  /* 0x0000000400047311 */ /* 0x000e24000020d800 */
[----:B0-----:R0:W-:Y:S01]  /*a9a0*/  STG.E.64 desc[UR36][R8.64], R4 ;  /* 0x0000000408007986 */ /* 0x0011e2000c101b24 */
[----:B------:R-:W-:Y:S05]  /*a9b0*/  BRA `(.L_x_1719) ;  /* 0x0000000400507947 */ /* 0x000fea0003800000 */
.L_x_1736:
[----:B------:R-:W-:-:S04]  /*a9c0*/  HADD2.F32 R22, -RZ, R22.H0_H0 ;  /* 0x20000016ff167230 */ /* 0x000fc80000004100 */
[----:B------:R-:W0:Y:S02]  /*a9d0*/  F2I.FTZ.U32.TRUNC.NTZ R3, R22 ;  /* 0x0000001600037305 */ /* 0x000e24000021f000 */
[----:B0-----:R0:W-:Y:S01]  /*a9e0*/  STG.E desc[UR36][R8.64], R3 ;  /* 0x0000000308007986 */ /* 0x0011e2000c101924 */
[----:B------:R-:W-:Y:S05]  /*a9f0*/  BRA `(.L_x_1719) ;  /* 0x0000000400407947 */ /* 0x000fea0003800000 */
.L_x_1726:
[----:B------:R-:W-:-:S13]  /*aa00*/  ISETP.GT.AND P0, PT, R0, 0xe, PT ;  /* 0x0000000e0000780c */ /* 0x000fda0003f04270 */
[----:B------:R-:W-:Y:S05]  /*aa10*/  @P0 BRA `(.L_x_1738) ;  /* 0x00000000003c0947 */ /* 0x000fea0003800000 */
[----:B------:R-:W-:-:S13]  /*aa20*/  ISETP.NE.AND P0, PT, R0, 0xa, PT ;  /* 0x0000000a0000780c */ /* 0x000fda0003f05270 */
[----:B------:R-:W-:Y:S05]  /*aa30*/  @!P0 BRA `(.L_x_1739) ;  /* 0x00000000001c8947 */ /* 0x000fea0003800000 */
[----:B------:R-:W-:-:S13]  /*aa40*/  ISETP.NE.AND P0, PT, R0, 0xb, PT ;  /* 0x0000000b0000780c */ /* 0x000fda0003f05270 */
[----:B------:R-:W-:Y:S05]  /*aa50*/  @P0 BRA `(.L_x_1718) ;  /* 0x0000000000440947 */ /* 0x000fea0003800000 */
[----:B------:R-:W-:-:S05]  /*aa60*/  HADD2.F32 R22, -RZ, R22.H0_H0 ;  /* 0x20000016ff167230 */ /* 0x000fca0000004100 */
[----:B------:R-:W-:-:S04]  /*aa70*/  FSETP.NEU.FTZ.AND P0, PT, R22, RZ, PT ;  /* 0x000000ff1600720b */ /* 0x000fc80003f1d000 */
[----:B------:R-:W-:-:S05]  /*aa80*/  SEL R3, RZ, 0x1, !P0 ;  /* 0x00000001ff037807 */ /* 0x000fca0004000000 */
[----:B------:R0:W-:Y:S01]  /*aa90*/  STG.E.U8 desc[UR36][R8.64], R3 ;  /* 0x0000000308007986 */ /* 0x0001e2000c101124 */
[----:B------:R-:W-:Y:S05]  /*aaa0*/  BRA `(.L_x_1719) ;  /* 0x0000000400147947 */ /* 0x000fea0003800000 */
.L_x_1739:
[----:B------:R-:W-:Y:S01]  /*aab0*/  HADD2.F32 R22, -RZ, R22.H0_H0 ;  /* 0x20000016ff167230 */ /* 0x000fe20000004100 */
[----:B------:R-:W-:-:S04]  /*aac0*/  CS2R R6, SRZ ;  /* 0x0000000000067805 */ /* 0x000fc8000001ff00 */
[----:B------:R-:W-:-:S06]  /*aad0*/  FMUL.FTZ R4, R22, 1 ;  /* 0x3f80000016047820 */ /* 0x000fcc0000410000 */
[----:B------:R-:W0:Y:S02]  /*aae0*/  F2F.F64.F32 R4, R4 ;  /* 0x0000000400047310 */ /* 0x000e240000201800 */
[----:B0-----:R0:W-:Y:S01]  /*aaf0*/  STG.E.128 desc[UR36][R8.64], R4 ;  /* 0x0000000408007986 */ /* 0x0011e2000c101d24 */
[----:B------:R-:W-:Y:S05]  /*ab00*/  BRA `(.L_x_1719) ;  /* 0x0000000000fc7947 */ /* 0x000fea0003800000 */
.L_x_1738:
[----:B------:R-:W-:-:S13]  /*ab10*/  ISETP.NE.AND P0, PT, R0, 0xf, PT ;  /* 0x0000000f0000780c */ /* 0x000fda0003f05270 */
[----:B------:R-:W-:Y:S05]  /*ab20*/  @!P0 BRA `(.L_x_1740) ;  /* 0x0000000000e88947 */ /* 0x000fea0003800000 */
[----:B------:R-:W-:-:S13]  /*ab30*/  ISETP.NE.AND P0, PT, R0, 0x17, PT ;  /* 0x000000170000780c */ /* 0x000fda0003f05270 */
[----:B------:R-:W-:Y:S05]  /*ab40*/  @!P0 BRA `(.L_x_1741) ;  /* 0x0000000000908947 */ /* 0x000fea0003800000 */
[----:B------:R-:W-:-:S13]  /*ab50*/  ISETP.NE.AND P0, PT, R0, 0x18, PT ;  /* 0x000000180000780c */ /* 0x000fda0003f05270 */
[----:B------:R-:W-:Y:S05]  /*ab60*/  @!P0 BRA `(.L_x_1742) ;  /* 0x0000000000448947 */ /* 0x000fea0003800000 */
.L_x_1718:
        /* <DEDUP_REMOVED lines=16> */
.L_x_1743:
[----:B------:R-:W-:Y:S05]  /*ac70*/  BRA `(.L_x_1719) ;  /* 0x0000000000a07947 */ /* 0x000fea0003800000 */
.L_x_1742:
        /* <DEDUP_REMOVED lines=13> */
.L_x_1745:
[----:B------:R-:W-:Y:S05]  /*ad50*/  BSYNC.RECONVERGENT B0 ;  /* 0x0000000000007941 */ /* 0x000fea0003800200 */
.L_x_1744:
[----:B------:R-:W-:-:S05]  /*ad60*/  LOP3.LUT R3, R0, 0x80, R3, 0xf8, !PT ;  /* 0x0000008000037812 */ /* 0x000fca00078ef803 */
[----:B------:R0:W-:Y:S01]  /*ad70*/  STG.E.U8 desc[UR36][R8.64], R3 ;  /* 0x0000000308007986 */ /* 0x0001e2000c101124 */
[----:B------:R-:W-:Y:S05]  /*ad80*/  BRA `(.L_x_1719) ;  /* 0x00000000005c7947 */ /* 0x000fea0003800000 */
.L_x_1741:
        /* <DEDUP_REMOVED lines=12> */
.L_x_1747:
[----:B------:R-:W-:Y:S01]  /*ae50*/  IMAD.MOV.U32 R0, RZ, RZ, 0x7f ;  /* 0x0000007fff007424 */ /* 0x000fe200078e00ff */
[----:B------:R-:W-:-:S04]  /*ae60*/  ISETP.GT.U32.AND P0, PT, R4, 0x7f800000, PT ;  /* 0x7f8000000400780c */ /* 0x000fc80003f04070 */
[----:B------:R-:W-:-:S09]  /*ae70*/  SEL R0, R0, 0x7c, P0 ;  /* 0x0000007c00007807 */ /* 0x000fd20000000000 */
.L_x_1748:
[----:B------:R-:W-:Y:S05]  /*ae80*/  BSYNC.RECONVERGENT B0 ;  /* 0x0000000000007941 */ /* 0x000fea0003800200 */
.L_x_1746:
[----:B------:R-:W-:-:S04]  /*ae90*/  SHF.R.U32.HI R3, RZ, 0x18, R3 ;  /* 0x00000018ff037819 */ /* 0x000fc80000011603 */
[----:B------:R-:W-:-:S05]  /*aea0*/  LOP3.LUT R3, R0, 0x80, R3, 0xf8, !PT ;  /* 0x0000008000037812 */ /* 0x000fca00078ef803 */
[----:B------:R0:W-:Y:S01]  /*aeb0*/  STG.E.U8 desc[UR36][R8.64], R3 ;  /* 0x0000000308007986 */ /* 0x0001e2000c101124 */
[----:B------:R-:W-:Y:S05]  /*aec0*/  BRA `(.L_x_1719) ;  /* 0x00000000000c7947 */ /* 0x000fea0003800000 */
.L_x_1740:
[----:B------:R-:W-:-:S05]  /*aed0*/  HADD2.F32 R0, -RZ, R22.H0_H0 ;  /* 0x20000016ff007230 */ /* 0x000fca0000004100 */
[----:B------:R-:W-:-:S05]  /*aee0*/  F2FP.BF16.F32.PACK_AB R0, RZ, R0 ;  /* 0x00000000ff00723e */ /* 0x000fca00000010ff */
[----:B------:R0:W-:Y:S02]  /*aef0*/  STG.E.U16 desc[UR36][R8.64], R0 ;  /* 0x0000000008007986 */ /* 0x0001e4000c101524 */
.L_x_1719:
        /* <DEDUP_REMOVED lines=25> */
.L_x_1752:
[----:B------:R-:W-:-:S06]  /*b090*/  HADD2.F32 R5, -RZ, R16.H0_H0 ;  /* 0x20000010ff057230 */ /* 0x000fcc0000004100 */
[----:B------:R-:W0:Y:S02]  /*b0a0*/  F2I.S64.TRUNC R4, R5 ;  /* 0x0000000500047311 */ /* 0x000e24000020d900 */
[----:B0-----:R4:W-:Y:S01]  /*b0b0*/  STG.E.U8 desc[UR36][R8.64], R4 ;  /* 0x0000000408007986 */ /* 0x0019e2000c101124 */
[----:B------:R-:W-:Y:S05]  /*b0c0*/  BRA `(.L_x_1754) ;  /* 0x0000000c006c7947 */ /* 0x000fea0003800000 */
.L_x_1751:
        /* <DEDUP_REMOVED lines=10> */
.L_x_1756:
[----:B------:R-:W-:-:S04]  /*b170*/  HADD2.F32 R16, -RZ, R16.H0_H0 ;  /* 0x20000010ff107230 */ /* 0x000fc80000004100 */
[----:B------:R-:W0:Y:S02]  /*b180*/  F2I.FTZ.TRUNC.NTZ R3, R16 ;  /* 0x0000001000037305 */ /* 0x000e24000021f100 */
[----:B0-----:R2:W-:Y:S01]  /*b190*/  STG.E desc[UR36][R8.64], R3 ;  /* 0x0000000308007986 */ /* 0x0015e2000c101924 */
[----:B------:R-:W-:Y:S05]  /*b1a0*/  BRA `(.L_x_1754) ;  /* 0x0000000c00347947 */ /* 0x000fea0003800000 */
.L_x_1755:
[----:B------:R-:W-:-:S04]  /*b1b0*/  HADD2.F32 R16, -RZ, R16.H0_H0 ;  /* 0x20000010ff107230 */ /* 0x000fc80000004100 */
[----:B------:R-:W0:Y:S02]  /*b1c0*/  F2I.FTZ.TRUNC.NTZ R3, R16 ;  /* 0x0000001000037305 */ /* 0x000e24000021f100 */
[----:B0-----:R0:W-:Y:S01]  /*b1d0*/  STG.E.U16 desc[UR36][R8.64], R3 ;  /* 0x0000000308007986 */ /* 0x0011e2000c101524 */
[----:B------:R-:W-:Y:S05]  /*b1e0*/  BRA `(.L_x_1754) ;  /* 0x0000000c00247947 */ /* 0x000fea0003800000 */
.L_x_1750:
        /* <DEDUP_REMOVED lines=9> */
.L_x_1758:
[----:B------:R0:W-:Y:S01]  /*b280*/  STG.E.U16 desc[UR36][R8.64], R16 ;  /* 0x0000001008007986 */ /* 0x0001e2000c101524 */
[----:B------:R-:W-:Y:S05]  /*b290*/  BRA `(.L_x_1754) ;  /* 0x0000000800f87947 */ /* 0x000fea0003800000 */
.L_x_1757:
        /* <DEDUP_REMOVED lines=10> */
.L_x_1760:
[----:B------:R-:W-:-:S05]  /*b340*/  HADD2.F32 R0, -RZ, R16.H0_H0 ;  /* 0x20000010ff007230 */ /* 0x000fca0000004100 */
[----:B------:R-:W-:-:S04]  /*b350*/  F2FP.F16.F32.PACK_AB R0, RZ, R0 ;  /* 0x00000000ff00723e */ /* 0x000fc800000000ff */
[----:B------:R-:W-:-:S05]  /*b360*/  PRMT R0, R0, 0x5410, RZ ;  /* 0x0000541000007816 */ /* 0x000fca00000000ff */
[----:B------:R0:W-:Y:S01]  /*b370*/  STG.E desc[UR36][R8.64], R0 ;  /* 0x0000000008007986 */ /* 0x0001e2000c101924 */
[----:B------:R-:W-:Y:S05]  /*b380*/  BRA `(.L_x_1754) ;  /* 0x0000000800bc7947 */ /* 0x000fea0003800000 */
.L_x_1759:
[----:B------:R-:W-:-:S05]  /*b390*/  HADD2.F32 R4, -RZ, R16.H0_H0 ;  /* 0x20000010ff047230 */ /* 0x000fca0000004100 */
[----:B------:R-:W-:-:S06]  /*b3a0*/  FMUL.FTZ R4, R4, 1 ;  /* 0x3f80000004047820 */ /* 0x000fcc0000410000 */
[----:B------:R-:W0:Y:S02]  /*b3b0*/  F2F.F64.F32 R4, R4 ;  /* 0x0000000400047310 */ /* 0x000e240000201800 */
[----:B0-----:R0:W-:Y:S01]  /*b3c0*/  STG.E.64 desc[UR36][R8.64], R4 ;  /* 0x0000000408007986 */ /* 0x0011e2000c101b24 */
[----:B------:R-:W-:Y:S05]  /*b3d0*/  BRA `(.L_x_1754) ;  /* 0x0000000800a87947 */ /* 0x000fea0003800000 */
.L_x_1749:
        /* <DEDUP_REMOVED lines=14> */
.L_x_1764:
        /* <DEDUP_REMOVED lines=17> */
.L_x_1767:
[----:B------:R-:W-:-:S04]  /*b5d0*/  SHF.R.U32.HI R3, RZ, 0x18, R5 ;  /* 0x00000018ff037819 */ /* 0x000fc80000011605 */
[----:B------:R-:W-:-:S04]  /*b5e0*/  LOP3.LUT R0, R0, 0x80, R3, 0xf8, !PT ;  /* 0x0000008000007812 */ /* 0x000fc800078ef803 */
[----:B------:R-:W-:-:S07]  /*b5f0*/  PRMT R4, R0, 0x7610, R4 ;  /* 0x0000761000047816 */ /* 0x000fce0000000004 */
.L_x_1766:
[----:B------:R-:W-:Y:S05]  /*b600*/  BSYNC.RECONVERGENT B0 ;  /* 0x0000000000007941 */ /* 0x000fea0003800200 */
.L_x_1765:
[----:B------:R0:W-:Y:S01]  /*b610*/  STG.E.U8 desc[UR36][R8.64], R4 ;  /* 0x0000000408007986 */ /* 0x0001e2000c101124 */
[----:B------:R-:W-:Y:S05]  /*b620*/  BRA `(.L_x_1754) ;  /* 0x0000000800147947 */ /* 0x000fea0003800000 */
.L_x_1763:
        /* <DEDUP_REMOVED lines=17> */
.L_x_1770:
[----:B------:R-:W-:-:S04]  /*b740*/  SHF.R.U32.HI R3, RZ, 0x18, R5 ;  /* 0x00000018ff037819 */ /* 0x000fc80000011605 */
[----:B------:R-:W-:-:S04]  /*b750*/  LOP3.LUT R0, R0, 0x80, R3, 0xf8, !PT ;  /* 0x0000008000007812 */ /* 0x000fc800078ef803 */
[----:B------:R-:W-:-:S07]  /*b760*/  PRMT R4, R0, 0x7610, R4 ;  /* 0x0000761000047816 */ /* 0x000fce0000000004 */
.L_x_1769:
[----:B------:R-:W-:Y:S05]  /*b770*/  BSYNC.RECONVERGENT B0 ;  /* 0x0000000000007941 */ /* 0x000fea0003800200 */
.L_x_1768:
[----:B------:R0:W-:Y:S01]  /*b780*/  STG.E.U8 desc[UR36][R8.64], R4 ;  /* 0x0000000408007986 */ /* 0x0001e2000c101124 */
[----:B------:R-:W-:Y:S05]  /*b790*/  BRA `(.L_x_1754) ;  /* 0x0000000400b87947 */ /* 0x000fea0003800000 */
.L_x_1762:
        /* <DEDUP_REMOVED lines=22> */
.L_x_1772:
[----:B------:R-:W-:-:S06]  /*b900*/  HADD2.F32 R4, -RZ, R16.H0_H0 ;  /* 0x20000010ff047230 */ /* 0x000fcc0000004100 */
[----:B------:R-:W0:Y:S02]  /*b910*/  F2I.U64.TRUNC R4, R4 ;  /* 0x0000000400047311 */ /* 0x000e24000020d800 */
[----:B0-----:R0:W-:Y:S01]  /*b920*/  STG.E.64 desc[UR36][R8.64], R4 ;  /* 0x0000000408007986 */ /* 0x0011e2000c101b24 */
[----:B------:R-:W-:Y:S05]  /*b930*/  BRA `(.L_x_1754) ;  /* 0x0000000400507947 */ /* 0x000fea0003800000 */
.L_x_1771:
[----:B------:R-:W-:-:S04]  /*b940*/  HADD2.F32 R16, -RZ, R16.H0_H0 ;  /* 0x20000010ff107230 */ /* 0x000fc80000004100 */
[----:B------:R-:W0:Y:S02]  /*b950*/  F2I.FTZ.U32.TRUNC.NTZ R3, R16 ;  /* 0x0000001000037305 */ /* 0x000e24000021f000 */
[----:B0-----:R0:W-:Y:S01]  /*b960*/  STG.E desc[UR36][R8.64], R3 ;  /* 0x0000000308007986 */ /* 0x0011e2000c101924 */
[----:B------:R-:W-:Y:S05]  /*b970*/  BRA `(.L_x_1754) ;  /* 0x0000000400407947 */ /* 0x000fea0003800000 */
.L_x_1761:
        /* <DEDUP_REMOVED lines=11> */
.L_x_1774:
[----:B------:R-:W-:Y:S01]  /*ba30*/  HADD2.F32 R16, -RZ, R16.H0_H0 ;  /* 0x20000010ff107230 */ /* 0x000fe20000004100 */
[----:B------:R-:W-:-:S04]  /*ba40*/  CS2R R6, SRZ ;  /* 0x0000000000067805 */ /* 0x000fc8000001ff00 */
[----:B------:R-:W-:-:S06]  /*ba50*/  FMUL.FTZ R4, R16, 1 ;  /* 0x3f80000010047820 */ /* 0x000fcc0000410000 */
[----:B------:R-:W0:Y:S02]  /*ba60*/  F2F.F64.F32 R4, R4 ;  /* 0x0000000400047310 */ /* 0x000e240000201800 */
[----:B0-----:R0:W-:Y:S01]  /*ba70*/  STG.E.128 desc[UR36][R8.64], R4 ;  /* 0x0000000408007986 */ /* 0x0011e2000c101d24 */
[----:B------:R-:W-:Y:S05]  /*ba80*/  BRA `(.L_x_1754) ;  /* 0x0000000000fc7947 */ /* 0x000fea0003800000 */
.L_x_1773:
[----:B------:R-:W-:-:S13]  /*ba90*/  ISETP.NE.AND P0, PT, R0, 0xf, PT ;  /* 0x0000000f0000780c */ /* 0x000fda0003f05270 */
[----:B------:R-:W-:Y:S05]  /*baa0*/  @!P0 BRA `(.L_x_1775) ;  /* 0x0000000000e88947 */ /* 0x000fea0003800000 */
[----:B------:R-:W-:-:S13]  /*bab0*/  ISETP.NE.AND P0, PT, R0, 0x17, PT ;  /* 0x000000170000780c */ /* 0x000fda0003f05270 */
[----:B------:R-:W-:Y:S05]  /*bac0*/  @!P0 BRA `(.L_x_1776) ;  /* 0x0000000000908947 */ /* 0x000fea0003800000 */
[----:B------:R-:W-:-:S13]  /*bad0*/  ISETP.NE.AND P0, PT, R0, 0x18, PT ;  /* 0x000000180000780c */ /* 0x000fda0003f05270 */
[----:B------:R-:W-:Y:S05]  /*bae0*/  @!P0 BRA `(.L_x_1777) ;  /* 0x0000000000448947 */ /* 0x000fea0003800000 */
.L_x_1753:
        /* <DEDUP_REMOVED lines=16> */
.L_x_1778:
[----:B------:R-:W-:Y:S05]  /*bbf0*/  BRA `(.L_x_1754) ;  /* 0x0000000000a07947 */ /* 0x000fea0003800000 */
.L_x_1777:
        /* <DEDUP_REMOVED lines=13> */
.L_x_1780:
[----:B------:R-:W-:Y:S05]  /*bcd0*/  BSYNC.RECONVERGENT B0 ;  /* 0x0000000000007941 */ /* 0x000fea0003800200 */
.L_x_1779:
[----:B------:R-:W-:-:S05]  /*bce0*/  LOP3.LUT R3, R0, 0x80, R3, 0xf8, !PT ;  /* 0x0000008000037812 */ /* 0x000fca00078ef803 */
[----:B------:R0:W-:Y:S01]  /*bcf0*/  STG.E.U8 desc[UR36][R8.64], R3 ;  /* 0x0000000308007986 */ /* 0x0001e2000c101124 */
[----:B------:R-:W-:Y:S05]  /*bd00*/  BRA `(.L_x_1754) ;  /* 0x00000000005c7947 */ /* 0x000fea0003800000 */
.L_x_1776:
        /* <DEDUP_REMOVED lines=12> */
.L_x_1782:
[----:B------:R-:W-:Y:S01]  /*bdd0*/  IMAD.MOV.U32 R0, RZ, RZ, 0x7f ;  /* 0x0000007fff007424 */ /* 0x000fe200078e00ff */
[----:B------:R-:W-:-:S04]  /*bde0*/  ISETP.GT.U32.AND P0, PT, R4, 0x7f800000, PT ;  /* 0x7f8000000400780c */ /* 0x000fc80003f04070 */
[----:B------:R-:W-:-:S09]  /*bdf0*/  SEL R0, R0, 0x7c, P0 ;  /* 0x0000007c00007807 */ /* 0x000fd20000000000 */
.L_x_1783:
[----:B------:R-:W-:Y:S05]  /*be00*/  BSYNC.RECONVERGENT B0 ;  /* 0x0000000000007941 */ /* 0x000fea0003800200 */
.L_x_1781:
[----:B------:R-:W-:-:S04]  /*be10*/  SHF.R.U32.HI R3, RZ, 0x18, R3 ;  /* 0x00000018ff037819 */ /* 0x000fc80000011603 */
[----:B------:R-:W-:-:S05]  /*be20*/  LOP3.LUT R3, R0, 0x80, R3, 0xf8, !PT ;  /* 0x0000008000037812 */ /* 0x000fca00078ef803 */
[----:B------:R0:W-:Y:S01]  /*be30*/  STG.E.U8 desc[UR36][R8.64], R3 ;  /* 0x0000000308007986 */ /* 0x0001e2000c101124 */
[----:B------:R-:W-:Y:S05]  /*be40*/  BRA `(.L_x_1754) ;  /* 0x00000000000c7947 */ /* 0x000fea0003800000 */
.L_x_1775:
[----:B------:R-:W-:-:S05]  /*be50*/  HADD2.F32 R0, -RZ, R16.H0_H0 ;  /* 0x20000010ff007230 */ /* 0x000fca0000004100 */
[----:B------:R-:W-:-:S05]  /*be60*/  F2FP.BF16.F32.PACK_AB R0, RZ, R0 ;  /* 0x00000000ff00723e */ /* 0x000fca00000010ff */
[----:B------:R0:W-:Y:S02]  /*be70*/  STG.E.U16 desc[UR36][R8.64], R0 ;  /* 0x0000000008007986 */ /* 0x0001e4000c101524 */
.L_x_1754:
[----:B------:R-:W-:-:S07]  /*be80*/  VIADD R19, R19, 0x80 ;  /* 0x0000008013137836 */ /* 0x000fce0000000000 */
.L_x_1713:
[----:B------:R-:W-:Y:S05]  /*be90*/  BSYNC.RECONVERGENT B6 ;  /* 0x0000000000067941 */ /* 0x000fea0003800200 */
.L_x_1712:
[----:B------:R-:W-:-:S13]  /*bea0*/  ISETP.GE.AND P0, PT, R19, R28, PT ;  /* 0x0000001c1300720c */ /* 0x000fda0003f06270 */
[----:B------:R-:W-:Y:S05]  /*beb0*/  @P0 EXIT ;  /* 0x000000000000094d */ /* 0x000fea0003800000 */
[----:B012-4-:R-:W0:Y:S01]  /*bec0*/  LDC.64 R4, c[0x0][0x3a0] ;  /* 0x0000e800ff047b82 */ /* 0x017e220000000a00 */
[----:B------:R-:W1:Y:S01]  /*bed0*/  LDCU UR4, c[0x0][0x3cc] ;  /* 0x00007980ff0477ac */ /* 0x000e620008000800 */
[----:B---3--:R-:W-:Y:S01]  /*bee0*/  PRMT R0, R26, 0x9910, RZ ;  /* 0x000099101a007816 */ /* 0x008fe200000000ff */
[----:B------:R-:W-:-:S03]  /*bef0*/  IMAD R2, R2, 0x200, R19 ;  /* 0x0000020002027824 */ /* 0x000fc600078e0213 */
[----:B------:R-:W-:Y:S01]  /*bf00*/  ISETP.GT.AND P1, PT, R0, 0x9, PT ;  /* 0x000000090000780c */ /* 0x000fe20003f24270 */
[----:B-1---5:R-:W-:-:S05]  /*bf10*/  IMAD R3, R2, UR4, RZ ;  /* 0x0000000402037c24 */ /* 0x022fca000f8e02ff */
        /* <DEDUP_REMOVED lines=11> */
[----:B------:R-:W-:-:S06]  /*bfd0*/  HADD2.F32 R17, -RZ, R17.H0_H0 ;  /* 0x20000011ff117230 */ /* 0x000fcc0000004100 */
[----:B------:R-:W0:Y:S02]  /*bfe0*/  F2I.FTZ.TRUNC.NTZ R17, R17 ;  /* 0x0000001100117305 */ /* 0x000e24000021f100 */
[----:B0-----:R-:W-:Y:S01]  /*bff0*/  STG.E.U8 desc[UR36][R2.64], R17 ;  /* 0x0000001102007986 */ /* 0x001fe2000c101124 */
[----:B------:R-:W-:Y:S05]  /*c000*/  EXIT ;  /* 0x000000000000794d */ /* 0x000fea0003800000 */
.L_x_1787:
[----:B------:R-:W-:-:S06]  /*c010*/  HADD2.F32 R5, -RZ, R17.H0_H0 ;  /* 0x20000011ff057230 */ /* 0x000fcc0000004100 */
[----:B------:R-:W0:Y:S02]  /*c020*/  F2I.S64.TRUNC R4, R5 ;  /* 0x0000000500047311 */ /* 0x000e24000020d900 */
[----:B0-----:R-:W-:Y:S01]  /*c030*/  STG.E.U8 desc[UR36][R2.64], R4 ;  /* 0x0000000402007986 */ /* 0x001fe2000c101124 */
[----:B------:R-:W-:Y:S05]  /*c040*/  EXIT ;  /* 0x000000000000794d */ /* 0x000fea0003800000 */
.L_x_1786:
        /* <DEDUP_REMOVED lines=8> */
[----:B0-----:R-:W-:Y:S01]  /*c0d0*/  STG.E.64 desc[UR36][R2.64], R4 ;  /* 0x0000000402007986 */ /* 0x001fe2000c101b24 */
[----:B------:R-:W-:Y:S05]  /*c0e0*/  EXIT ;  /* 0x000000000000794d */ /* 0x000fea0003800000 */
.L_x_1790:
[----:B------:R-:W-:-:S06]  /*c0f0*/  HADD2.F32 R17, -RZ, R17.H0_H0 ;  /* 0x20000011ff117230 */ /* 0x000fcc0000004100 */
[----:B------:R-:W0:Y:S02]  /*c100*/  F2I.FTZ.TRUNC.NTZ R17, R17 ;  /* 0x0000001100117305 */ /* 0x000e24000021f100 */
[----:B0-----:R-:W-:Y:S01]  /*c110*/  STG.E desc[UR36][R2.64], R17 ;  /* 0x0000001102007986 */ /* 0x001fe2000c101924 */
[----:B------:R-:W-:Y:S05]  /*c120*/  EXIT ;  /* 0x000000000000794d */ /* 0x000fea0003800000 */
.L_x_1789:
[----:B------:R-:W-:-:S06]  /*c130*/  HADD2.F32 R17, -RZ, R17.H0_H0 ;  /* 0x20000011ff117230 */ /* 0x000fcc0000004100 */
[----:B------:R-:W0:Y:S02]  /*c140*/  F2I.FTZ.TRUNC.NTZ R17, R17 ;  /* 0x0000001100117305 */ /* 0x000e24000021f100 */
[----:B0-----:R-:W-:Y:S01]  /*c150*/  STG.E.U16 desc[UR36][R2.64], R17 ;  /* 0x0000001102007986 */ /* 0x001fe2000c101524 */
[----:B------:R-:W-:Y:S05]  /*c160*/  EXIT ;  /* 0x000000000000794d */ /* 0x000fea0003800000 */
.L_x_1785:
[----:B------:R-:W-:-:S13]  /*c170*/  ISETP.GT.AND P0, PT, R0, 0x6, PT ;  /* 0x000000060000780c */ /* 0x000fda0003f04270 */
[----:B------:R-:W-:Y:S05]  /*c180*/  @P0 BRA `(.L_x_1791) ;  /* 0x0000000000240947 */ /* 0x000fea0003800000 */
[----:B------:R-:W-:-:S13]  /*c190*/  ISETP.NE.AND P0, PT, R0, 0x5, PT ;  /* 0x000000050000780c */ /* 0x000fda0003f05270 */
[----:B------:R-:W-:Y:S05]  /*c1a0*/  @!P0 BRA `(.L_x_1792) ;  /* 0x0000000000148947 */ /* 0x000fea0003800000 */
[----:B------:R-:W-:-:S13]  /*c1b0*/  ISETP.NE.AND P0, PT, R0, 0x6, PT ;  /* 0x000000060000780c */ /* 0x000fda0003f05270 */
[----:B------:R-:W-:Y:S05]  /*c1c0*/  @P0 BRA `(.L_x_1788) ;  /* 0x0000000800280947 */ /* 0x000fea0003800000 */
[----:B------:R-:W-:-:S05]  /*c1d0*/  HADD2.F32 R17, -RZ, R17.H0_H0 ;  /* 0x20000011ff117230 */ /* 0x000fca0000004100 */
[----:B------:R-:W-:Y:S01]  /*c1e0*/  STG.E desc[UR36][R2.64], R17 ;  /* 0x0000001102007986 */ /* 0x000fe2000c101924 */
[----:B------:R-:W-:Y:S05]  /*c1f0*/  EXIT ;  /* 0x000000000000794d */ /* 0x000fea0003800000 */
.L_x_1792:
[----:B------:R-:W-:Y:S01]  /*c200*/  STG.E.U16 desc[UR36][R2.64], R17 ;  /* 0x0000001102007986 */ /* 0x000fe2000c101524 */
[----:B------:R-:W-:Y:S05]  /*c210*/  EXIT ;  /* 0x000000000000794d */ /* 0x000fea0003800000 */
.L_x_1791:
        /* <DEDUP_REMOVED lines=8> */
[----:B------:R-:W-:Y:S01]  /*c2a0*/  STG.E.64 desc[UR36][R2.64], R4 ;  /* 0x0000000402007986 */ /* 0x000fe2000c101b24 */
[----:B------:R-:W-:Y:S05]  /*c2b0*/  EXIT ;  /* 0x000000000000794d */ /* 0x000fea0003800000 */
.L_x_1794:
[----:B------:R-:W-:-:S05]  /*c2c0*/  HADD2.F32 R0, -RZ, R17.H0_H0 ;  /* 0x20000011ff007230 */ /* 0x000fca0000004100 */
[----:B------:R-:W-:-:S04]  /*c2d0*/  F2FP.F16.F32.PACK_AB R0, RZ, R0 ;  /* 0x00000000ff00723e */ /* 0x000fc800000000ff */
[----:B------:R-:W-:-:S05]  /*c2e0*/  PRMT R0, R0, 0x5410, RZ ;  /* 0x0000541000007816 */ /* 0x000fca00000000ff */
[----:B------:R-:W-:Y:S01]  /*c2f0*/  STG.E desc[UR36][R2.64], R0 ;  /* 0x0000000002007986 */ /* 0x000fe2000c101924 */
[----:B------:R-:W-:Y:S05]  /*c300*/  EXIT ;  /* 0x000000000000794d */ /* 0x000fea0003800000 */
.L_x_1793:
[----:B------:R-:W-:-:S05]  /*c310*/  HADD2.F32 R4, -RZ, R17.H0_H0 ;  /* 0x20000011ff047230 */ /* 0x000fca0000004100 */
[----:B------:R-:W-:-:S06]  /*c320*/  FMUL.FTZ R4, R4, 1 ;  /* 0x3f80000004047820 */ /* 0x000fcc0000410000 */
[----:B------:R-:W0:Y:S02]  /*c330*/  F2F.F64.F32 R4, R4 ;  /* 0x0000000400047310 */ /* 0x000e240000201800 */
[----:B0-----:R-:W-:Y:S01]  /*c340*/  STG.E.64 desc[UR36][R2.64], R4 ;  /* 0x0000000402007986 */ /* 0x001fe2000c101b24 */
[----:B------:R-:W-:Y:S05]  /*c350*/  EXIT ;  /* 0x000000000000794d */ /* 0x000fea0003800000 */
.L_x_1784:
        /* <DEDUP_REMOVED lines=12> */
[----:B0-----:R-:W-:Y:S01]  /*c420*/  STG.E.U16 desc[UR36][R2.64], R5 ;  /* 0x0000000502007986 */ /* 0x001fe2000c101524 */
[----:B------:R-:W-:Y:S05]  /*c430*/  EXIT ;  /* 0x000000000000794d */ /* 0x000fea0003800000 */
.L_x_1798:
        /* <DEDUP_REMOVED lines=18> */
.L_x_1801:
[----:B------:R-:W-:-:S04]  /*c560*/  SHF.R.U32.HI R5, RZ, 0x18, R5 ;  /* 0x00000018ff057819 */ /* 0x000fc80000011605 */
[----:B------:R-:W-:-:S07]  /*c570*/  LOP3.LUT R0, R0, 0x80, R5, 0xf8, !PT ;  /* 0x0000008000007812 */ /* 0x000fce00078ef805 */
.L_x_1800:
[----:B------:R-:W-:Y:S05]  /*c580*/  BSYNC.RECONVERGENT B0 ;  /* 0x0000000000007941 */ /* 0x000fea0003800200 */
.L_x_1799:
[----:B------:R-:W-:Y:S01]  /*c590*/  STG.E.U8 desc[UR36][R2.64], R0 ;  /* 0x0000000002007986 */ /* 0x000fe2000c101124 */
[----:B------:R-:W-:Y:S05]  /*c5a0*/  EXIT ;  /* 0x000000000000794d */ /* 0x000fea0003800000 */
.L_x_1797:
        /* <DEDUP_REMOVED lines=18> */
.L_x_1804:
[----:B------:R-:W-:-:S04]  /*c6d0*/  SHF.R.U32.HI R5, RZ, 0x18, R5 ;  /* 0x00000018ff057819 */ /* 0x000fc80000011605 */
[----:B------:R-:W-:-:S07]  /*c6e0*/  LOP3.LUT R0, R0, 0x80, R5, 0xf8, !PT ;  /* 0x0000008000007812 */ /* 0x000fce00078ef805 */
.L_x_1803:
[----:B------:R-:W-:Y:S05]  /*c6f0*/  BSYNC.RECONVERGENT B0 ;  /* 0x0000000000007941 */ /* 0x000fea0003800200 */
.L_x_1802:
[----:B------:R-:W-:Y:S01]  /*c700*/  STG.E.U8 desc[UR36][R2.64], R0 ;  /* 0x0000000002007986 */ /* 0x000fe2000c101124 */
[----:B------:R-:W-:Y:S05]  /*c710*/  EXIT ;  /* 0x000000000000794d */ /* 0x000fea0003800000 */
.L_x_1796:
[----:B------:R-:W-:-:S13]  /*c720*/  ISETP.NE.AND P0, PT, R0, 0x1c, PT ;  /* 0x0000001c0000780c */ /* 0x000fda0003f05270 */
[----:B------:R-:W-:Y:S05]  /*c730*/  @!P0 BRA `(.L_x_1805) ;  /* 0x0000000000608947 */ /* 0x000fea0003800000 */
[----:B------:R-:W-:-:S13]  /*c740*/  ISETP.NE.AND P0, PT, R0, 0x1d, PT ;  /* 0x0000001d0000780c */ /* 0x000fda0003f05270 */
[----:B------:R-:W-:Y:S05]  /*c750*/  @!P0 BRA `(.L_x_1806) ;  /* 0x0000000000488947 */ /* 0x000fea0003800000 */
[----:B------:R-:W-:-:S13]  /*c760*/  ISETP.NE.AND P0, PT, R0, 0x2c, PT ;  /* 0x0000002c0000780c */ /* 0x000fda0003f05270 */
[----:B------:R-:W-:Y:S05]  /*c770*/  @P0 BRA `(.L_x_1788) ;  /* 0x0000000000bc0947 */ /* 0x000fea0003800000 */
[----:B------:R-:W-:Y:S02]  /*c780*/  HADD2.F32 R17, -RZ, R17.H0_H0 ;  /* 0x20000011ff117230 */ /* 0x000fe40000004100 */
        /* <DEDUP_REMOVED lines=15> */
.L_x_1806:
[----:B------:R-:W-:-:S06]  /*c880*/  HADD2.F32 R4, -RZ, R17.H0_H0 ;  /* 0x20000011ff047230 */ /* 0x000fcc0000004100 */
[----:B------:R-:W0:Y:S02]  /*c890*/  F2I.U64.TRUNC R4, R4 ;  /* 0x0000000400047311 */ /* 0x000e24000020d800 */
[----:B0-----:R-:W-:Y:S01]  /*c8a0*/  STG.E.64 desc[UR36][R2.64], R4 ;  /* 0x0000000402007986 */ /* 0x001fe2000c101b24 */
[----:B------:R-:W-:Y:S05]  /*c8b0*/  EXIT ;  /* 0x000000000000794d */ /* 0x000fea0003800000 */
.L_x_1805:
[----:B------:R-:W-:-:S06]  /*c8c0*/  HADD2.F32 R17, -RZ, R17.H0_H0 ;  /* 0x20000011ff117230 */ /* 0x000fcc0000004100 */
[----:B------:R-:W0:Y:S02]  /*c8d0*/  F2I.FTZ.U32.TRUNC.NTZ R17, R17 ;  /* 0x0000001100117305 */ /* 0x000e24000021f000 */
[----:B0-----:R-:W-:Y:S01]  /*c8e0*/  STG.E desc[UR36][R2.64], R17 ;  /* 0x0000001102007986 */ /* 0x001fe2000c101924 */
[----:B------:R-:W-:Y:S05]  /*c8f0*/  EXIT ;  /* 0x000000000000794d */ /* 0x000fea0003800000 */
.L_x_1795:
        /* <DEDUP_REMOVED lines=9> */
[----:B------:R-:W-:Y:S01]  /*c990*/  STG.E.U8 desc[UR36][R2.64], R5 ;  /* 0x0000000502007986 */ /* 0x000fe2000c101124 */
[----:B------:R-:W-:Y:S05]  /*c9a0*/  EXIT ;  /* 0x000000000000794d */ /* 0x000fea0003800000 */
.L_x_1808:
[----:B------:R-:W-:Y:S01]  /*c9b0*/  HADD2.F32 R17, -RZ, R17.H0_H0 ;  /* 0x20000011ff117230 */ /* 0x000fe20000004100 */
[----:B------:R-:W-:-:S04]  /*c9c0*/  CS2R R6, SRZ ;  /* 0x0000000000067805 */ /* 0x000fc8000001ff00 */
[----:B------:R-:W-:-:S06]  /*c9d0*/  FMUL.FTZ R4, R17, 1 ;  /* 0x3f80000011047820 */ /* 0x000fcc0000410000 */
[----:B------:R-:W0:Y:S02]  /*c9e0*/  F2F.F64.F32 R4, R4 ;  /* 0x0000000400047310 */ /* 0x000e240000201800 */
[----:B0-----:R-:W-:Y:S01]  /*c9f0*/  STG.E.128 desc[UR36][R2.64], R4 ;  /* 0x0000000402007986 */ /* 0x001fe2000c101d24 */
[----:B------:R-:W-:Y:S05]  /*ca00*/  EXIT ;  /* 0x000000000000794d */ /* 0x000fea0003800000 */
.L_x_1807:
[----:B------:R-:W-:-:S13]  /*ca10*/  ISETP.NE.AND P0, PT, R0, 0xf, PT ;  /* 0x0000000f0000780c */ /* 0x000fda0003f05270 */
[----:B------:R-:W-:Y:S05]  /*ca20*/  @!P0 BRA `(.L_x_1809) ;  /* 0x0000000000e88947 */ /* 0x000fea0003800000 */
[----:B------:R-:W-:-:S13]  /*ca30*/  ISETP.NE.AND P0, PT, R0, 0x17, PT ;  /* 0x000000170000780c */ /* 0x000fda0003f05270 */
[----:B------:R-:W-:Y:S05]  /*ca40*/  @!P0 BRA `(.L_x_1810) ;  /* 0x0000000000908947 */ /* 0x000fea0003800000 */
[----:B------:R-:W-:-:S13]  /*ca50*/  ISETP.NE.AND P0, PT, R0, 0x18, PT ;  /* 0x000000180000780c */ /* 0x000fda0003f05270 */
[----:B------:R-:W-:Y:S05]  /*ca60*/  @!P0 BRA `(.L_x_1811) ;  /* 0x0000000000448947 */ /* 0x000fea0003800000 */
.L_x_1788:
        /* <DEDUP_REMOVED lines=16> */
.L_x_1812:
[----:B------:R-:W-:Y:S05]  /*cb70*/  EXIT ;  /* 0x000000000000794d */ /* 0x000fea0003800000 */
.L_x_1811:
        /* <DEDUP_REMOVED lines=13> */
.L_x_1814:
[----:B------:R-:W-:Y:S05]  /*cc50*/  BSYNC.RECONVERGENT B0 ;  /* 0x0000000000007941 */ /* 0x000fea0003800200 */
.L_x_1813:
[----:B------:R-:W-:-:S05]  /*cc60*/  LOP3.LUT R5, R0, 0x80, R5, 0xf8, !PT ;  /* 0x0000008000057812 */ /* 0x000fca00078ef805 */
[----:B------:R-:W-:Y:S01]  /*cc70*/  STG.E.U8 desc[UR36][R2.64], R5 ;  /* 0x0000000502007986 */ /* 0x000fe2000c101124 */
[----:B------:R-:W-:Y:S05]  /*cc80*/  EXIT ;  /* 0x000000000000794d */ /* 0x000fea0003800000 */
.L_x_1810:
        /* <DEDUP_REMOVED lines=12> */
.L_x_1816:
[----:B------:R-:W-:Y:S01]  /*cd50*/  IMAD.MOV.U32 R0, RZ, RZ, 0x7f ;  /* 0x0000007fff007424 */ /* 0x000fe200078e00ff */
[----:B------:R-:W-:-:S04]  /*cd60*/  ISETP.GT.U32.AND P0, PT, R4, 0x7f800000, PT ;  /* 0x7f8000000400780c */ /* 0x000fc80003f04070 */
[----:B------:R-:W-:-:S09]  /*cd70*/  SEL R0, R0, 0x7c, P0 ;  /* 0x0000007c00007807 */ /* 0x000fd20000000000 */
.L_x_1817:
[----:B------:R-:W-:Y:S05]  /*cd80*/  BSYNC.RECONVERGENT B0 ;  /* 0x0000000000007941 */ /* 0x000fea0003800200 */
.L_x_1815:
[----:B------:R-:W-:-:S04]  /*cd90*/  SHF.R.U32.HI R5, RZ, 0x18, R5 ;  /* 0x00000018ff057819 */ /* 0x000fc80000011605 */
[----:B------:R-:W-:-:S05]  /*cda0*/  LOP3.LUT R5, R0, 0x80, R5, 0xf8, !PT ;  /* 0x0000008000057812 */ /* 0x000fca00078ef805 */
[----:B------:R-:W-:Y:S01]  /*cdb0*/  STG.E.U8 desc[UR36][R2.64], R5 ;  /* 0x0000000502007986 */ /* 0x000fe2000c101124 */
[----:B------:R-:W-:Y:S05]  /*cdc0*/  EXIT ;  /* 0x000000000000794d */ /* 0x000fea0003800000 */
.L_x_1809:
[----:B------:R-:W-:-:S05]  /*cdd0*/  HADD2.F32 R0, -RZ, R17.H0_H0 ;  /* 0x20000011ff007230 */ /* 0x000fca0000004100 */
[----:B------:R-:W-:-:S05]  /*cde0*/  F2FP.BF16.F32.PACK_AB R0, RZ, R0 ;  /* 0x00000000ff00723e */ /* 0x000fca00000010ff */
[----:B------:R-:W-:Y:S01]  /*cdf0*/  STG.E.U16 desc[UR36][R2.64], R0 ;  /* 0x0000000002007986 */ /* 0x000fe2000c101524 */
[----:B------:R-:W-:Y:S05]  /*ce00*/  EXIT ;  /* 0x000000000000794d */ /* 0x000fea0003800000 */
.L_x_1818:
        /* <DEDUP_REMOVED lines=15> */
.L_x_6349:


//--------------------- .text._ZN2at6native18elementwise_kernelILi128ELi4EZNS0_22gpu_kernel_impl_nocastIZZZNS0_66_GLOBAL__N__a0cfb035_28_ActivationHardswishKernel_cu_9e10b42f_293025hardswish_backward_kernelERNS_14TensorIteratorEENKUlvE_clEvENKUlvE1_clEvEUlN3c104HalfES9_E_EEvRNS_18TensorIteratorBaseERKT_EUliE_EEviT1_ --------------------------
	.section	.text._ZN2at6native18elementwise_kernelILi128ELi4EZNS0_22gpu_kernel_impl_nocastIZZZNS0_66_GLOBAL__N__a0cfb035_28_ActivationHardswishKernel_cu_9e10b42f_293025hardswish_backward_kernelERNS_14TensorIteratorEENKUlvE_clEvENKUlvE1_clEvEUlN3c104HalfES9_E_EEvRNS_18TensorIteratorBaseERKT_EUliE_EEviT1_,"ax",@progbits
	.align	128
        .global         _ZN2at6native18elementwise_kernelILi128ELi4EZNS0_22gpu_kernel_impl_nocastIZZZNS0_66_GLOBAL__N__a0cfb035_28_ActivationHardswishKernel_cu_9e10b42f_293025hardswish_backward_kernelERNS_14TensorIteratorEENKUlvE_clEvENKUlvE1_clEvEUlN3c104HalfES9_E_EEvRNS_18TensorIteratorBaseERKT_EUliE_EEviT1_
        .type           _ZN2at6native18elementwise_kernelILi128ELi4EZNS0_22gpu_kernel_impl_nocastIZZZNS0_66_GLOBAL__N__a0cfb035_28_ActivationHardswishKernel_cu_9e10b42f_293025hardswish_backward_kernelERNS_14TensorIteratorEENKUlvE_clEvENKUlvE1_clEvEUlN3c104HalfES9_E_EEvRNS_18TensorIteratorBaseERKT_EUliE_EEviT1_,@function
        .size           _ZN2at6native18elementwise_kernelILi128ELi4EZNS0_22gpu_kernel_impl_nocastIZZZNS0_66_GLOBAL__N__a0cfb035_28_ActivationHardswishKernel_cu_9e10b42f_293025hardswish_backward_kernelERNS_14TensorIteratorEENKUlvE_clEvENKUlvE1_clEvEUlN3c104HalfES9_E_EEvRNS_18TensorIteratorBaseERKT_EUliE_EEviT1_,(.L_x_6350 - _ZN2at6native18elementwise_kernelILi128ELi4EZNS0_22gpu_kernel_impl_nocastIZZZNS0_66_GLOBAL__N__a0cfb035_28_ActivationHardswishKernel_cu_9e10b42f_293025hardswish_backward_kernelERNS_14TensorIteratorEENKUlvE_clEvENKUlvE1_clEvEUlN3c104HalfES9_E_EEvRNS_18TensorIteratorBaseERKT_EUliE_EEviT1_)
        .other          _ZN2at6native18elementwise_kernelILi128ELi4EZNS0_22gpu_kernel_impl_nocastIZZZNS0_66_GLOBAL__N__a0cfb035_28_ActivationHardswishKernel_cu_9e10b42f_293025hardswish_backward_kernelERNS_14TensorIteratorEENKUlvE_clEvENKUlvE1_clEvEUlN3c104HalfES9_E_EEvRNS_18TensorIteratorBaseERKT_EUliE_EEviT1_,@"STO_CUDA_ENTRY STV_DEFAULT"
_ZN2at6native18elementwise_kernelILi128ELi4EZNS0_22gpu_kernel_impl_nocastIZZZNS0_66_GLOBAL__N__a0cfb035_28_ActivationHardswishKernel_cu_9e10b42f_293025hardswish_backward_kernelERNS_14TensorIteratorEENKUlvE_clEvENKUlvE1_clEvEUlN3c104HalfES9_E_EEvRNS_18TensorIteratorBaseERKT_EUliE_EEviT1_:
.text._ZN2at6native18elementwise_kernelILi128ELi4EZNS0_22gpu_kernel_impl_nocastIZZZNS0_66_GLOBAL__N__a0cfb035_28_ActivationHardswishKernel_cu_9e10b42f_293025hardswish_backward_kernelERNS_14TensorIteratorEENKUlvE_clEvENKUlvE1_clEvEUlN3c104HalfES9_E_EEvRNS_18TensorIteratorBaseERKT_EUliE_EEviT1_:
        /* <DEDUP_REMOVED lines=17> */
[----:B--2---:R-:W-:-:S05]  /*0110*/  HADD2.F32 R2, -RZ, R4.H0_H0 ;  /* 0x20000004ff027230 */ /* 0x004fca0000004100 */
        /* <DEDUP_REMOVED lines=8> */
[----:B--2---:R-:W-:-:S05]  /*01a0*/  HADD2.F32 R0, -RZ, R4.H0_H0 ;  /* 0x20000004ff007230 */ /* 0x004fca0000004100 */
[----:B------:R-:W-:Y:S01]  /*01b0*/  @!P0 FMUL.FTZ R9, R0, R9 ;  /* 0x0000000900098220 */ /* 0x000fe20000410000 */
[----:B------:R-:W-:-:S04]  /*01c0*/  @P0 F2FP.F16.F32.PACK_AB R0, RZ, R0 ;  /* 0x00000000ff00023e */ /* 0x000fc800000000ff */
[----:B------:R-:W-:-:S07]  /*01d0*/  @!P0 F2FP.F16.F32.PACK_AB R0, RZ, R9 ;  /* 0x00000009ff00823e */ /* 0x000fce00000000ff */
.L_x_1823:
        /* <DEDUP_REMOVED lines=21> */
.L_x_1825:
[----:B------:R0:W-:Y:S01]  /*0330*/  STG.E.U16 desc[UR6][R6.64], R0 ;  /* 0x0000000006007986 */ /* 0x0001e2000c101506 */
[----:B------:R-:W-:-:S07]  /*0340*/  IADD3 R3, PT, PT, R3, 0x80, RZ ;  /* 0x0000008003037810 */ /* 0x000fce0007ffe0ff */
.L_x_1822:
[----:B------:R-:W-:-:S13]  /*0350*/  ISETP.GE.AND P0, PT, R3, UR4, PT ;  /* 0x0000000403007c0c */ /* 0x000fda000bf06270 */
[----:B------:R-:W-:Y:S05]  /*0360*/  @P0 BREAK.RELIABLE B1 ;  /* 0x0000000000010942 */ /* 0x000fea0003800100 */
[----:B------:R-:W-:Y:S05]  /*0370*/  @P0 BRA `(.L_x_1824) ;  /* 0x00000000004c0947 */ /* 0x000fea0003800000 */
[----:B------:R-:W-:Y:S05]  /*0380*/  BSYNC.RELIABLE B1 ;  /* 0x0000000000017941 */ /* 0x000fea0003800100 */
.L_x_1821:
[----:B------:R-:W1:Y:S02]  /*0390*/  LDC.64 R4, c[0x0][0x5f8] ;  /* 0x00017e00ff047b82 */ /* 0x000e640000000a00 */
[----:B-1----:R-:W2:Y:S06]  /*03a0*/  LDG.E.U16 R4, desc[UR6][R4.64] ;  /* 0x0000000604047981 */ /* 0x002eac000c1e1500 */
[----:B0-----:R-:W0:Y:S01]  /*03b0*/  LDC.64 R6, c[0x0][0x5e8] ;  /* 0x00017a00ff067b82 */ /* 0x001e220000000a00 */
        /* <DEDUP_REMOVED lines=13> */
.L_x_1826:
[----:B------:R1:W-:Y:S01]  /*0490*/  STG.E.U16 desc[UR6][R6.64], R0 ;  /* 0x0000000006007986 */ /* 0x0003e2000c101506 */
[----:B------:R-:W-:-:S07]  /*04a0*/  IADD3 R3, PT, PT, R3, 0x80, RZ ;  /* 0x0000008003037810 */ /* 0x000fce0007ffe0ff */
.L_x_1824:
[----:B------:R-:W-:Y:S05]  /*04b0*/  BSYNC.RECONVERGENT B0 ;  /* 0x0000000000007941 */ /* 0x000fea0003800200 */
.L_x_1820:
[----:B------:R-:W-:Y:S05]  /*04c0*/  WARPSYNC.ALL ;  /* 0x0000000000007948 */ /* 0x000fea0003800000 */
[----:B------:R-:W-:-:S13]  /*04d0*/  ISETP.GE.AND P0, PT, R3, UR4, PT ;  /* 0x0000000403007c0c */ /* 0x000fda000bf06270 */
[----:B------:R-:W-:Y:S05]  /*04e0*/  @P0 EXIT ;  /* 0x000000000000094d */ /* 0x000fea0003800000 */
[----:B------:R-:W2:Y:S02]  /*04f0*/  LDC.64 R4, c[0x0][0x5f8] ;  /* 0x00017e00ff047b82 */ /* 0x000ea40000000a00 */
[----:B--2---:R-:W2:Y:S06]  /*0500*/  LDG.E.U16 R4, desc[UR6][R4.64] ;  /* 0x0000000604047981 */ /* 0x004eac000c1e1500 */
[----:B------:R-:W0:Y:S02]  /*0510*/  LDC.64 R2, c[0x0][0x5f0] ;  /* 0x00017c00ff027b82 */ /* 0x000e240000000a00 */
[----:B01----:R0:W5:Y:S01]  /*0520*/  LDG.E.U16 R0, desc[UR6][R2.64] ;  /* 0x0000000602007981 */ /* 0x003162000c1e1500 */
[----:B--2---:R-:W-:-:S05]  /*0530*/  HADD2.F32 R8, -RZ, R4.H0_H0 ;  /* 0x20000004ff087230 */ /* 0x004fca0000004100 */
[----:B------:R-:W-:-:S13]  /*0540*/  FSETP.GTU.FTZ.AND P0, PT, R8, -3, PT ;  /* 0xc04000000800780b */ /* 0x000fda0003f1c000 */
[----:B------:R-:W1:Y:S02]  /*0550*/  @!P0 LDC.64 R6, c[0x0][0x5e8] ;  /* 0x00017a00ff068b82 */ /* 0x000e640000000a00 */
[----:B-1----:R0:W-:Y:S01]  /*0560*/  @!P0 STG.E.U16 desc[UR6][R6.64], RZ ;  /* 0x000000ff06008986 */ /* 0x0021e2000c101506 */
[----:B------:R-:W-:Y:S05]  /*0570*/  @!P0 EXIT ;  /* 0x000000000000894d */ /* 0x000fea0003800000 */
[----:B------:R-:W-:Y:S01]  /*0580*/  FSETP.GEU.FTZ.AND P0, PT, R8, 3, PT ;  /* 0x404000000800780b */ /* 0x000fe20003f1e000 */
[----:B-----5:R-:W-:-:S12]  /*0590*/  HADD2.F32 R0, -RZ, R0.H0_H0 ;  /* 0x20000000ff007230 */ /* 0x020fd80000004100 */
[----:B0-----:R-:W0:Y:S01]  /*05a0*/  @P0 LDC.64 R2, c[0x0][0x5e8] ;  /* 0x00017a00ff020b82 */ /* 0x001e220000000a00 */
[----:B------:R-:W-:-:S05]  /*05b0*/  @P0 F2FP.F16.F32.PACK_AB R4, RZ, R0 ;  /* 0x00000000ff04023e */ /* 0x000fca00000000ff */
[----:B0-----:R0:W-:Y:S01]  /*05c0*/  @P0 STG.E.U16 desc[UR6][R2.64], R4 ;  /* 0x0000000402000986 */ /* 0x0011e2000c101506 */
[----:B------:R-:W-:Y:S05]  /*05d0*/  @P0 EXIT ;  /* 0x000000000000094d */ /* 0x000fea0003800000 */
[----:B0-----:R-:W0:Y:S01]  /*05e0*/  LDC.64 R2, c[0x0][0x5e8] ;  /* 0x00017a00ff027b82 */ /* 0x001e220000000a00 */
[----:B------:R-:W-:-:S05]  /*05f0*/  HFMA2 R5, -RZ, RZ, 1.666015625, -0.052093505859375 ;  /* 0x3eaaaaabff057431 */ /* 0x000fca00000001ff */
[----:B------:R-:W-:-:S04]  /*0600*/  FFMA.FTZ R5, R8, R5, 0.5 ;  /* 0x3f00000008057423 */ /* 0x000fc80000010005 */
[----:B------:R-:W-:-:S05]  /*0610*/  FMUL.FTZ R5, R0, R5 ;  /* 0x0000000500057220 */ /* 0x000fca0000410000 */
[----:B------:R-:W-:-:S05]  /*0620*/  F2FP.F16.F32.PACK_AB R5, RZ, R5 ;  /* 0x00000005ff05723e */ /* 0x000fca00000000ff */
[----:B0-----:R-:W-:Y:S01]  /*0630*/  STG.E.U16 desc[UR6][R2.64], R5 ;  /* 0x0000000502007986 */ /* 0x001fe2000c101506 */
[----:B------:R-:W-:Y:S05]  /*0640*/  EXIT ;  /* 0x000000000000794d */ /* 0x000fea0003800000 */
.L_x_1819:
        /* <DEDUP_REMOVED lines=356> */
.L_x_1830:
[----:B------:R-:W0:Y:S02]  /*1c90*/  LDCU.128 UR8, c[0x0][0x5f0] ;  /* 0x0000be00ff0877ac */ /* 0x000e240008000c00 */
[----:B0-----:R-:W-:-:S04]  /*1ca0*/  IADD3 R8, P0, PT, R6, UR10, RZ ;  /* 0x0000000a06087c10 */ /* 0x001fc8000ff1e0ff */
[----:B------:R-:W-:-:S05]  /*1cb0*/  IADD3.X R9, PT, PT, RZ, UR11, RZ, P0, !PT ;  /* 0x0000000bff097c10 */ /* 0x000fca00087fe4ff */
[----:B------:R-:W2:Y:S01]  /*1cc0*/  LDG.E.U16 R8, desc[UR6][R8.64] ;  /* 0x0000000608087981 */ /* 0x000ea2000c1e1500 */
[----:B------:R-:W-:Y:S01]  /*1cd0*/  IADD3 R6, P1, PT, R4, UR8, RZ ;  /* 0x0000000804067c10 */ /* 0x000fe2000ff3e0ff */
[----:B------:R-:W-:Y:S03]  /*1ce0*/  BSSY.RECONVERGENT B2, `(.L_x_1831) ;  /* 0x000000e000027945 */ /* 0x000fe60003800200 */
[----:B------:R-:W-:Y:S01]  /*1cf0*/  IADD3.X R7, PT, PT, RZ, UR9, RZ, P1, !PT ;  /* 0x00000009ff077c10 */ /* 0x000fe20008ffe4ff */
[----:B--2---:R-:W-:-:S05]  /*1d00*/  HADD2.F32 R10, -RZ, R8.H0_H0 ;  /* 0x20000008ff0a7230 */ /* 0x004fca0000004100 */
[----:B------:R-:W-:-:S13]  /*1d10*/  FSETP.GTU.FTZ.AND P0, PT, R10, -3, PT ;  /* 0xc04000000a00780b */ /* 0x000fda0003f1c000 */
[----:B------:R-:W-:Y:S01]  /*1d20*/  @!P0 PRMT R9, RZ, 0x7610, R9 ;  /* 0x00007610ff098816 */ /* 0x000fe20000000009 */
[----:B------:R-:W-:Y:S06]  /*1d30*/  @!P0 BRA `(.L_x_1832) ;  /* 0x0000000000208947 */ /* 0x000fec0003800000 */
[----:B------:R-:W2:Y:S01]  /*1d40*/  LDG.E.U16 R6, desc[UR6][R6.64] ;  /* 0x0000000606067981 */ /* 0x000ea2000c1e1500 */
[----:B------:R-:W-:-:S13]  /*1d50*/  FSETP.GEU.FTZ.AND P0, PT, R10, 3, PT ;  /* 0x404000000a00780b */ /* 0x000fda0003f1e000 */
[----:B------:R-:W-:-:S05]  /*1d60*/  @!P0 MOV R9, 0x3eaaaaab ;  /* 0x3eaaaaab00098802 */ /* 0x000fca0000000f00 */
[----:B------:R-:W-:Y:S01]  /*1d70*/  @!P0 FFMA.FTZ R4, R10, R9, 0.5 ;  /* 0x3f0000000a048423 */ /* 0x000fe20000010009 */
[----:B--2---:R-:W-:-:S05]  /*1d80*/  HADD2.F32 R11, -RZ, R6.H0_H0 ;  /* 0x20000006ff0b7230 */ /* 0x004fca0000004100 */
[----:B------:R-:W-:-:S05]  /*1d90*/  @!P0 FMUL.FTZ R4, R11, R4 ;  /* 0x000000040b048220 */ /* 0x000fca0000410000 */
[----:B------:R-:W-:Y:S02]  /*1da0*/  @!P0 F2FP.F16.F32.PACK_AB R9, RZ, R4 ;  /* 0x00000004ff09823e */ /* 0x000fe400000000ff */
[----:B------:R-:W-:-:S07]  /*1db0*/  @P0 F2FP.F16.F32.PACK_AB R9, RZ, R11 ;  /* 0x0000000bff09023e */ /* 0x000fce00000000ff */
.L_x_1832:
[----:B------:R-:W-:Y:S05]  /*1dc0*/  BSYNC.RECONVERGENT B2 ;  /* 0x0000000000027941 */ /* 0x000fea0003800200 */
.L_x_1831:
        /* <DEDUP_REMOVED lines=356> */
.L_x_1834:
        /* <DEDUP_REMOVED lines=16> */
[----:B------:R-:W-:Y:S01]  /*3510*/  @!P0 FMUL.FTZ R4, R9, R4 ;  /* 0x0000000409048220 */ /* 0x000fe20000410000 */
[----:B------:R-:W-:-:S04]  /*3520*/  @P0 F2FP.F16.F32.PACK_AB R9, RZ, R9 ;  /* 0x00000009ff09023e */ /* 0x000fc800000000ff */
[----:B------:R-:W-:-:S07]  /*3530*/  @!P0 F2FP.F16.F32.PACK_AB R9, RZ, R4 ;  /* 0x00000004ff09823e */ /* 0x000fce00000000ff */
.L_x_1836:
[----:B------:R-:W-:Y:S05]  /*3540*/  BSYNC.RECONVERGENT B2 ;  /* 0x0000000000027941 */ /* 0x000fea0003800200 */
.L_x_1835:
[----:B------:R-:W0:Y:S01]  /*3550*/  LDCU.64 UR8, c[0x0][0x5e8] ;  /* 0x0000bd00ff0877ac */ /* 0x000e220008000a00 */
[----:B------:R-:W-:Y:S02]  /*3560*/  IADD3 R3, PT, PT, R3, 0x80, RZ ;  /* 0x0000008003037810 */ /* 0x000fe40007ffe0ff */
[----:B0-----:R-:W-:-:S04]  /*3570*/  IADD3 R4, P0, PT, R5, UR8, RZ ;  /* 0x0000000805047c10 */ /* 0x001fc8000ff1e0ff */
[----:B------:R-:W-:-:S05]  /*3580*/  IADD3.X R5, PT, PT, RZ, UR9, RZ, P0, !PT ;  /* 0x00000009ff057c10 */ /* 0x000fca00087fe4ff */
[----:B------:R0:W-:Y:S04]  /*3590*/  STG.E.U16 desc[UR6][R4.64], R9 ;  /* 0x0000000904007986 */ /* 0x0001e8000c101506 */
.L_x_1829:
[----:B------:R-:W-:-:S13]  /*35a0*/  ISETP.GE.AND P0, PT, R3, UR4, PT ;  /* 0x0000000403007c0c */ /* 0x000fda000bf06270 */
[----:B------:R-:W-:Y:S05]  /*35b0*/  @P0 BREAK.RELIABLE B0 ;  /* 0x0000000000000942 */ /* 0x000fea0003800100 */
[----:B------:R-:W-:Y:S05]  /*35c0*/  @P0 BRA `(.L_x_1833) ;  /* 0x0000001400d80947 */ /* 0x000fea0003800000 */
[----:B------:R-:W-:Y:S05]  /*35d0*/  BSYNC.RELIABLE B0 ;  /* 0x0000000000007941 */ /* 0x000fea0003800100 */
.L_x_1828:
        /* <DEDUP_REMOVED lines=348> */
.L_x_1837:
        /* <DEDUP_REMOVED lines=19> */
.L_x_1839:
[----:B------:R-:W-:Y:S05]  /*4cd0*/  BSYNC.RECONVERGENT B2 ;  /* 0x0000000000027941 */ /* 0x000fea0003800200 */
.L_x_1838:
[----:B------:R-:W0:Y:S01]  /*4ce0*/  LDCU.64 UR8, c[0x0][0x5e8] ;  /* 0x0000bd00ff0877ac */ /* 0x000e220008000a00 */
[----:B------:R-:W-:Y:S02]  /*4cf0*/  IADD3 R3, PT, PT, R3, 0x80, RZ ;  /* 0x0000008003037810 */ /* 0x000fe40007ffe0ff */
[----:B0-----:R-:W-:-:S04]  /*4d00*/  IADD3 R4, P0, PT, R5, UR8, RZ ;  /* 0x0000000805047c10 */ /* 0x001fc8000ff1e0ff */
[----:B------:R-:W-:-:S05]  /*4d10*/  IADD3.X R5, PT, PT, RZ, UR9, RZ, P0, !PT ;  /* 0x00000009ff057c10 */ /* 0x000fca00087fe4ff */
[----:B------:R1:W-:Y:S04]  /*4d20*/  STG.E.U16 desc[UR6][R4.64], R9 ;  /* 0x0000000904007986 */ /* 0x0003e8000c101506 */
.L_x_1833:
[----:B------:R-:W-:Y:S05]  /*4d30*/  BSYNC.RECONVERGENT B1 ;  /* 0x0000000000017941 */ /* 0x000fea0003800200 */
.L_x_1827:
        /* <DEDUP_REMOVED lines=351> */
.L_x_1840:
        /* <DEDUP_REMOVED lines=22> */
.L_x_1842:
[----:B------:R-:W-:Y:S05]  /*6490*/  BSYNC.RECONVERGENT B1 ;  /* 0x0000000000017941 */ /* 0x000fea0003800200 */
.L_x_1841:
[----:B------:R-:W-:Y:S01]  /*64a0*/  STG.E.U16 desc[UR6][R6.64], R0 ;  /* 0x0000000006007986 */ /* 0x000fe2000c101506 */
[----:B------:R-:W-:Y:S05]  /*64b0*/  EXIT ;  /* 0x000000000000794d */ /* 0x000fea0003800000 */
.L_x_1843:
        /* <DEDUP_REMOVED lines=12> */
.L_x_6350:


//--------------------- .text._ZN2at6native27unrolled_elementwise_kernelIZZZNS0_66_GLOBAL__N__a0cfb035_28_ActivationHardswishKernel_cu_9e10b42f_293025hardswish_backward_kernelERNS_14TensorIteratorEENKUlvE_clEvENKUlvE1_clEvEUlN3c104HalfES8_E_St5arrayIPcLm3EELi4E23TrivialOffsetCalculatorILi2EjESD_ILi1EjENS0_6memory15LoadWithoutCastENSG_16StoreWithoutCastEEEviT_T0_T2_T3_T4_T5_ --------------------------
	.section	.text._ZN2at6native27unrolled_elementwise_kernelIZZZNS0_66_GLOBAL__N__a0cfb035_28_ActivationHardswishKernel_cu_9e10b42f_293025hardswish_backward_kernelERNS_14TensorIteratorEENKUlvE_clEvENKUlvE1_clEvEUlN3c104HalfES8_E_St5arrayIPcLm3EELi4E23TrivialOffsetCalculatorILi2EjESD_ILi1EjENS0_6memory15LoadWithoutCastENSG_16StoreWithoutCastEEEviT_T0_T2_T3_T4_T5_,"ax",@progbits
	.align	128
        .global         _ZN2at6native27unrolled_elementwise_kernelIZZZNS0_66_GLOBAL__N__a0cfb035_28_ActivationHardswishKernel_cu_9e10b42f_293025hardswish_backward_kernelERNS_14TensorIteratorEENKUlvE_clEvENKUlvE1_clEvEUlN3c104HalfES8_E_St5arrayIPcLm3EELi4E23TrivialOffsetCalculatorILi2EjESD_ILi1EjENS0_6memory15LoadWithoutCastENSG_16StoreWithoutCastEEEviT_T0_T2_T3_T4_T5_
        .type           _ZN2at6native27unrolled_elementwise_kernelIZZZNS0_66_GLOBAL__N__a0cfb035_28_ActivationHardswishKernel_cu_9e10b42f_293025hardswish_backward_kernelERNS_14TensorIteratorEENKUlvE_clEvENKUlvE1_clEvEUlN3c104HalfES8_E_St5arrayIPcLm3EELi4E23TrivialOffsetCalculatorILi2EjESD_ILi1EjENS0_6memory15LoadWithoutCastENSG_16StoreWithoutCastEEEviT_T0_T2_T3_T4_T5_,@function
        .size           _ZN2at6native27unrolled_elementwise_kernelIZZZNS0_66_GLOBAL__N__a0cfb035_28_ActivationHardswishKernel_cu_9e10b42f_293025hardswish_backward_kernelERNS_14TensorIteratorEENKUlvE_clEvENKUlvE1_clEvEUlN3c104HalfES8_E_St5arrayIPcLm3EELi4E23TrivialOffsetCalculatorILi2EjESD_ILi1EjENS0_6memory15LoadWithoutCastENSG_16StoreWithoutCastEEEviT_T0_T2_T3_T4_T5_,(.L_x_6351 - _ZN2at6native27unrolled_elementwise_kernelIZZZNS0_66_GLOBAL__N__a0cfb035_28_ActivationHardswishKernel_cu_9e10b42f_293025hardswish_backward_kernelERNS_14TensorIteratorEENKUlvE_clEvENKUlvE1_clEvEUlN3c104HalfES8_E_St5arrayIPcLm3EELi4E23TrivialOffsetCalculatorILi2EjESD_ILi1EjENS0_6memory15LoadWithoutCastENSG_16StoreWithoutCastEEEviT_T0_T2_T3_T4_T5_)
        .other          _ZN2at6native27unrolled_elementwise_kernelIZZZNS0_66_GLOBAL__N__a0cfb035_28_ActivationHardswishKernel_cu_9e10b42f_293025hardswish_backward_kernelERNS_14TensorIteratorEENKUlvE_clEvENKUlvE1_clEvEUlN3c104HalfES8_E_St5arrayIPcLm3EELi4E23TrivialOffsetCalculatorILi2EjESD_ILi1EjENS0_6memory15LoadWithoutCastENSG_16StoreWithoutCastEEEviT_T0_T2_T3_T4_T5_,@"STO_CUDA_ENTRY STV_DEFAULT"
_ZN2at6native27unrolled_elementwise_kernelIZZZNS0_66_GLOBAL__N__a0cfb035_28_ActivationHardswishKernel_cu_9e10b42f_293025hardswish_backward_kernelERNS_14TensorIteratorEENKUlvE_clEvENKUlvE1_clEvEUlN3c104HalfES8_E_St5arrayIPcLm3EELi4E23TrivialOffsetCalculatorILi2EjESD_ILi1EjENS0_6memory15LoadWithoutCastENSG_16StoreWithoutCastEEEviT_T0_T2_T3_T4_T5_:
.text._ZN2at6native27unrolled_elementwise_kernelIZZZNS0_66_GLOBAL__N__a0cfb035_28_ActivationHardswishKernel_cu_9e10b42f_293025hardswish_backward_kernelERNS_14TensorIteratorEENKUlvE_clEvENKUlvE1_clEvEUlN3c104HalfES8_E_St5arrayIPcLm3EELi4E23TrivialOffsetCalculatorILi2EjESD_ILi1EjENS0_6memory15LoadWithoutCastENSG_16StoreWithoutCastEEEviT_T0_T2_T3_T4_T5_:
        /* <DEDUP_REMOVED lines=12> */
[----:B------:R-:W-:Y:S01]  /*00c0*/  @!P1 IADD3 R10, PT, PT, R10, 0x80, RZ ;  /* 0x000000800a0a9810 */ /* 0x000fe20007ffe0ff */
[----:B------:R-:W0:Y:S03]  /*00d0*/  @!P1 LDC.64 R18, c[0x0][0x3a8] ;  /* 0x0000ea00ff129b82 */ /* 0x000e260000000a00 */
[----:B------:R-:W-:-:S05]  /*00e0*/  ISETP.GE.AND P3, PT, R10, R9, PT ;  /* 0x000000090a00720c */ /* 0x000fca0003f66270 */
[----:B------:R-:W2:Y:S08]  /*00f0*/  @!P1 LDC.64 R2, c[0x0][0x3b0] ;  /* 0x0000ec00ff029b82 */ /* 0x000eb00000000a00 */
[----:B------:R-:W3:Y:S01]  /*0100*/  @!P3 LDC.64 R4, c[0x0][0x3a8] ;  /* 0x0000ea00ff04bb82 */ /* 0x000ee20000000a00 */
[----:B------:R-:W-:Y:S02]  /*0110*/  @!P3 IMAD R21, R11, 0x200, R10 ;  /* 0x000002000b15b824 */ /* 0x000fe400078e020a */
[----:B------:R-:W-:-:S05]  /*0120*/  @!P3 VIADD R10, R10, 0x80 ;  /* 0x000000800a0ab836 */ /* 0x000fca0000000000 */
[----:B------:R-:W4:Y:S01]  /*0130*/  @!P3 LDC.64 R6, c[0x0][0x3b0] ;  /* 0x0000ec00ff06bb82 */ /* 0x000f220000000a00 */
[----:B0-----:R-:W-:Y:S01]  /*0140*/  @!P1 IMAD.WIDE.U32 R18, R17, 0x2, R18 ;  /* 0x0000000211129825 */ /* 0x001fe200078e0012 */
[----:B------:R-:W-:-:S04]  /*0150*/  ISETP.GE.AND P2, PT, R10, R9, PT ;  /* 0x000000090a00720c */ /* 0x000fc80003f46270 */
[----:B-1----:R0:W5:Y:S01]  /*0160*/  @!P1 LDG.E.U16 R0, desc[UR4][R18.64] ;  /* 0x0000000412009981 */ /* 0x002162000c1e1500 */
[----:B------:R-:W-:Y:S01]  /*0170*/  @!P0 IMAD R25, R11, 0x200, R8 ;  /* 0x000002000b198824 */ /* 0x000fe200078e0208 */
[----:B------:R-:W-:-:S07]  /*0180*/  PRMT R24, RZ, 0x7610, R24 ;  /* 0x00007610ff187816 */ /* 0x000fce0000000018 */
[----:B------:R-:W1:Y:S01]  /*0190*/  @!P2 LDC.64 R12, c[0x0][0x3a8] ;  /* 0x0000ea00ff0cab82 */ /* 0x000e620000000a00 */
[----:B---3--:R-:W-:Y:S01]  /*01a0*/  @!P3 IMAD.WIDE.U32 R4, R21, 0x2, R4 ;  /* 0x000000021504b825 */ /* 0x008fe200078e0004 */
[----:B------:R-:W-:-:S06]  /*01b0*/  @!P2 LEA R23, R11, R10, 0x9 ;  /* 0x0000000a0b17a211 */ /* 0x000fcc00078e48ff */
[----:B0-----:R-:W0:Y:S01]  /*01c0*/  @!P0 LDC.64 R18, c[0x0][0x3a8] ;  /* 0x0000ea00ff128b82 */ /* 0x001e220000000a00 */
[----:B----4-:R-:W-:-:S07]  /*01d0*/  @!P3 IMAD.WIDE.U32 R6, R21, 0x2, R6 ;  /* 0x000000021506b825 */ /* 0x010fce00078e0006 */
[----:B------:R-:W3:Y:S01]  /*01e0*/  @!P0 LDC.64 R20, c[0x0][0x3b0] ;  /* 0x0000ec00ff148b82 */ /* 0x000ee20000000a00 */
[----:B------:R-:W-:-:S07]  /*01f0*/  PRMT R10, RZ, 0x7610, R10 ;  /* 0x00007610ff0a7816 */ /* 0x000fce000000000a */
[----:B------:R-:W4:Y:S01]  /*0200*/  @!P2 LDC.64 R14, c[0x0][0x3b0] ;  /* 0x0000ec00ff0eab82 */ /* 0x000f220000000a00 */
[----:B0-----:R-:W-:-:S05]  /*0210*/  @!P0 IMAD.WIDE.U32 R18, R25, 0x2, R18 ;  /* 0x0000000219128825 */ /* 0x001fca00078e0012 */
[----:B------:R-:W5:Y:S01]  /*0220*/  @!P0 LDG.E.U16 R24, desc[UR4][R18.64] ;  /* 0x0000000412188981 */ /* 0x000f62000c1e1500 */
[----:B---3--:R-:W-:Y:S01]  /*0230*/  @!P0 IMAD.WIDE.U32 R20, R25, 0x2, R20 ;  /* 0x0000000219148825 */ /* 0x008fe200078e0014 */
[----:B------:R-:W-:-:S06]  /*0240*/  PRMT R25, RZ, 0x7610, R25 ;  /* 0x00007610ff197816 */ /* 0x000fcc0000000019 */
[----:B------:R-:W5:Y:S01]  /*0250*/  @!P0 LDG.E.U16 R25, desc[UR4][R20.64] ;  /* 0x0000000414198981 */ /* 0x000f62000c1e1500 */
[----:B------:R-:W-:Y:S01]  /*0260*/  ISETP.GE.AND P0, PT, R8, R9, PT ;  /* 0x000000090800720c */ /* 0x000fe20003f06270 */
[----:B--2---:R-:W-:-:S05]  /*0270*/  @!P1 IMAD.WIDE.U32 R2, R17, 0x2, R2 ;  /* 0x0000000211029825 */ /* 0x004fca00078e0002 */
[----:B------:R0:W5:Y:S01]  /*0280*/  @!P1 LDG.E.U16 R10, desc[UR4][R2.64] ;  /* 0x00000004020a9981 */ /* 0x000162000c1e1500 */
[----:B------:R-:W-:-:S06]  /*0290*/  PRMT R16, RZ, 0x7610, R16 ;  /* 0x00007610ff107816 */ /* 0x000fcc0000000010 */
[----:B0-----:R-:W0:Y:S01]  /*02a0*/  @!P0 LDC.64 R2, c[0x0][0x3a0] ;  /* 0x0000e800ff028b82 */ /* 0x001e220000000a00 */
[----:B-1----:R-:W-:-:S04]  /*02b0*/  @!P2 IMAD.WIDE.U32 R12, R23, 0x2, R12 ;  /* 0x00000002170ca825 */ /* 0x002fc800078e000c */
[--C-:B----4-:R-:W-:Y:S01]  /*02c0*/  @!P2 IMAD.WIDE.U32 R22, R23, 0x2, R14.reuse ;  /* 0x000000021716a825 */ /* 0x110fe200078e000e */
[----:B------:R-:W-:Y:S01]  /*02d0*/  PRMT R14, RZ, 0x7610, R14 ;  /* 0x00007610ff0e7816 */ /* 0x000fe2000000000e */
[----:B------:R1:W5:Y:S01]  /*02e0*/  @!P2 LDG.E.U16 R16, desc[UR4][R12.64] ;  /* 0x000000040c10a981 */ /* 0x000362000c1e1500 */
[----:B------:R-:W-:Y:S02]  /*02f0*/  PRMT R15, RZ, 0x7610, R15 ;  /* 0x00007610ff0f7816 */ /* 0x000fe4000000000f */
[----:B------:R-:W-:Y:S02]  /*0300*/  PRMT R17, RZ, 0x7610, R17 ;  /* 0x00007610ff117816 */ /* 0x000fe40000000011 */
[----:B------:R2:W5:Y:S01]  /*0310*/  @!P3 LDG.E.U16 R14, desc[UR4][R4.64] ;  /* 0x00000004040eb981 */ /* 0x000562000c1e1500 */
[----:B------:R-:W-:Y:S03]  /*0320*/  BSSY.RECONVERGENT B0, `(.L_x_1844) ;  /* 0x0000019000007945 */ /* 0x000fe60003800200 */
[----:B------:R3:W5:Y:S01]  /*0330*/  @!P3 LDG.E.U16 R15, desc[UR4][R6.64] ;  /* 0x00000004060fb981 */ /* 0x000762000c1e1500 */
[----:B-1----:R-:W-:-:S03]  /*0340*/  VIADD R12, R8, 0x80 ;  /* 0x00000080080c7836 */ /* 0x002fc60000000000 */
[----:B------:R1:W5:Y:S01]  /*0350*/  @!P2 LDG.E.U16 R17, desc[UR4][R22.64] ;  /* 0x000000041611a981 */ /* 0x000362000c1e1500 */
[C---:B--2---:R-:W-:Y:S01]  /*0360*/  IADD3 R4, PT, PT, R8.reuse, 0x100, RZ ;  /* 0x0000010008047810 */ /* 0x044fe20007ffe0ff */
[----:B------:R-:W-:Y:S02]  /*0370*/  @!P0 IMAD R5, R11, 0x200, R8 ;  /* 0x000002000b058824 */ /* 0x000fe400078e0208 */
[----:B---3--:R-:W-:Y:S01]  /*0380*/  VIADD R6, R8, 0x180 ;  /* 0x0000018008067836 */ /* 0x008fe20000000000 */
[----:B------:R-:W-:Y:S01]  /*0390*/  @!P0 MOV R8, R12 ;  /* 0x0000000c00088202 */ /* 0x000fe20000000f00 */
[----:B0-----:R-:W-:Y:S01]  /*03a0*/  @!P0 IMAD.WIDE.U32 R2, R5, 0x2, R2 ;  /* 0x0000000205028825 */ /* 0x001fe200078e0002 */
[-C--:B------:R-:W-:Y:S02]  /*03b0*/  ISETP.GE.AND P1, PT, R12, R9.reuse, PT ;  /* 0x000000090c00720c */ /* 0x080fe40003f26270 */
[-C--:B------:R-:W-:Y:S02]  /*03c0*/  ISETP.GE.AND P2, PT, R4, R9.reuse, PT ;  /* 0x000000090400720c */ /* 0x080fe40003f46270 */
[----:B------:R-:W-:-:S02]  /*03d0*/  ISETP.GE.AND P3, PT, R6, R9, PT ;  /* 0x000000090600720c */ /* 0x000fc40003f66270 */
[----:B------:R-:W-:Y:S01]  /*03e0*/  ISETP.GE.AND P4, PT, R8, R9, PT ;  /* 0x000000090800720c */ /* 0x000fe20003f86270 */
[----:B-1----:R-:W-:-:S12]  /*03f0*/  @P0 BRA `(.L_x_1845) ;  /* 0x00000000002c0947 */ /* 0x002fd80003800000 */
        /* <DEDUP_REMOVED lines=11> */
.L_x_1845:
[----:B------:R-:W-:Y:S05]  /*04b0*/  BSYNC.RECONVERGENT B0 ;  /* 0x0000000000007941 */ /* 0x000fea0003800200 */
.L_x_1844:
        /* <DEDUP_REMOVED lines=13> */
.L_x_1847:
[----:B------:R-:W-:Y:S05]  /*0590*/  BSYNC.RECONVERGENT B0 ;  /* 0x0000000000007941 */ /* 0x000fea0003800200 */
.L_x_1846:
        /* <DEDUP_REMOVED lines=13> */
.L_x_1849:
[----:B------:R-:W-:Y:S05]  /*0670*/  BSYNC.RECONVERGENT B0 ;  /* 0x0000000000007941 */ /* 0x000fea0003800200 */
.L_x_1848:
        /* <DEDUP_REMOVED lines=13> */
.L_x_1851:
[----:B------:R-:W-:Y:S05]  /*0750*/  BSYNC.RECONVERGENT B0 ;  /* 0x0000000000007941 */ /* 0x000fea0003800200 */
.L_x_1850:
[----:B------:R0:W-:Y:S01]  /*0760*/  @!P0 STG.E.U16 desc[UR4][R2.64], R4 ;  /* 0x0000000402008986 */ /* 0x0001e2000c101504 */
[----:B------:R-:W-:Y:S04]  /*0770*/  BSSY.RECONVERGENT B0, `(.L_x_1852) ;  /* 0x000000d000007945 */ /* 0x000fe80003800200 */
[----:B------:R-:W-:Y:S05]  /*0780*/  @P4 BRA `(.L_x_1853) ;  /* 0x00000000002c4947 */ /* 0x000fea0003800000 */
[----:B0-----:R-:W0:Y:S01]  /*0790*/  LDC.64 R2, c[0x0][0x3a0] ;  /* 0x0000e800ff027b82 */ /* 0x001e220000000a00 */
[----:B------:R-:W-:Y:S01]  /*07a0*/  IMAD R7, R11, 0x200, R8 ;  /* 0x000002000b077824 */ /* 0x000fe200078e0208 */
[----:B------:R-:W-:Y:S02]  /*07b0*/  IADD3 R8, PT, PT, R8, 0x80, RZ ;  /* 0x0000008008087810 */ /* 0x000fe40007ffe0ff */
[----:B-----5:R-:W-:Y:S02]  /*07c0*/  PRMT R10, R5, 0x7610, R10 ;  /* 0x00007610050a7816 */ /* 0x020fe4000000000a */
[----:B------:R-:W-:-:S13]  /*07d0*/  ISETP.GE.AND P0, PT, R8, R9, PT ;  /* 0x000000090800720c */ /* 0x000fda0003f06270 */
[----:B------:R-:W-:Y:S02]  /*07e0*/  @!P0 IMAD R13, R11, 0x200, R8 ;  /* 0x000002000b0d8824 */ /* 0x000fe400078e0208 */
[----:B------:R-:W-:Y:S02]  /*07f0*/  @!P0 VIADD R8, R8, 0x80 ;  /* 0x0000008008088836 */ /* 0x000fe40000000000 */
[----:B0-----:R-:W-:-:S04]  /*0800*/  IMAD.WIDE.U32 R4, R7, 0x2, R2 ;  /* 0x0000000207047825 */ /* 0x001fc800078e0002 */
[----:B------:R-:W-:Y:S01]  /*0810*/  @!P0 IMAD.WIDE.U32 R2, R13, 0x2, R2 ;  /* 0x000000020d028825 */ /* 0x000fe200078e0002 */
[----:B------:R1:W-:Y:S04]  /*0820*/  STG.E.U16 desc[UR4][R4.64], R10 ;  /* 0x0000000a04007986 */ /* 0x0003e8000c101504 */
[----:B------:R1:W-:Y:S02]  /*0830*/  @!P0 STG.E.U16 desc[UR4][R2.64], R0 ;  /* 0x0000000002008986 */ /* 0x0003e4000c101504 */
.L_x_1853:
[----:B------:R-:W-:Y:S05]  /*0840*/  BSYNC.RECONVERGENT B0 ;  /* 0x0000000000007941 */ /* 0x000fea0003800200 */
.L_x_1852:
[----:B------:R-:W-:-:S13]  /*0850*/  ISETP.GE.AND P0, PT, R8, R9, PT ;  /* 0x000000090800720c */ /* 0x000fda0003f06270 */
[----:B------:R-:W-:Y:S05]  /*0860*/  @P0 EXIT ;  /* 0x000000000000094d */ /* 0x000fea0003800000 */
[----:B01----:R-:W0:Y:S01]  /*0870*/  LDC.64 R2, c[0x0][0x3a0] ;  /* 0x0000e800ff027b82 */ /* 0x003e220000000a00 */
[----:B------:R-:W-:-:S05]  /*0880*/  LEA R11, R11, R8, 0x9 ;  /* 0x000000080b0b7211 */ /* 0x000fca00078e48ff */
[----:B0-----:R-:W-:-:S05]  /*0890*/  IMAD.WIDE.U32 R2, R11, 0x2, R2 ;  /* 0x000000020b027825 */ /* 0x001fca00078e0002 */
[----:B------:R-:W-:Y:S01]  /*08a0*/  STG.E.U16 desc[UR4][R2.64], R6 ;  /* 0x0000000602007986 */ /* 0x000fe2000c101504 */
[----:B------:R-:W-:Y:S05]  /*08b0*/  EXIT ;  /* 0x000000000000794d */ /* 0x000fea0003800000 */
.L_x_1854:
        /* <DEDUP_REMOVED lines=12> */
.L_x_6351:


//--------------------- .text._ZN2at6native29vectorized_elementwise_kernelILi2EZZZNS0_66_GLOBAL__N__a0cfb035_28_ActivationHardswishKernel_cu_9e10b42f_293025hardswish_backward_kernelERNS_14TensorIteratorEENKUlvE_clEvENKUlvE1_clEvEUlN3c104HalfES8_E_St5arrayIPcLm3EEEEviT0_T1_ --------------------------
	.section	.text._ZN2at6native29vectorized_elementwise_kernelILi2EZZZNS0_66_GLOBAL__N__a0cfb035_28_ActivationHardswishKernel_cu_9e10b42f_293025hardswish_backward_kernelERNS_14TensorIteratorEENKUlvE_clEvENKUlvE1_clEvEUlN3c104HalfES8_E_St5arrayIPcLm3EEEEviT0_T1_,"ax",@progbits
	.align	128
        .global         _ZN2at6native29vectorized_elementwise_kernelILi2EZZZNS0_66_GLOBAL__N__a0cfb035_28_ActivationHardswishKernel_cu_9e10b42f_293025hardswish_backward_kernelERNS_14TensorIteratorEENKUlvE_clEvENKUlvE1_clEvEUlN3c104HalfES8_E_St5arrayIPcLm3EEEEviT0_T1_
        .type           _ZN2at6native29vectorized_elementwise_kernelILi2EZZZNS0_66_GLOBAL__N__a0cfb035_28_ActivationHardswishKernel_cu_9e10b42f_293025hardswish_backward_kernelERNS_14TensorIteratorEENKUlvE_clEvENKUlvE1_clEvEUlN3c104HalfES8_E_St5arrayIPcLm3EEEEviT0_T1_,@function
        .size           _ZN2at6native29vectorized_elementwise_kernelILi2EZZZNS0_66_GLOBAL__N__a0cfb035_28_ActivationHardswishKernel_cu_9e10b42f_293025hardswish_backward_kernelERNS_14TensorIteratorEENKUlvE_clEvENKUlvE1_clEvEUlN3c104HalfES8_E_St5arrayIPcLm3EEEEviT0_T1_,(.L_x_6352 - _ZN2at6native29vectorized_elementwise_kernelILi2EZZZNS0_66_GLOBAL__N__a0cfb035_28_ActivationHardswishKernel_cu_9e10b42f_293025hardswish_backward_kernelERNS_14TensorIteratorEENKUlvE_clEvENKUlvE1_clEvEUlN3c104HalfES8_E_St5arrayIPcLm3EEEEviT0_T1_)
        .other          _ZN2at6native29vectorized_elementwise_kernelILi2EZZZNS0_66_GLOBAL__N__a0cfb035_28_ActivationHardswishKernel_cu_9e10b42f_293025hardswish_backward_kernelERNS_14TensorIteratorEENKUlvE_clEvENKUlvE1_clEvEUlN3c104HalfES8_E_St5arrayIPcLm3EEEEviT0_T1_,@"STO_CUDA_ENTRY STV_DEFAULT"
_ZN2at6native29vectorized_elementwise_kernelILi2EZZZNS0_66_GLOBAL__N__a0cfb035_28_ActivationHardswishKernel_cu_9e10b42f_293025hardswish_backward_kernelERNS_14TensorIteratorEENKUlvE_clEvENKUlvE1_clEvEUlN3c104HalfES8_E_St5arrayIPcLm3EEEEviT0_T1_:
.text._ZN2at6native29vectorized_elementwise_kernelILi2EZZZNS0_66_GLOBAL__N__a0cfb035_28_ActivationHardswishKernel_cu_9e10b42f_293025hardswish_backward_kernelERNS_14TensorIteratorEENKUlvE_clEvENKUlvE1_clEvEUlN3c104HalfES8_E_St5arrayIPcLm3EEEEviT0_T1_:
        /* <DEDUP_REMOVED lines=15> */
[----:B------:R-:W-:Y:S01]  /*00f0*/  @!P1 IADD3 R21, PT, PT, R21, 0x80, RZ ;  /* 0x0000008015159810 */ /* 0x000fe20007ffe0ff */
[----:B------:R-:W0:Y:S03]  /*0100*/  @!P1 LDC.64 R16, c[0x0][0x3a8] ;  /* 0x0000ea00ff109b82 */ /* 0x000e260000000a00 */
[----:B------:R-:W-:-:S05]  /*0110*/  ISETP.GE.U32.AND P2, PT, R21, R2, PT ;  /* 0x000000021500720c */ /* 0x000fca0003f46070 */
[----:B------:R-:W1:Y:S08]  /*0120*/  @!P1 LDC.64 R12, c[0x0][0x3b0] ;  /* 0x0000ec00ff0c9b82 */ /* 0x000e700000000a00 */
[----:B------:R-:W-:Y:S01]  /*0130*/  @!P2 IMAD.IADD R7, R0, 0x1, R21 ;  /* 0x000000010007a824 */ /* 0x000fe200078e0215 */
[----:B------:R-:W2:Y:S01]  /*0140*/  @!P2 LDC.64 R22, c[0x0][0x3a8] ;  /* 0x0000ea00ff16ab82 */ /* 0x000ea20000000a00 */
[----:B------:R-:W-:-:S05]  /*0150*/  @!P2 VIADD R21, R21, 0x80 ;  /* 0x000000801515a836 */ /* 0x000fca0000000000 */
[----:B------:R-:W-:Y:S01]  /*0160*/  ISETP.GE.U32.AND P3, PT, R21, R2, PT ;  /* 0x000000021500720c */ /* 0x000fe20003f66070 */
[----:B0-----:R-:W-:Y:S01]  /*0170*/  @!P1 IMAD.WIDE.U32 R16, R5, 0x2, R16 ;  /* 0x0000000205109825 */ /* 0x001fe200078e0010 */
[----:B------:R-:W0:Y:S01]  /*0180*/  @!P2 LDC.64 R26, c[0x0][0x3b0] ;  /* 0x0000ec00ff1aab82 */ /* 0x000e220000000a00 */
[----:B------:R-:W-:-:S03]  /*0190*/  PRMT R6, RZ, 0x7610, R6 ;  /* 0x00007610ff067816 */ /* 0x000fc60000000006 */
[----:B------:R-:W5:Y:S01]  /*01a0*/  @!P1 LDG.E.U16 R4, desc[UR4][R16.64] ;  /* 0x0000000410049981 */ /* 0x000f62000c1e1500 */
[----:B-1----:R-:W-:Y:S01]  /*01b0*/  @!P1 IMAD.WIDE.U32 R12, R5, 0x2, R12 ;  /* 0x00000002050c9825 */ /* 0x002fe200078e000c */
[----:B------:R-:W-:-:S05]  /*01c0*/  PRMT R5, RZ, 0x7610, R5 ;  /* 0x00007610ff057816 */ /* 0x000fca0000000005 */
[C---:B------:R-:W-:Y:S01]  /*01d0*/  @!P3 IMAD.IADD R9, R0.reuse, 0x1, R21 ;  /* 0x000000010009b824 */ /* 0x040fe200078e0215 */
[----:B------:R-:W-:Y:S01]  /*01e0*/  @!P3 IADD3 R21, PT, PT, R21, 0x80, RZ ;  /* 0x000000801515b810 */ /* 0x000fe20007ffe0ff */
[----:B------:R-:W1:Y:S01]  /*01f0*/  @!P3 LDC.64 R24, c[0x0][0x3a8] ;  /* 0x0000ea00ff18bb82 */ /* 0x000e620000000a00 */
[----:B------:R3:W5:Y:S02]  /*0200*/  @!P1 LDG.E.U16 R5, desc[UR4][R12.64] ;  /* 0x000000040c059981 */ /* 0x000764000c1e1500 */
[----:B------:R-:W-:Y:S01]  /*0210*/  ISETP.GE.U32.AND P4, PT, R21, R2, PT ;  /* 0x000000021500720c */ /* 0x000fe20003f86070 */
[----:B--2---:R-:W-:Y:S01]  /*0220*/  @!P2 IMAD.WIDE.U32 R22, R7, 0x2, R22 ;  /* 0x000000020716a825 */ /* 0x004fe200078e0016 */
[----:B------:R-:W-:Y:S02]  /*0230*/  PRMT R8, RZ, 0x7610, R8 ;  /* 0x00007610ff087816 */ /* 0x000fe40000000008 */
[----:B------:R-:W-:Y:S01]  /*0240*/  PRMT R10, RZ, 0x7610, R10 ;  /* 0x00007610ff0a7816 */ /* 0x000fe2000000000a */
[----:B------:R-:W2:Y:S01]  /*0250*/  @!P3 LDC.64 R18, c[0x0][0x3b0] ;  /* 0x0000ec00ff12bb82 */ /* 0x000ea20000000a00 */
[----:B------:R-:W5:Y:S07]  /*0260*/  @!P2 LDG.E.U16 R6, desc[UR4][R22.64] ;  /* 0x000000041606a981 */ /* 0x000f6e000c1e1500 */
[----:B------:R-:W-:Y:S01]  /*0270*/  @!P4 IMAD.IADD R11, R0, 0x1, R21 ;  /* 0x00000001000bc824 */ /* 0x000fe200078e0215 */
[----:B------:R-:W4:Y:S01]  /*0280*/  @!P4 LDC.64 R14, c[0x0][0x3a8] ;  /* 0x0000ea00ff0ecb82 */ /* 0x000f220000000a00 */
[----:B------:R-:W-:-:S05]  /*0290*/  @!P4 VIADD R21, R21, 0x80 ;  /* 0x000000801515c836 */ /* 0x000fca0000000000 */
[-C--:B------:R-:W-:Y:S01]  /*02a0*/  ISETP.GE.U32.AND P5, PT, R21, R2.reuse, PT ;  /* 0x000000021500720c */ /* 0x080fe20003fa6070 */
[----:B0-----:R-:W-:Y:S01]  /*02b0*/  @!P2 IMAD.WIDE.U32 R26, R7, 0x2, R26 ;  /* 0x00000002071aa825 */ /* 0x001fe200078e001a */
[----:B------:R-:W-:Y:S01]  /*02c0*/  PRMT R7, RZ, 0x7610, R7 ;  /* 0x00007610ff077816 */ /* 0x000fe20000000007 */
[----:B---3--:R-:W0:Y:S05]  /*02d0*/  @!P4 LDC.64 R12, c[0x0][0x3b0] ;  /* 0x0000ec00ff0ccb82 */ /* 0x008e2a0000000a00 */
[----:B------:R3:W5:Y:S05]  /*02e0*/  @!P2 LDG.E.U16 R7, desc[UR4][R26.64] ;  /* 0x000000041a07a981 */ /* 0x00076a000c1e1500 */
[----:B------:R-:W-:Y:S01]  /*02f0*/  @!P5 IMAD.IADD R17, R0, 0x1, R21 ;  /* 0x000000010011d824 */ /* 0x000fe200078e0215 */
[----:B------:R-:W-:Y:S01]  /*0300*/  @!P5 IADD3 R21, PT, PT, R21, 0x80, RZ ;  /* 0x000000801515d810 */ /* 0x000fe20007ffe0ff */
[----:B------:R-:W2:Y:S03]  /*0310*/  @!P5 LDC.64 R28, c[0x0][0x3a8] ;  /* 0x0000ea00ff1cdb82 */ /* 0x000ea60000000a00 */
[----:B------:R-:W-:-:S05]  /*0320*/  ISETP.GE.U32.AND P2, PT, R21, R2, PT ;  /* 0x000000021500720c */ /* 0x000fca0003f46070 */
[----:B---3--:R-:W3:Y:S01]  /*0330*/  @!P5 LDC.64 R26, c[0x0][0x3b0] ;  /* 0x0000ec00ff1adb82 */ /* 0x008ee20000000a00 */
[----:B-1----:R-:W-:-:S05]  /*0340*/  @!P3 IMAD.WIDE.U32 R24, R9, 0x2, R24 ;  /* 0x000000020918b825 */ /* 0x002fca00078e0018 */
[----:B------:R1:W5:Y:S01]  /*0350*/  @!P3 LDG.E.U16 R8, desc[UR4][R24.64] ;  /* 0x000000041808b981 */ /* 0x000362000c1e1500 */
[C---:B----4-:R-:W-:Y:S01]  /*0360*/  @!P4 IMAD.WIDE.U32 R14, R11.reuse, 0x2, R14 ;  /* 0x000000020b0ec825 */ /* 0x050fe200078e000e */
[----:B------:R-:W4:Y:S03]  /*0370*/  @!P2 LDC.64 R22, c[0x0][0x3a8] ;  /* 0x0000ea00ff16ab82 */ /* 0x000f260000000a00 */
[----:B0-----:R-:W-:-:S04]  /*0380*/  @!P4 IMAD.WIDE.U32 R12, R11, 0x2, R12 ;  /* 0x000000020b0cc825 */ /* 0x001fc800078e000c */
[----:B-1----:R-:W-:Y:S01]  /*0390*/  @!P2 IMAD.IADD R25, R0, 0x1, R21 ;  /* 0x000000010019a824 */ /* 0x002fe200078e0215 */
[----:B------:R0:W5:Y:S01]  /*03a0*/  @!P4 LDG.E.U16 R10, desc[UR4][R14.64] ;  /* 0x000000040e0ac981 */ /* 0x000162000c1e1500 */
[----:B------:R-:W-:-:S05]  /*03b0*/  @!P2 VIADD R21, R21, 0x80 ;  /* 0x000000801515a836 */ /* 0x000fca0000000000 */
[----:B------:R-:W-:Y:S01]  /*03c0*/  ISETP.GE.U32.AND P1, PT, R21, R2, PT ;  /* 0x000000021500720c */ /* 0x000fe20003f26070 */
[----:B--2---:R-:W-:Y:S01]  /*03d0*/  @!P5 IMAD.WIDE.U32 R28, R17, 0x2, R28 ;  /* 0x00000002111cd825 */ /* 0x004fe200078e001c */
[----:B------:R-:W-:-:S03]  /*03e0*/  PRMT R11, RZ, 0x7610, R11 ;  /* 0x00007610ff0b7816 */ /* 0x000fc6000000000b */
[----:B---3--:R-:W-:Y:S02]  /*03f0*/  @!P5 IMAD.WIDE.U32 R26, R17, 0x2, R26 ;  /* 0x00000002111ad825 */ /* 0x008fe400078e001a */
[----:B------:R-:W1:Y:S01]  /*0400*/  @!P2 LDC.64 R16, c[0x0][0x3b0] ;  /* 0x0000ec00ff10ab82 */ /* 0x000e620000000a00 */
[----:B------:R2:W5:Y:S07]  /*0410*/  @!P4 LDG.E.U16 R11, desc[UR4][R12.64] ;  /* 0x000000040c0bc981 */ /* 0x00056e000c1e1500 */
[----:B0-----:R-:W0:Y:S08]  /*0420*/  @!P1 LDC.64 R14, c[0x0][0x3b0] ;  /* 0x0000ec00ff0e9b82 */ /* 0x001e300000000a00 */
[----:B--2---:R-:W2:Y:S01]  /*0430*/  @!P1 LDC.64 R12, c[0x0][0x3a8] ;  /* 0x0000ea00ff0c9b82 */ /* 0x004ea20000000a00 */
[----:B------:R-:W-:Y:S01]  /*0440*/  @!P3 IMAD.WIDE.U32 R18, R9, 0x2, R18 ;  /* 0x000000020912b825 */ /* 0x000fe200078e0012 */
[----:B------:R-:W-:-:S03]  /*0450*/  PRMT R9, RZ, 0x7610, R9 ;  /* 0x00007610ff097816 */ /* 0x000fc60000000009 */
[C---:B----4-:R-:W-:Y:S01]  /*0460*/  @!P2 IMAD.WIDE.U32 R22, R25.reuse, 0x2, R22 ;  /* 0x000000021916a825 */ /* 0x050fe200078e0016 */
[----:B------:R-:W-:Y:S02]  /*0470*/  PRMT R24, RZ, 0x7610, R24 ;  /* 0x00007610ff187816 */ /* 0x000fe40000000018 */
[----:B------:R3:W5:Y:S01]  /*0480*/  @!P3 LDG.E.U16 R9, desc[UR4][R18.64] ;  /* 0x000000041209b981 */ /* 0x000762000c1e1500 */
[----:B-1----:R-:W-:-:S04]  /*0490*/  @!P2 IMAD.WIDE.U32 R16, R25, 0x2, R16 ;  /* 0x000000021910a825 */ /* 0x002fc800078e0010 */
[----:B------:R-:W-:-:S04]  /*04a0*/  @!P1 IMAD.IADD R25, R0, 0x1, R21 ;  /* 0x0000000100199824 */ /* 0x000fc800078e0215 */
[----:B0-----:R-:W-:Y:S01]  /*04b0*/  @!P1 IMAD.WIDE.U32 R14, R25, 0x2, R14 ;  /* 0x00000002190e9825 */ /* 0x001fe200078e000e */
[----:B---3--:R-:W-:-:S03]  /*04c0*/  PRMT R18, RZ, 0x7610, R18 ;  /* 0x00007610ff127816 */ /* 0x008fc60000000012 */
[----:B--2---:R-:W-:Y:S01]  /*04d0*/  @!P1 IMAD.WIDE.U32 R12, R25, 0x2, R12 ;  /* 0x00000002190c9825 */ /* 0x004fe200078e000c */
        /* <DEDUP_REMOVED lines=12> */
[----:B--2---:R-:W-:Y:S02]  /*05a0*/  @!P0 IADD3 R27, PT, PT, R0, R3, RZ ;  /* 0x00000003001b8210 */ /* 0x004fe40007ffe0ff */
        /* <DEDUP_REMOVED lines=20> */
.L_x_1857:
[----:B------:R-:W-:Y:S05]  /*06f0*/  BSYNC.RECONVERGENT B0 ;  /* 0x0000000000007941 */ /* 0x000fea0003800200 */
.L_x_1856:
[C---:B------:R-:W-:Y:S01]  /*0700*/  VIADD R15, R3.reuse, 0x100 ;  /* 0x00000100030f7836 */ /* 0x040fe20000000000 */
[----:B------:R-:W0:Y:S01]  /*0710*/  @!P0 LDC.64 R12, c[0x0][0x3a0] ;  /* 0x0000e800ff0c8b82 */ /* 0x000e220000000a00 */
[----:B------:R-:W-:Y:S01]  /*0720*/  VIADD R17, R3, 0x180 ;  /* 0x0000018003117836 */ /* 0x000fe20000000000 */
[----:B------:R-:W-:Y:S02]  /*0730*/  BSSY.RECONVERGENT B0, `(.L_x_1858) ;  /* 0x0000013000007945 */ /* 0x000fe40003800200 */
[-C--:B------:R-:W-:Y:S02]  /*0740*/  ISETP.GE.U32.AND P1, PT, R15, R2.reuse, PT ;  /* 0x000000020f00720c */ /* 0x080fe40003f26070 */
[----:B------:R-:W-:Y:S02]  /*0750*/  IADD3 R15, PT, PT, R3, 0x80, RZ ;  /* 0x00000080030f7810 */ /* 0x000fe40007ffe0ff */
[-C--:B------:R-:W-:Y:S01]  /*0760*/  ISETP.GE.U32.AND P2, PT, R17, R2.reuse, PT ;  /* 0x000000021100720c */ /* 0x080fe20003f46070 */
[----:B------:R-:W-:Y:S01]  /*0770*/  VIADD R17, R3, 0x200 ;  /* 0x0000020003117836 */ /* 0x000fe20000000000 */
[----:B------:R-:W-:-:S04]  /*0780*/  ISETP.GE.U32.AND P4, PT, R15, R2, PT ;  /* 0x000000020f00720c */ /* 0x000fc80003f86070 */
[----:B------:R-:W-:-:S09]  /*0790*/  ISETP.GE.U32.AND P3, PT, R17, R2, PT ;  /* 0x000000021100720c */ /* 0x000fd20003f66070 */
        /* <DEDUP_REMOVED lines=12> */
.L_x_1859:
[----:B------:R-:W-:Y:S05]  /*0860*/  BSYNC.RECONVERGENT B0 ;  /* 0x0000000000007941 */ /* 0x000fea0003800200 */
.L_x_1858:
[C---:B------:R-:W-:Y:S01]  /*0870*/  VIADD R17, R3.reuse, 0x280 ;  /* 0x0000028003117836 */ /* 0x040fe20000000000 */
[C---:B------:R-:W-:Y:S01]  /*0880*/  IADD3 R23, PT, PT, R3.reuse, 0x300, RZ ;  /* 0x0000030003177810 */ /* 0x040fe20007ffe0ff */
[----:B-----5:R-:W-:Y:S01]  /*0890*/  VIADD R27, R3, 0x380 ;  /* 0x00000380031b7836 */ /* 0x020fe20000000000 */
[----:B------:R-:W-:Y:S02]  /*08a0*/  BSSY.RECONVERGENT B0, `(.L_x_1860) ;  /* 0x0000012000007945 */ /* 0x000fe40003800200 */
[-C--:B------:R-:W-:Y:S01]  /*08b0*/  ISETP.GE.U32.AND P4, PT, R17, R2.reuse, PT ;  /* 0x000000021100720c */ /* 0x080fe20003f86070 */
[----:B------:R-:W-:Y:S01]  /*08c0*/  @!P0 IMAD.IADD R17, R0, 0x1, R3 ;  /* 0x0000000100118824 */ /* 0x000fe200078e0203 */
[-C--:B------:R-:W-:Y:S02]  /*08d0*/  ISETP.GE.U32.AND P5, PT, R23, R2.reuse, PT ;  /* 0x000000021700720c */ /* 0x080fe40003fa6070 */
[----:B------:R-:W-:Y:S01]  /*08e0*/  ISETP.GE.U32.AND P6, PT, R27, R2, PT ;  /* 0x000000021b00720c */ /* 0x000fe20003fc6070 */
[----:B0-----:R-:W-:Y:S01]  /*08f0*/  @!P0 IMAD.WIDE.U32 R12, R17, 0x2, R12 ;  /* 0x00000002110c8825 */ /* 0x001fe200078e000c */
[----:B------:R-:W-:Y:S11]  /*0900*/  @P1 BRA `(.L_x_1861) ;  /* 0x00000000002c1947 */ /* 0x000ff60003800000 */
[----:B------:R-:W-:-:S05]  /*0910*/  HADD2.F32 R16, -RZ, R7.H0_H0 ;  /* 0x20000007ff107230 */ /* 0x000fca0000004100 */
        /* <DEDUP_REMOVED lines=10> */
.L_x_1861:
[----:B------:R-:W-:Y:S05]  /*09c0*/  BSYNC.RECONVERGENT B0 ;  /* 0x0000000000007941 */ /* 0x000fea0003800200 */
.L_x_1860:
[----:B------:R-:W-:Y:S04]  /*09d0*/  BSSY.RECONVERGENT B0, `(.L_x_1862) ;  /* 0x000000d000007945 */ /* 0x000fe80003800200 */
[----:B------:R-:W-:Y:S05]  /*09e0*/  @P2 BRA `(.L_x_1863) ;  /* 0x00000000002c2947 */ /* 0x000fea0003800000 */
[----:B------:R-:W-:-:S05]  /*09f0*/  HADD2.F32 R7, -RZ, R9.H0_H0 ;  /* 0x20000009ff077230 */ /* 0x000fca0000004100 */
        /* <DEDUP_REMOVED lines=10> */
.L_x_1863:
[----:B------:R-:W-:Y:S05]  /*0aa0*/  BSYNC.RECONVERGENT B0 ;  /* 0x0000000000007941 */ /* 0x000fea0003800200 */
.L_x_1862:
        /* <DEDUP_REMOVED lines=13> */
.L_x_1865:
[----:B------:R-:W-:Y:S05]  /*0b80*/  BSYNC.RECONVERGENT B0 ;  /* 0x0000000000007941 */ /* 0x000fea0003800200 */
.L_x_1864:
        /* <DEDUP_REMOVED lines=13> */
.L_x_1867:
[----:B------:R-:W-:Y:S05]  /*0c60*/  BSYNC.RECONVERGENT B0 ;  /* 0x0000000000007941 */ /* 0x000fea0003800200 */
.L_x_1866:
        /* <DEDUP_REMOVED lines=13> */
.L_x_1869:
[----:B------:R-:W-:Y:S05]  /*0d40*/  BSYNC.RECONVERGENT B0 ;  /* 0x0000000000007941 */ /* 0x000fea0003800200 */
.L_x_1868:
        /* <DEDUP_REMOVED lines=13> */
.L_x_1871:
[----:B------:R-:W-:Y:S05]  /*0e20*/  BSYNC.RECONVERGENT B0 ;  /* 0x0000000000007941 */ /* 0x000fea0003800200 */
.L_x_1870:
        /* <DEDUP_REMOVED lines=14> */
[----:B------:R-:W-:Y:S01]  /*0f10*/  IADD3 R5, PT, PT, R0, R3, RZ ;  /* 0x0000000300057210 */ /* 0x000fe20007ffe0ff */
[----:B------:R-:W-:-:S04]  /*0f20*/  VIADD R3, R3, 0x80 ;  /* 0x0000008003037836 */ /* 0x000fc80000000000 */
[----:B0-----:R-:W-:-:S05]  /*0f30*/  IMAD.WIDE.U32 R12, R5, 0x2, R12 ;  /* 0x00000002050c7825 */ /* 0x001fca00078e000c */
[----:B------:R0:W-:Y:S02]  /*0f40*/  STG.E.U16 desc[UR4][R12.64], R4 ;  /* 0x000000040c007986 */ /* 0x0001e4000c101504 */
.L_x_1874:
[----:B------:R-:W-:-:S13]  /*0f50*/  ISETP.GE.U32.AND P0, PT, R3, R2, PT ;  /* 0x000000020300720c */ /* 0x000fda0003f06070 */
[----:B------:R-:W-:Y:S05]  /*0f60*/  @P0 BRA `(.L_x_1876) ;  /* 0x0000000000300947 */ /* 0x000fea0003800000 */
[----:B0-----:R-:W0:Y:S01]  /*0f70*/  LDC.64 R4, c[0x0][0x3a0] ;  /* 0x0000e800ff047b82 */ /* 0x001e220000000a00 */
[----:B------:R-:W-:Y:S02]  /*0f80*/  IMAD.IADD R11, R0, 0x1, R3 ;  /* 0x00000001000b7824 */ /* 0x000fe400078e0203 */
[----:B------:R-:W-:Y:S02]  /*0f90*/  VIADD R3, R3, 0x80 ;  /* 0x0000008003037836 */ /* 0x000fe40000000000 */
[----:B0-----:R-:W-:-:S05]  /*0fa0*/  IMAD.WIDE.U32 R4, R11, 0x2, R4 ;  /* 0x000000020b047825 */ /* 0x001fca00078e0004 */
[----:B------:R1:W-:Y:S02]  /*0fb0*/  STG.E.U16 desc[UR4][R4.64], R6 ;  /* 0x0000000604007986 */ /* 0x0003e4000c101504 */
.L_x_1875:
[----:B------:R-:W-:-:S13]  /*0fc0*/  ISETP.GE.U32.AND P0, PT, R3, R2, PT ;  /* 0x000000020300720c */ /* 0x000fda0003f06070 */
[----:B------:R-:W-:Y:S05]  /*0fd0*/  @P0 BRA `(.L_x_1877) ;  /* 0x0000000000340947 */ /* 0x000fea0003800000 */
[----:B01----:R-:W0:Y:S01]  /*0fe0*/  LDC.64 R4, c[0x0][0x3a0] ;  /* 0x0000e800ff047b82 */ /* 0x003e220000000a00 */
[----:B------:R-:W-:Y:S01]  /*0ff0*/  IADD3 R11, PT, PT, R0, R3, RZ ;  /* 0x00000003000b7210 */ /* 0x000fe20007ffe0ff */
[----:B------:R-:W-:-:S04]  /*1000*/  VIADD R3, R3, 0x80 ;  /* 0x0000008003037836 */ /* 0x000fc80000000000 */
[----:B0-----:R-:W-:-:S05]  /*1010*/  IMAD.WIDE.U32 R4, R11, 0x2, R4 ;  /* 0x000000020b047825 */ /* 0x001fca00078e0004 */
[----:B------:R1:W-:Y:S02]  /*1020*/  STG.E.U16 desc[UR4][R4.64], R7 ;  /* 0x0000000704007986 */ /* 0x0003e4000c101504 */
.L_x_1876:
        /* <DEDUP_REMOVED lines=8> */
.L_x_1877:
[----:B------:R-:W-:Y:S05]  /*10b0*/  BSYNC.RELIABLE B1 ;  /* 0x0000000000017941 */ /* 0x000fea0003800100 */
.L_x_1873:
[----:B------:R-:W-:-:S13]  /*10c0*/  ISETP.GE.U32.AND P0, PT, R3, R2, PT ;  /* 0x000000020300720c */ /* 0x000fda0003f06070 */
[----:B012---:R-:W0:Y:S01]  /*10d0*/  @!P0 LDC.64 R4, c[0x0][0x3a0] ;  /* 0x0000e800ff048b82 */ /* 0x007e220000000a00 */
[----:B------:R-:W-:Y:S01]  /*10e0*/  @!P0 IADD3 R7, PT, PT, R0, R3, RZ ;  /* 0x0000000300078210 */ /* 0x000fe20007ffe0ff */
[----:B------:R-:W-:-:S04]  /*10f0*/  @!P0 VIADD R3, R3, 0x80 ;  /* 0x0000008003038836 */ /* 0x000fc80000000000 */
[----:B0-----:R-:W-:-:S05]  /*1100*/  @!P0 IMAD.WIDE.U32 R4, R7, 0x2, R4 ;  /* 0x0000000207048825 */ /* 0x001fca00078e0004 */
[----:B------:R2:W-:Y:S02]  /*1110*/  @!P0 STG.E.U16 desc[UR4][R4.64], R9 ;  /* 0x0000000904008986 */ /* 0x0005e4000c101504 */
.L_x_1878:
[----:B------:R-:W-:Y:S05]  /*1120*/  BSYNC.RECONVERGENT B0 ;  /* 0x0000000000007941 */ /* 0x000fea0003800200 */
.L_x_1872:
        /* <DEDUP_REMOVED lines=8> */
.L_x_1855:
        /* <DEDUP_REMOVED lines=16> */
[----:B---3--:R-:W-:-:S05]  /*12b0*/  HADD2.F32 R15, -RZ, R9.H0_H0 ;  /* 0x20000009ff0f7230 */ /* 0x008fca0000004100 */
[----:B------:R-:W-:-:S13]  /*12c0*/  FSETP.GTU.FTZ.AND P0, PT, R15, -3, PT ;  /* 0xc04000000f00780b */ /* 0x000fda0003f1c000 */
[----:B------:R-:W-:Y:S01]  /*12d0*/  @!P0 PRMT R7, RZ, 0x7610, R7 ;  /* 0x00007610ff078816 */ /* 0x000fe20000000007 */
[----:B0-----:R-:W-:Y:S06]  /*12e0*/  @!P0 BRA `(.L_x_1880) ;  /* 0x00000000001c8947 */ /* 0x001fec0003800000 */
[----:B------:R-:W-:Y:S01]  /*12f0*/  FSETP.GEU.FTZ.AND P0, PT, R15, 3, PT ;  /* 0x404000000f00780b */ /* 0x000fe20003f1e000 */
[----:B-----5:R-:W-:-:S12]  /*1300*/  HADD2.F32 R2, -RZ, R13.H0_H0 ;  /* 0x2000000dff027230 */ /* 0x020fd80000004100 */
[----:B------:R-:W-:-:S04]  /*1310*/  @!P0 IMAD.MOV.U32 R10, RZ, RZ, 0x3eaaaaab ;  /* 0x3eaaaaabff0a8424 */ /* 0x000fc800078e00ff */
[----:B------:R-:W-:-:S04]  /*1320*/  @!P0 FFMA.FTZ R15, R15, R10, 0.5 ;  /* 0x3f0000000f0f8423 */ /* 0x000fc8000001000a */
[----:B------:R-:W-:-:S05]  /*1330*/  @!P0 FMUL.FTZ R7, R15, R2 ;  /* 0x000000020f078220 */ /* 0x000fca0000410000 */
[----:B------:R-:W-:Y:S02]  /*1340*/  @!P0 F2FP.F16.F32.PACK_AB R7, RZ, R7 ;  /* 0x00000007ff07823e */ /* 0x000fe400000000ff */
[----:B------:R-:W-:-:S07]  /*1350*/  @P0 F2FP.F16.F32.PACK_AB R7, RZ, R2 ;  /* 0x00000002ff07023e */ /* 0x000fce00000000ff */
.L_x_1880:
[----:B------:R-:W-:Y:S05]  /*1360*/  BSYNC.RECONVERGENT B0 ;  /* 0x0000000000007941 */ /* 0x000fea0003800200 */
.L_x_1879:
[----:B------:R-:W0:Y:S01]  /*1370*/  LDC.64 R2, c[0x0][0x3a0] ;  /* 0x0000e800ff027b82 */ /* 0x000e220000000a00 */
[----:B------:R-:W-:Y:S01]  /*1380*/  HADD2.F32 R17, -RZ, R9.H1_H1 ;  /* 0x30000009ff117230 */ /* 0x000fe20000004100 */
[----:B------:R-:W-:Y:S01]  /*1390*/  BSSY.RECONVERGENT B0, `(.L_x_1881) ;  /* 0x0000017000007945 */ /* 0x000fe20003800200 */
[--C-:B-----5:R-:W-:Y:S02]  /*13a0*/  HADD2.F32 R18, -RZ, R16.reuse.H0_H0 ;  /* 0x20000010ff127230 */ /* 0x120fe40000004100 */
[----:B------:R-:W-:Y:S01]  /*13b0*/  HADD2.F32 R16, -RZ, R16.H1_H1 ;  /* 0x30000010ff107230 */ /* 0x000fe20000004100 */
[----:B------:R-:W-:Y:S01]  /*13c0*/  FSETP.GTU.FTZ.AND P6, PT, R17, -3, PT ;  /* 0xc04000001100780b */ /* 0x000fe20003fdc000 */
[--C-:B------:R-:W-:Y:S01]  /*13d0*/  HADD2.F32 R15, -RZ, R12.reuse.H0_H0 ;  /* 0x2000000cff0f7230 */ /* 0x100fe20000004100 */
[----:B------:R-:W-:Y:S01]  /*13e0*/  FSETP.GTU.FTZ.AND P0, PT, R18, -3, PT ;  /* 0xc04000001200780b */ /* 0x000fe20003f1c000 */
[----:B------:R-:W-:Y:S01]  /*13f0*/  HADD2.F32 R11, -RZ, R12.H1_H1 ;  /* 0x3000000cff0b7230 */ /* 0x000fe20000004100 */
[----:B------:R-:W-:Y:S01]  /*1400*/  FSETP.GTU.FTZ.AND P1, PT, R16, -3, PT ;  /* 0xc04000001000780b */ /* 0x000fe20003f3c000 */
[--C-:B------:R-:W-:Y:S01]  /*1410*/  HADD2.F32 R9, -RZ, R14.reuse.H0_H0 ;  /* 0x2000000eff097230 */ /* 0x100fe20000004100 */
[----:B------:R-:W-:Y:S01]  /*1420*/  FSETP.GTU.FTZ.AND P2, PT, R15, -3, PT ;  /* 0xc04000000f00780b */ /* 0x000fe20003f5c000 */
[----:B------:R-:W-:Y:S01]  /*1430*/  HADD2.F32 R10, -RZ, R14.H1_H1 ;  /* 0x3000000eff0a7230 */ /* 0x000fe20000004100 */
[----:B------:R-:W-:-:S02]  /*1440*/  FSETP.GTU.FTZ.AND P3, PT, R11, -3, PT ;  /* 0xc04000000b00780b */ /* 0x000fc40003f7c000 */
[----:B------:R-:W-:Y:S02]  /*1450*/  FSETP.GTU.FTZ.AND P4, PT, R9, -3, PT ;  /* 0xc04000000900780b */ /* 0x000fe40003f9c000 */
[----:B------:R-:W-:Y:S02]  /*1460*/  FSETP.GTU.FTZ.AND P5, PT, R10, -3, PT ;  /* 0xc04000000a00780b */ /* 0x000fe40003fbc000 */
[----:B------:R-:W-:Y:S01]  /*1470*/  @!P6 PRMT R12, RZ, 0x7610, R12 ;  /* 0x00007610ff0ce816 */ /* 0x000fe2000000000c */
[----:B------:R-:W-:Y:S10]  /*1480*/  @!P6 BRA `(.L_x_1882) ;  /* 0x00000000001ce947 */ /* 0x000ff40003800000 */
[----:B------:R-:W-:Y:S01]  /*1490*/  FSETP.GEU.FTZ.AND P6, PT, R17, 3, PT ;  /* 0x404000001100780b */ /* 0x000fe20003fde000 */
[----:B------:R-:W-:-:S12]  /*14a0*/  HADD2.F32 R12, -RZ, R13.H1_H1 ;  /* 0x3000000dff0c7230 */ /* 0x000fd80000004100 */
[----:B------:R-:W-:-:S05]  /*14b0*/  @!P6 MOV R14, 0x3eaaaaab ;  /* 0x3eaaaaab000ee802 */ /* 0x000fca0000000f00 */
[----:B------:R-:W-:-:S04]  /*14c0*/  @!P6 FFMA.FTZ R17, R17, R14, 0.5 ;  /* 0x3f0000001111e423 */ /* 0x000fc8000001000e */
[-C--:B------:R-:W-:Y:S01]  /*14d0*/  @!P6 FMUL.FTZ R17, R17, R12.reuse ;  /* 0x0000000c1111e220 */ /* 0x080fe20000410000 */
[----:B------:R-:W-:-:S04]  /*14e0*/  @P6 F2FP.F16.F32.PACK_AB R12, RZ, R12 ;  /* 0x0000000cff0c623e */ /* 0x000fc800000000ff */
[----:B------:R-:W-:-:S07]  /*14f0*/  @!P6 F2FP.F16.F32.PACK_AB R12, RZ, R17 ;  /* 0x00000011ff0ce23e */ /* 0x000fce00000000ff */
.L_x_1882:
[----:B------:R-:W-:Y:S05]  /*1500*/  BSYNC.RECONVERGENT B0 ;  /* 0x0000000000007941 */ /* 0x000fea0003800200 */
.L_x_1881:
[----:B------:R-:W-:Y:S01]  /*1510*/  BSSY.RECONVERGENT B0, `(.L_x_1883) ;  /* 0x000000a000007945 */ /* 0x000fe20003800200 */
[----:B------:R-:W-:-:S03]  /*1520*/  @!P0 PRMT R13, RZ, 0x7610, R13 ;  /* 0x00007610ff0d8816 */ /* 0x000fc6000000000d */
[----:B------:R-:W-:Y:S05]  /*1530*/  @!P0 BRA `(.L_x_1884) ;  /* 0x00000000001c8947 */ /* 0x000fea0003800000 */
[----:B------:R-:W-:Y:S01]  /*1540*/  FSETP.GEU.FTZ.AND P0, PT, R18, 3, PT ;  /* 0x404000001200780b */ /* 0x000fe20003f1e000 */
[----:B------:R-:W-:-:S12]  /*1550*/  HADD2.F32 R13, -RZ, R8.H0_H0 ;  /* 0x20000008ff0d7230 */ /* 0x000fd80000004100 */
[----:B------:R-:W-:-:S04]  /*1560*/  @!P0 IMAD.MOV.U32 R17, RZ, RZ, 0x3eaaaaab ;  /* 0x3eaaaaabff118424 */ /* 0x000fc800078e00ff */
[----:B------:R-:W-:-:S04]  /*1570*/  @!P0 FFMA.FTZ R18, R18, R17, 0.5 ;  /* 0x3f00000012128423 */ /* 0x000fc80000010011 */
[-C--:B------:R-:W-:Y:S01]  /*1580*/  @!P0 FMUL.FTZ R18, R18, R13.reuse ;  /* 0x0000000d12128220 */ /* 0x080fe20000410000 */
[----:B------:R-:W-:-:S04]  /*1590*/  @P0 F2FP.F16.F32.PACK_AB R13, RZ, R13 ;  /* 0x0000000dff0d023e */ /* 0x000fc800000000ff */
[----:B------:R-:W-:-:S07]  /*15a0*/  @!P0 F2FP.F16.F32.PACK_AB R13, RZ, R18 ;  /* 0x00000012ff0d823e */ /* 0x000fce00000000ff */
.L_x_1884:
[----:B------:R-:W-:Y:S05]  /*15b0*/  BSYNC.RECONVERGENT B0 ;  /* 0x0000000000007941 */ /* 0x000fea0003800200 */
.L_x_1883:
[----:B------:R-:W-:Y:S01]  /*15c0*/  BSSY.RECONVERGENT B0, `(.L_x_1885) ;  /* 0x000000a000007945 */ /* 0x000fe20003800200 */
[----:B------:R-:W-:-:S03]  /*15d0*/  @!P1 PRMT R14, RZ, 0x7610, R14 ;  /* 0x00007610ff0e9816 */ /* 0x000fc6000000000e */
[----:B------:R-:W-:Y:S05]  /*15e0*/  @!P1 BRA `(.L_x_1886) ;  /* 0x00000000001c9947 */ /* 0x000fea0003800000 */
[----:B------:R-:W-:Y:S01]  /*15f0*/  FSETP.GEU.FTZ.AND P0, PT, R16, 3, PT ;  /* 0x404000001000780b */ /* 0x000fe20003f1e000 */
[----:B------:R-:W-:-:S12]  /*1600*/  HADD2.F32 R17, -RZ, R8.H1_H1 ;  /* 0x30000008ff117230 */ /* 0x000fd80000004100 */
[----:B------:R-:W-:Y:S01]  /*1610*/  @!P0 IMAD.MOV.U32 R19, RZ, RZ, 0x3eaaaaab ;  /* 0x3eaaaaabff138424 */ /* 0x000fe200078e00ff */
[----:B------:R-:W-:-:S03]  /*1620*/  @P0 F2FP.F16.F32.PACK_AB R14, RZ, R17 ;  /* 0x00000011ff0e023e */ /* 0x000fc600000000ff */
[----:B------:R-:W-:-:S04]  /*1630*/  @!P0 FFMA.FTZ R16, R16, R19, 0.5 ;  /* 0x3f00000010108423 */ /* 0x000fc80000010013 */
[----:B------:R-:W-:-:S05]  /*1640*/  @!P0 FMUL.FTZ R16, R16, R17 ;  /* 0x0000001110108220 */ /* 0x000fca0000410000 */
[----:B------:R-:W-:-:S07]  /*1650*/  @!P0 F2FP.F16.F32.PACK_AB R14, RZ, R16 ;  /* 0x00000010ff0e823e */ /* 0x000fce00000000ff */
.L_x_1886:
[----:B------:R-:W-:Y:S05]  /*1660*/  BSYNC.RECONVERGENT B0 ;  /* 0x0000000000007941 */ /* 0x000fea0003800200 */
.L_x_1885:
        /* <DEDUP_REMOVED lines=10> */
.L_x_1888:
[----:B------:R-:W-:Y:S05]  /*1710*/  BSYNC.RECONVERGENT B0 ;  /* 0x0000000000007941 */ /* 0x000fea0003800200 */
.L_x_1887:
[----:B------:R-:W-:Y:S01]  /*1720*/  BSSY.RECONVERGENT B0, `(.L_x_1889) ;  /* 0x000000b000007945 */ /* 0x000fe20003800200 */
[----:B0-----:R-:W-:Y:S01]  /*1730*/  IMAD.WIDE.U32 R2, R0, 0x2, R2 ;  /* 0x0000000200027825 */ /* 0x001fe200078e0002 */
[----:B------:R-:W-:Y:S02]  /*1740*/  @!P3 PRMT R0, RZ, 0x7610, R0 ;  /* 0x00007610ff00b816 */ /* 0x000fe40000000000 */
[----:B------:R-:W-:Y:S05]  /*1750*/  @!P3 BRA `(.L_x_1890) ;  /* 0x00000000001cb947 */ /* 0x000fea0003800000 */
[----:B------:R-:W-:Y:S01]  /*1760*/  FSETP.GEU.FTZ.AND P0, PT, R11, 3, PT ;  /* 0x404000000b00780b */ /* 0x000fe20003f1e000 */
[----:B------:R-:W-:-:S12]  /*1770*/  HADD2.F32 R0, -RZ, R6.H1_H1 ;  /* 0x30000006ff007230 */ /* 0x000fd80000004100 */
[----:B------:R-:W-:-:S05]  /*1780*/  @!P0 MOV R16, 0x3eaaaaab ;  /* 0x3eaaaaab00108802 */ /* 0x000fca0000000f00 */
[----:B------:R-:W-:-:S04]  /*1790*/  @!P0 FFMA.FTZ R11, R11, R16, 0.5 ;  /* 0x3f0000000b0b8423 */ /* 0x000fc80000010010 */
[-C--:B------:R-:W-:Y:S01]  /*17a0*/  @!P0 FMUL.FTZ R11, R11, R0.reuse ;  /* 0x000000000b0b8220 */ /* 0x080fe20000410000 */
[----:B------:R-:W-:-:S04]  /*17b0*/  @P0 F2FP.F16.F32.PACK_AB R0, RZ, R0 ;  /* 0x00000000ff00023e */ /* 0x000fc800000000ff */
[----:B------:R-:W-:-:S07]  /*17c0*/  @!P0 F2FP.F16.F32.PACK_AB R0, RZ, R11 ;  /* 0x0000000bff00823e */ /* 0x000fce00000000ff */
.L_x_1890:
[----:B------:R-:W-:Y:S05]  /*17d0*/  BSYNC.RECONVERGENT B0 ;  /* 0x0000000000007941 */ /* 0x000fea0003800200 */
.L_x_1889:
[----:B------:R-:W-:Y:S01]  /*17e0*/  BSSY.RECONVERGENT B0, `(.L_x_1891) ;  /* 0x000000c000007945 */ /* 0x000fe20003800200 */
[----:B------:R-:W-:Y:S01]  /*17f0*/  IMAD.WIDE.U32 R2, R4, 0x4, R2 ;  /* 0x0000000404027825 */ /* 0x000fe200078e0002 */
[----:B------:R-:W-:Y:S02]  /*1800*/  @!P5 PRMT R6, RZ, 0x7610, R6 ;  /* 0x00007610ff06d816 */ /* 0x000fe40000000006 */
[----:B------:R-:W-:Y:S01]  /*1810*/  @!P4 PRMT R4, RZ, 0x7610, R4 ;  /* 0x00007610ff04c816 */ /* 0x000fe20000000004 */
[----:B------:R-:W-:Y:S06]  /*1820*/  @!P4 BRA `(.L_x_1892) ;  /* 0x00000000001cc947 */ /* 0x000fec0003800000 */
[----:B------:R-:W-:Y:S01]  /*1830*/  FSETP.GEU.FTZ.AND P0, PT, R9, 3, PT ;  /* 0x404000000900780b */ /* 0x000fe20003f1e000 */
[----:B------:R-:W-:-:S12]  /*1840*/  HADD2.F32 R4, -RZ, R5.H0_H0 ;  /* 0x20000005ff047230 */ /* 0x000fd80000004100 */
[----:B------:R-:W-:-:S04]  /*1850*/  @!P0 IMAD.MOV.U32 R16, RZ, RZ, 0x3eaaaaab ;  /* 0x3eaaaaabff108424 */ /* 0x000fc800078e00ff */
[----:B------:R-:W-:-:S04]  /*1860*/  @!P0 FFMA.FTZ R9, R9, R16, 0.5 ;  /* 0x3f00000009098423 */ /* 0x000fc80000010010 */
[-C--:B------:R-:W-:Y:S01]  /*1870*/  @!P0 FMUL.FTZ R9, R9, R4.reuse ;  /* 0x0000000409098220 */ /* 0x080fe20000410000 */
[----:B------:R-:W-:-:S04]  /*1880*/  @P0 F2FP.F16.F32.PACK_AB R4, RZ, R4 ;  /* 0x00000004ff04023e */ /* 0x000fc800000000ff */
[----:B------:R-:W-:-:S07]  /*1890*/  @!P0 F2FP.F16.F32.PACK_AB R4, RZ, R9 ;  /* 0x00000009ff04823e */ /* 0x000fce00000000ff */
.L_x_1892:
[----:B------:R-:W-:Y:S05]  /*18a0*/  BSYNC.RECONVERGENT B0 ;  /* 0x0000000000007941 */ /* 0x000fea0003800200 */
.L_x_1891:
[----:B------:R-:W-:Y:S04]  /*18b0*/  BSSY.RECONVERGENT B0, `(.L_x_1893) ;  /* 0x0000009000007945 */ /* 0x000fe80003800200 */
        /* <DEDUP_REMOVED lines=8> */
.L_x_1894:
[----:B------:R-:W-:Y:S05]  /*1940*/  BSYNC.RECONVERGENT B0 ;  /* 0x0000000000007941 */ /* 0x000fea0003800200 */
.L_x_1893:
        /* <DEDUP_REMOVED lines=9> */
.L_x_1895:
        /* <DEDUP_REMOVED lines=10> */
.L_x_6352:


//--------------------- .text._ZN2at6native29vectorized_elementwise_kernelILi4EZZZNS0_66_GLOBAL__N__a0cfb035_28_ActivationHardswishKernel_cu_9e10b42f_293025hardswish_backward_kernelERNS_14TensorIteratorEENKUlvE_clEvENKUlvE1_clEvEUlN3c104HalfES8_E_St5arrayIPcLm3EEEEviT0_T1_ --------------------------
	.section	.text._ZN2at6native29vectorized_elementwise_kernelILi4EZZZNS0_66_GLOBAL__N__a0cfb035_28_ActivationHardswishKernel_cu_9e10b42f_293025hardswish_backward_kernelERNS_14TensorIteratorEENKUlvE_clEvENKUlvE1_clEvEUlN3c104HalfES8_E_St5arrayIPcLm3EEEEviT0_T1_,"ax",@progbits
	.align	128
        .global         _ZN2at6native29vectorized_elementwise_kernelILi4EZZZNS0_66_GLOBAL__N__a0cfb035_28_ActivationHardswishKernel_cu_9e10b42f_293025hardswish_backward_kernelERNS_14TensorIteratorEENKUlvE_clEvENKUlvE1_clEvEUlN3c104HalfES8_E_St5arrayIPcLm3EEEEviT0_T1_
        .type           _ZN2at6native29vectorized_elementwise_kernelILi4EZZZNS0_66_GLOBAL__N__a0cfb035_28_ActivationHardswishKernel_cu_9e10b42f_293025hardswish_backward_kernelERNS_14TensorIteratorEENKUlvE_clEvENKUlvE1_clEvEUlN3c104HalfES8_E_St5arrayIPcLm3EEEEviT0_T1_,@function
        .size           _ZN2at6native29vectorized_elementwise_kernelILi4EZZZNS0_66_GLOBAL__N__a0cfb035_28_ActivationHardswishKernel_cu_9e10b42f_293025hardswish_backward_kernelERNS_14TensorIteratorEENKUlvE_clEvENKUlvE1_clEvEUlN3c104HalfES8_E_St5arrayIPcLm3EEEEviT0_T1_,(.L_x_6353 - _ZN2at6native29vectorized_elementwise_kernelILi4EZZZNS0_66_GLOBAL__N__a0cfb035_28_ActivationHardswishKernel_cu_9e10b42f_293025hardswish_backward_kernelERNS_14TensorIteratorEENKUlvE_clEvENKUlvE1_clEvEUlN3c104HalfES8_E_St5arrayIPcLm3EEEEviT0_T1_)
        .other          _ZN2at6native29vectorized_elementwise_kernelILi4EZZZNS0_66_GLOBAL__N__a0cfb035_28_ActivationHardswishKernel_cu_9e10b42f_293025hardswish_backward_kernelERNS_14TensorIteratorEENKUlvE_clEvENKUlvE1_clEvEUlN3c104HalfES8_E_St5arrayIPcLm3EEEEviT0_T1_,@"STO_CUDA_ENTRY STV_DEFAULT"
_ZN2at6native29vectorized_elementwise_kernelILi4EZZZNS0_66_GLOBAL__N__a0cfb035_28_ActivationHardswishKernel_cu_9e10b42f_293025hardswish_backward_kernelERNS_14TensorIteratorEENKUlvE_clEvENKUlvE1_clEvEUlN3c104HalfES8_E_St5arrayIPcLm3EEEEviT0_T1_:
.text._ZN2at6native29vectorized_elementwise_kernelILi4EZZZNS0_66_GLOBAL__N__a0cfb035_28_ActivationHardswishKernel_cu_9e10b42f_293025hardswish_backward_kernelERNS_14TensorIteratorEENKUlvE_clEvENKUlvE1_clEvEUlN3c104HalfES8_E_St5arrayIPcLm3EEEEviT0_T1_:
        /* <DEDUP_REMOVED lines=111> */
.L_x_1898:
[----:B------:R-:W-:Y:S05]  /*06f0*/  BSYNC.RECONVERGENT B0 ;  /* 0x0000000000007941 */ /* 0x000fea0003800200 */
.L_x_1897:
        /* <DEDUP_REMOVED lines=22> */
.L_x_1900:
[----:B------:R-:W-:Y:S05]  /*0860*/  BSYNC.RECONVERGENT B0 ;  /* 0x0000000000007941 */ /* 0x000fea0003800200 */
.L_x_1899:
        /* <DEDUP_REMOVED lines=21> */
.L_x_1902:
[----:B------:R-:W-:Y:S05]  /*09c0*/  BSYNC.RECONVERGENT B0 ;  /* 0x0000000000007941 */ /* 0x000fea0003800200 */
.L_x_1901:
        /* <DEDUP_REMOVED lines=13> */
.L_x_1904:
[----:B------:R-:W-:Y:S05]  /*0aa0*/  BSYNC.RECONVERGENT B0 ;  /* 0x0000000000007941 */ /* 0x000fea0003800200 */
.L_x_1903:
        /* <DEDUP_REMOVED lines=13> */
.L_x_1906:
[----:B------:R-:W-:Y:S05]  /*0b80*/  BSYNC.RECONVERGENT B0 ;  /* 0x0000000000007941 */ /* 0x000fea0003800200 */
.L_x_1905:
        /* <DEDUP_REMOVED lines=13> */
.L_x_1908:
[----:B------:R-:W-:Y:S05]  /*0c60*/  BSYNC.RECONVERGENT B0 ;  /* 0x0000000000007941 */ /* 0x000fea0003800200 */
.L_x_1907:
        /* <DEDUP_REMOVED lines=13> */
.L_x_1910:
[----:B------:R-:W-:Y:S05]  /*0d40*/  BSYNC.RECONVERGENT B0 ;  /* 0x0000000000007941 */ /* 0x000fea0003800200 */
.L_x_1909:
        /* <DEDUP_REMOVED lines=13> */
.L_x_1912:
[----:B------:R-:W-:Y:S05]  /*0e20*/  BSYNC.RECONVERGENT B0 ;  /* 0x0000000000007941 */ /* 0x000fea0003800200 */
.L_x_1911:
        /* <DEDUP_REMOVED lines=18> */
.L_x_1915:
[----:B------:R-:W-:-:S13]  /*0f50*/  ISETP.GE.U32.AND P0, PT, R3, R2, PT ;  /* 0x000000020300720c */ /* 0x000fda0003f06070 */
[----:B------:R-:W-:Y:S05]  /*0f60*/  @P0 BRA `(.L_x_1917) ;  /* 0x0000000000300947 */ /* 0x000fea0003800000 */
[----:B0-----:R-:W0:Y:S01]  /*0f70*/  LDC.64 R4, c[0x0][0x3a0] ;  /* 0x0000e800ff047b82 */ /* 0x001e220000000a00 */
[----:B------:R-:W-:Y:S02]  /*0f80*/  IMAD.IADD R11, R0, 0x1, R3 ;  /* 0x00000001000b7824 */ /* 0x000fe400078e0203 */
[----:B------:R-:W-:Y:S02]  /*0f90*/  VIADD R3, R3, 0x80 ;  /* 0x0000008003037836 */ /* 0x000fe40000000000 */
[----:B0-----:R-:W-:-:S05]  /*0fa0*/  IMAD.WIDE.U32 R4, R11, 0x2, R4 ;  /* 0x000000020b047825 */ /* 0x001fca00078e0004 */
[----:B------:R1:W-:Y:S02]  /*0fb0*/  STG.E.U16 desc[UR4][R4.64], R6 ;  /* 0x0000000604007986 */ /* 0x0003e4000c101504 */
.L_x_1916:
[----:B------:R-:W-:-:S13]  /*0fc0*/  ISETP.GE.U32.AND P0, PT, R3, R2, PT ;  /* 0x000000020300720c */ /* 0x000fda0003f06070 */
[----:B------:R-:W-:Y:S05]  /*0fd0*/  @P0 BRA `(.L_x_1918) ;  /* 0x0000000000340947 */ /* 0x000fea0003800000 */
[----:B01----:R-:W0:Y:S01]  /*0fe0*/  LDC.64 R4, c[0x0][0x3a0] ;  /* 0x0000e800ff047b82 */ /* 0x003e220000000a00 */
[----:B------:R-:W-:Y:S01]  /*0ff0*/  IADD3 R11, PT, PT, R0, R3, RZ ;  /* 0x00000003000b7210 */ /* 0x000fe20007ffe0ff */
[----:B------:R-:W-:-:S04]  /*1000*/  VIADD R3, R3, 0x80 ;  /* 0x0000008003037836 */ /* 0x000fc80000000000 */
[----:B0-----:R-:W-:-:S05]  /*1010*/  IMAD.WIDE.U32 R4, R11, 0x2, R4 ;  /* 0x000000020b047825 */ /* 0x001fca00078e0004 */
[----:B------:R1:W-:Y:S02]  /*1020*/  STG.E.U16 desc[UR4][R4.64], R7 ;  /* 0x0000000704007986 */ /* 0x0003e4000c101504 */
.L_x_1917:
        /* <DEDUP_REMOVED lines=8> */
.L_x_1918:
[----:B------:R-:W-:Y:S05]  /*10b0*/  BSYNC.RELIABLE B1 ;  /* 0x0000000000017941 */ /* 0x000fea0003800100 */
.L_x_1914:
[----:B------:R-:W-:-:S13]  /*10c0*/  ISETP.GE.U32.AND P0, PT, R3, R2, PT ;  /* 0x000000020300720c */ /* 0x000fda0003f06070 */
[----:B012---:R-:W0:Y:S01]  /*10d0*/  @!P0 LDC.64 R4, c[0x0][0x3a0] ;  /* 0x0000e800ff048b82 */ /* 0x007e220000000a00 */
[----:B------:R-:W-:Y:S01]  /*10e0*/  @!P0 IADD3 R7, PT, PT, R0, R3, RZ ;  /* 0x0000000300078210 */ /* 0x000fe20007ffe0ff */
[----:B------:R-:W-:-:S04]  /*10f0*/  @!P0 VIADD R3, R3, 0x80 ;  /* 0x0000008003038836 */ /* 0x000fc80000000000 */
[----:B0-----:R-:W-:-:S05]  /*1100*/  @!P0 IMAD.WIDE.U32 R4, R7, 0x2, R4 ;  /* 0x0000000207048825 */ /* 0x001fca00078e0004 */
[----:B------:R2:W-:Y:S02]  /*1110*/  @!P0 STG.E.U16 desc[UR4][R4.64], R9 ;  /* 0x0000000904008986 */ /* 0x0005e4000c101504 */
.L_x_1919:
[----:B------:R-:W-:Y:S05]  /*1120*/  BSYNC.RECONVERGENT B0 ;  /* 0x0000000000007941 */ /* 0x000fea0003800200 */
.L_x_1913:
        /* <DEDUP_REMOVED lines=8> */
.L_x_1896:
        /* <DEDUP_REMOVED lines=23> */
.L_x_1921:
[----:B------:R-:W-:Y:S05]  /*1320*/  BSYNC.RECONVERGENT B0 ;  /* 0x0000000000007941 */ /* 0x000fea0003800200 */
.L_x_1920:
[----:B------:R-:W-:Y:S01]  /*1330*/  HADD2.F32 R14, -RZ, R4.H1_H1 ;  /* 0x30000004ff0e7230 */ /* 0x000fe20000004100 */
[----:B------:R-:W-:Y:S01]  /*1340*/  BSSY.RECONVERGENT B0, `(.L_x_1922) ;  /* 0x0000018000007945 */ /* 0x000fe20003800200 */
[--C-:B------:R-:W-:Y:S02]  /*1350*/  HADD2.F32 R17, -RZ, R5.reuse.H0_H0 ;  /* 0x20000005ff117230 */ /* 0x100fe40000004100 */
[----:B------:R-:W-:Y:S01]  /*1360*/  HADD2.F32 R16, -RZ, R5.H1_H1 ;  /* 0x30000005ff107230 */ /* 0x000fe20000004100 */
[----:B------:R-:W-:Y:S01]  /*1370*/  FSETP.GTU.FTZ.AND P6, PT, R14, -3, PT ;  /* 0xc04000000e00780b */ /* 0x000fe20003fdc000 */
[----:B------:R-:W0:Y:S01]  /*1380*/  LDC.64 R4, c[0x0][0x3a0] ;  /* 0x0000e800ff047b82 */ /* 0x000e220000000a00 */
[--C-:B-----5:R-:W-:Y:S01]  /*1390*/  HADD2.F32 R15, -RZ, R10.reuse.H0_H0 ;  /* 0x2000000aff0f7230 */ /* 0x120fe20000004100 */
        /* <DEDUP_REMOVED lines=18> */
.L_x_1923:
[----:B------:R-:W-:Y:S05]  /*14c0*/  BSYNC.RECONVERGENT B0 ;  /* 0x0000000000007941 */ /* 0x000fea0003800200 */
.L_x_1922:
        /* <DEDUP_REMOVED lines=10> */
.L_x_1925:
[----:B------:R-:W-:Y:S05]  /*1570*/  BSYNC.RECONVERGENT B0 ;  /* 0x0000000000007941 */ /* 0x000fea0003800200 */
.L_x_1924:
        /* <DEDUP_REMOVED lines=10> */
.L_x_1927:
[----:B------:R-:W-:Y:S05]  /*1620*/  BSYNC.RECONVERGENT B0 ;  /* 0x0000000000007941 */ /* 0x000fea0003800200 */
.L_x_1926:
[----:B------:R-:W-:Y:S01]  /*1630*/  BSSY.RECONVERGENT B0, `(.L_x_1928) ;  /* 0x000000a000007945 */ /* 0x000fe20003800200 */
[----:B------:R-:W-:-:S03]  /*1640*/  @!P2 PRMT R7, RZ, 0x7610, R7 ;  /* 0x00007610ff07a816 */ /* 0x000fc60000000007 */
[----:B------:R-:W-:Y:S05]  /*1650*/  @!P2 BRA `(.L_x_1929) ;  /* 0x00000000001ca947 */ /* 0x000fea0003800000 */
[----:B------:R-:W-:Y:S01]  /*1660*/  FSETP.GEU.FTZ.AND P0, PT, R15, 3, PT ;  /* 0x404000000f00780b */ /* 0x000fe20003f1e000 */
[----:B------:R-:W-:-:S12]  /*1670*/  HADD2.F32 R16, -RZ, R2.H0_H0 ;  /* 0x20000002ff107230 */ /* 0x000fd80000004100 */
[----:B------:R-:W-:Y:S01]  /*1680*/  @!P0 IMAD.MOV.U32 R18, RZ, RZ, 0x3eaaaaab ;  /* 0x3eaaaaabff128424 */ /* 0x000fe200078e00ff */
[----:B------:R-:W-:-:S03]  /*1690*/  @P0 F2FP.F16.F32.PACK_AB R7, RZ, R16 ;  /* 0x00000010ff07023e */ /* 0x000fc600000000ff */
[----:B------:R-:W-:-:S04]  /*16a0*/  @!P0 FFMA.FTZ R15, R15, R18, 0.5 ;  /* 0x3f0000000f0f8423 */ /* 0x000fc80000010012 */
[----:B------:R-:W-:-:S05]  /*16b0*/  @!P0 FMUL.FTZ R15, R15, R16 ;  /* 0x000000100f0f8220 */ /* 0x000fca0000410000 */
[----:B------:R-:W-:-:S07]  /*16c0*/  @!P0 F2FP.F16.F32.PACK_AB R7, RZ, R15 ;  /* 0x0000000fff07823e */ /* 0x000fce00000000ff */
.L_x_1929:
[----:B------:R-:W-:Y:S05]  /*16d0*/  BSYNC.RECONVERGENT B0 ;  /* 0x0000000000007941 */ /* 0x000fea0003800200 */
.L_x_1928:
[----:B------:R-:W-:Y:S01]  /*16e0*/  BSSY.RECONVERGENT B0, `(.L_x_1930) ;  /* 0x000000b000007945 */ /* 0x000fe20003800200 */
[----:B0-----:R-:W-:Y:S01]  /*16f0*/  IMAD.WIDE.U32 R4, R0, 0x2, R4 ;  /* 0x0000000200047825 */ /* 0x001fe200078e0004 */
[----:B------:R-:W-:Y:S02]  /*1700*/  @!P3 PRMT R0, RZ, 0x7610, R0 ;  /* 0x00007610ff00b816 */ /* 0x000fe40000000000 */
[----:B------:R-:W-:Y:S05]  /*1710*/  @!P3 BRA `(.L_x_1931) ;  /* 0x00000000001cb947 */ /* 0x000fea0003800000 */
[----:B------:R-:W-:Y:S01]  /*1720*/  FSETP.GEU.FTZ.AND P0, PT, R12, 3, PT ;  /* 0x404000000c00780b */ /* 0x000fe20003f1e000 */
[----:B------:R-:W-:-:S12]  /*1730*/  HADD2.F32 R15, -RZ, R2.H1_H1 ;  /* 0x30000002ff0f7230 */ /* 0x000fd80000004100 */
[----:B------:R-:W-:Y:S02]  /*1740*/  @!P0 MOV R17, 0x3eaaaaab ;  /* 0x3eaaaaab00118802 */ /* 0x000fe40000000f00 */
[----:B------:R-:W-:-:S03]  /*1750*/  @P0 F2FP.F16.F32.PACK_AB R0, RZ, R15 ;  /* 0x0000000fff00023e */ /* 0x000fc600000000ff */
[----:B------:R-:W-:-:S04]  /*1760*/  @!P0 FFMA.FTZ R12, R12, R17, 0.5 ;  /* 0x3f0000000c0c8423 */ /* 0x000fc80000010011 */
[----:B------:R-:W-:-:S05]  /*1770*/  @!P0 FMUL.FTZ R12, R12, R15 ;  /* 0x0000000f0c0c8220 */ /* 0x000fca0000410000 */
[----:B------:R-:W-:-:S07]  /*1780*/  @!P0 F2FP.F16.F32.PACK_AB R0, RZ, R12 ;  /* 0x0000000cff00823e */ /* 0x000fce00000000ff */
.L_x_1931:
[----:B------:R-:W-:Y:S05]  /*1790*/  BSYNC.RECONVERGENT B0 ;  /* 0x0000000000007941 */ /* 0x000fea0003800200 */
.L_x_1930:
[----:B------:R-:W-:Y:S01]  /*17a0*/  BSSY.RECONVERGENT B0, `(.L_x_1932) ;  /* 0x000000c000007945 */ /* 0x000fe20003800200 */
[----:B------:R-:W-:Y:S01]  /*17b0*/  IMAD.WIDE.U32 R4, R8, 0x8, R4 ;  /* 0x0000000808047825 */ /* 0x000fe200078e0004 */
[----:B------:R-:W-:Y:S02]  /*17c0*/  @!P5 PRMT R8, RZ, 0x7610, R8 ;  /* 0x00007610ff08d816 */ /* 0x000fe40000000008 */
        /* <DEDUP_REMOVED lines=9> */
.L_x_1933:
[----:B------:R-:W-:Y:S05]  /*1860*/  BSYNC.RECONVERGENT B0 ;  /* 0x0000000000007941 */ /* 0x000fea0003800200 */
.L_x_1932:
[----:B------:R-:W-:Y:S04]  /*1870*/  BSSY.RECONVERGENT B0, `(.L_x_1934) ;  /* 0x0000009000007945 */ /* 0x000fe80003800200 */
[----:B------:R-:W-:Y:S05]  /*1880*/  @!P5 BRA `(.L_x_1935) ;  /* 0x00000000001cd947 */ /* 0x000fea0003800000 */
[----:B------:R-:W-:Y:S01]  /*1890*/  FSETP.GEU.FTZ.AND P0, PT, R11, 3, PT ;  /* 0x404000000b00780b */ /* 0x000fe20003f1e000 */
[----:B------:R-:W-:-:S12]  /*18a0*/  HADD2.F32 R8, -RZ, R3.H1_H1 ;  /* 0x30000003ff087230 */ /* 0x000fd80000004100 */
[----:B------:R-:W-:-:S04]  /*18b0*/  @!P0 IMAD.MOV.U32 R10, RZ, RZ, 0x3eaaaaab ;  /* 0x3eaaaaabff0a8424 */ /* 0x000fc800078e00ff */
[----:B------:R-:W-:-:S04]  /*18c0*/  @!P0 FFMA.FTZ R11, R11, R10, 0.5 ;  /* 0x3f0000000b0b8423 */ /* 0x000fc8000001000a */
[-C--:B------:R-:W-:Y:S01]  /*18d0*/  @!P0 FMUL.FTZ R11, R11, R8.reuse ;  /* 0x000000080b0b8220 */ /* 0x080fe20000410000 */
[----:B------:R-:W-:-:S04]  /*18e0*/  @P0 F2FP.F16.F32.PACK_AB R8, RZ, R8 ;  /* 0x00000008ff08023e */ /* 0x000fc800000000ff */
[----:B------:R-:W-:-:S07]  /*18f0*/  @!P0 F2FP.F16.F32.PACK_AB R8, RZ, R11 ;  /* 0x0000000bff08823e */ /* 0x000fce00000000ff */
.L_x_1935:
[----:B------:R-:W-:Y:S05]  /*1900*/  BSYNC.RECONVERGENT B0 ;  /* 0x0000000000007941 */ /* 0x000fea0003800200 */
.L_x_1934:
[----:B------:R-:W-:Y:S02]  /*1910*/  PRMT R11, R6, 0x5410, R14 ;  /* 0x00005410060b7816 */ /* 0x000fe4000000000e */
[----:B------:R-:W-:Y:S02]  /*1920*/  PRMT R6, R7, 0x5410, R0 ;  /* 0x0000541007067816 */ /* 0x000fe40000000000 */
[----:B------:R-:W-:Y:S02]  /*1930*/  PRMT R10, R9, 0x5410, R13 ;  /* 0x00005410090a7816 */ /* 0x000fe4000000000d */
[----:B------:R-:W-:-:S03]  /*1940*/  PRMT R7, R2, 0x5410, R8 ;  /* 0x0000541002077816 */ /* 0x000fc60000000008 */
[----:B------:R-:W-:Y:S04]  /*1950*/  STG.E.64 desc[UR4][R4.64], R10 ;  /* 0x0000000a04007986 */ /* 0x000fe8000c101b04 */
[----:B------:R-:W-:Y:S01]  /*1960*/  STG.E.64 desc[UR4][R4.64+0x400], R6 ;  /* 0x0004000604007986 */ /* 0x000fe2000c101b04 */
[----:B------:R-:W-:Y:S05]  /*1970*/  EXIT ;  /* 0x000000000000794d */ /* 0x000fea0003800000 */
.L_x_1936:
        /* <DEDUP_REMOVED lines=16> */
.L_x_6353:


//--------------------- .text._ZN2at6native29vectorized_elementwise_kernelILi8EZZZNS0_66_GLOBAL__N__a0cfb035_28_ActivationHardswishKernel_cu_9e10b42f_293025hardswish_backward_kernelERNS_14TensorIteratorEENKUlvE_clEvENKUlvE1_clEvEUlN3c104HalfES8_E_St5arrayIPcLm3EEEEviT0_T1_ --------------------------
	.section	.text._ZN2at6native29vectorized_elementwise_kernelILi8EZZZNS0_66_GLOBAL__N__a0cfb035_28_ActivationHardswishKernel_cu_9e10b42f_293025hardswish_backward_kernelERNS_14TensorIteratorEENKUlvE_clEvENKUlvE1_clEvEUlN3c104HalfES8_E_St5arrayIPcLm3EEEEviT0_T1_,"ax",@progbits
	.align	128
        .global         _ZN2at6native29vectorized_elementwise_kernelILi8EZZZNS0_66_GLOBAL__N__a0cfb035_28_ActivationHardswishKernel_cu_9e10b42f_293025hardswish_backward_kernelERNS_14TensorIteratorEENKUlvE_clEvENKUlvE1_clEvEUlN3c104HalfES8_E_St5arrayIPcLm3EEEEviT0_T1_
        .type           _ZN2at6native29vectorized_elementwise_kernelILi8EZZZNS0_66_GLOBAL__N__a0cfb035_28_ActivationHardswishKernel_cu_9e10b42f_293025hardswish_backward_kernelERNS_14TensorIteratorEENKUlvE_clEvENKUlvE1_clEvEUlN3c104HalfES8_E_St5arrayIPcLm3EEEEviT0_T1_,@function
        .size           _ZN2at6native29vectorized_elementwise_kernelILi8EZZZNS0_66_GLOBAL__N__a0cfb035_28_ActivationHardswishKernel_cu_9e10b42f_293025hardswish_backward_kernelERNS_14TensorIteratorEENKUlvE_clEvENKUlvE1_clEvEUlN3c104HalfES8_E_St5arrayIPcLm3EEEEviT0_T1_,(.L_x_6354 - _ZN2at6native29vectorized_elementwise_kernelILi8EZZZNS0_66_GLOBAL__N__a0cfb035_28_ActivationHardswishKernel_cu_9e10b42f_293025hardswish_backward_kernelERNS_14TensorIteratorEENKUlvE_clEvENKUlvE1_clEvEUlN3c104HalfES8_E_St5arrayIPcLm3EEEEviT0_T1_)
        .other          _ZN2at6native29vectorized_elementwise_kernelILi8EZZZNS0_66_GLOBAL__N__a0cfb035_28_ActivationHardswishKernel_cu_9e10b42f_293025hardswish_backward_kernelERNS_14TensorIteratorEENKUlvE_clEvENKUlvE1_clEvEUlN3c104HalfES8_E_St5arrayIPcLm3EEEEviT0_T1_,@"STO_CUDA_ENTRY STV_DEFAULT"
_ZN2at6native29vectorized_elementwise_kernelILi8EZZZNS0_66_GLOBAL__N__a0cfb035_28_ActivationHardswishKernel_cu_9e10b42f_293025hardswish_backward_kernelERNS_14TensorIteratorEENKUlvE_clEvENKUlvE1_clEvEUlN3c104HalfES8_E_St5arrayIPcLm3EEEEviT0_T1_:
.text._ZN2at6native29vectorized_elementwise_kernelILi8EZZZNS0_66_GLOBAL__N__a0cfb035_28_ActivationHardswishKernel_cu_9e10b42f_293025hardswish_backward_kernelERNS_14TensorIteratorEENKUlvE_clEvENKUlvE1_clEvEUlN3c104HalfES8_E_St5arrayIPcLm3EEEEviT0_T1_:
[----:B------:R-:W-:Y:S01]  /*0000*/  LDC R1, c[0x0][0x37c] ;  /* 0x0000df00ff017b82 */ /* 0x000fe20000000800 */
[----:B------:R-:W-:Y:S05]  /*0010*/  EXIT ;  /* 0x000000000000794d */ /* 0x000fea0003800000 */
.L_x_1937:
        /* <DEDUP_REMOVED lines=14> */
.L_x_6354:


//--------------------- .text._ZN2at6native18elementwise_kernelILi128ELi4EZNS0_15gpu_kernel_implIZZZNS0_66_GLOBAL__N__a0cfb035_28_ActivationHardswishKernel_cu_9e10b42f_293025hardswish_backward_kernelERNS_14TensorIteratorEENKUlvE_clEvENKUlvE0_clEvEUlffE_EEvRNS_18TensorIteratorBaseERKT_EUliE_EEviT1_ --------------------------
	.section	.text._ZN2at6native18elementwise_kernelILi128ELi4EZNS0_15gpu_kernel_implIZZZNS0_66_GLOBAL__N__a0cfb035_28_ActivationHardswishKernel_cu_9e10b42f_293025hardswish_backward_kernelERNS_14TensorIteratorEENKUlvE_clEvENKUlvE0_clEvEUlffE_EEvRNS_18TensorIteratorBaseERKT_EUliE_EEviT1_,"ax",@progbits
	.align	128
        .global         _ZN2at6native18elementwise_kernelILi128ELi4EZNS0_15gpu_kernel_implIZZZNS0_66_GLOBAL__N__a0cfb035_28_ActivationHardswishKernel_cu_9e10b42f_293025hardswish_backward_kernelERNS_14TensorIteratorEENKUlvE_clEvENKUlvE0_clEvEUlffE_EEvRNS_18TensorIteratorBaseERKT_EUliE_EEviT1_
        .type           _ZN2at6native18elementwise_kernelILi128ELi4EZNS0_15gpu_kernel_implIZZZNS0_66_GLOBAL__N__a0cfb035_28_ActivationHardswishKernel_cu_9e10b42f_293025hardswish_backward_kernelERNS_14TensorIteratorEENKUlvE_clEvENKUlvE0_clEvEUlffE_EEvRNS_18TensorIteratorBaseERKT_EUliE_EEviT1_,@function
        .size           _ZN2at6native18elementwise_kernelILi128ELi4EZNS0_15gpu_kernel_implIZZZNS0_66_GLOBAL__N__a0cfb035_28_ActivationHardswishKernel_cu_9e10b42f_293025hardswish_backward_kernelERNS_14TensorIteratorEENKUlvE_clEvENKUlvE0_clEvEUlffE_EEvRNS_18TensorIteratorBaseERKT_EUliE_EEviT1_,(.L_x_6355 - _ZN2at6native18elementwise_kernelILi128ELi4EZNS0_15gpu_kernel_implIZZZNS0_66_GLOBAL__N__a0cfb035_28_ActivationHardswishKernel_cu_9e10b42f_293025hardswish_backward_kernelERNS_14TensorIteratorEENKUlvE_clEvENKUlvE0_clEvEUlffE_EEvRNS_18TensorIteratorBaseERKT_EUliE_EEviT1_)
        .other          _ZN2at6native18elementwise_kernelILi128ELi4EZNS0_15gpu_kernel_implIZZZNS0_66_GLOBAL__N__a0cfb035_28_ActivationHardswishKernel_cu_9e10b42f_293025hardswish_backward_kernelERNS_14TensorIteratorEENKUlvE_clEvENKUlvE0_clEvEUlffE_EEvRNS_18TensorIteratorBaseERKT_EUliE_EEviT1_,@"STO_CUDA_ENTRY STV_DEFAULT"
_ZN2at6native18elementwise_kernelILi128ELi4EZNS0_15gpu_kernel_implIZZZNS0_66_GLOBAL__N__a0cfb035_28_ActivationHardswishKernel_cu_9e10b42f_293025hardswish_backward_kernelERNS_14TensorIteratorEENKUlvE_clEvENKUlvE0_clEvEUlffE_EEvRNS_18TensorIteratorBaseERKT_EUliE_EEviT1_:
.text._ZN2at6native18elementwise_kernelILi128ELi4EZNS0_15gpu_kernel_implIZZZNS0_66_GLOBAL__N__a0cfb035_28_ActivationHardswishKernel_cu_9e10b42f_293025hardswish_backward_kernelERNS_14TensorIteratorEENKUlvE_clEvENKUlvE0_clEvEUlffE_EEvRNS_18TensorIteratorBaseERKT_EUliE_EEviT1_:
        /* <DEDUP_REMOVED lines=20> */
[----:B------:R-:W-:Y:S02]  /*0140*/  HFMA2 R16, -RZ, RZ, 0, 0 ;  /* 0x00000000ff107431 */ /* 0x000fe400000001ff */
        /* <DEDUP_REMOVED lines=351> */
.L_x_1940:
[----:B------:R-:W0:Y:S01]  /*1740*/  LDCU.64 UR6, c[0x0][0x5f0] ;  /* 0x0000be00ff0677ac */ /* 0x000e220008000a00 */
[----:B------:R-:W-:Y:S01]  /*1750*/  BSSY.RECONVERGENT B6, `(.L_x_1941) ;  /* 0x00000e5000067945 */ /* 0x000fe20003800200 */
        /* <DEDUP_REMOVED lines=14> */
[----:B--2---:R4:W0:Y:S01]  /*1840*/  I2F.S16 R19, R2 ;  /* 0x0000000200137306 */ /* 0x0048220000101400 */
[----:B------:R-:W-:Y:S05]  /*1850*/  BRA `(.L_x_1947) ;  /* 0x0000000c00507947 */ /* 0x000fea0003800000 */
.L_x_1945:
[----:B------:R-:W2:Y:S02]  /*1860*/  LDG.E.U8 R2, desc[UR36][R2.64] ;  /* 0x0000002402027981 */ /* 0x000ea4000c1e1100 */
[----:B--2---:R-:W-:Y:S01]  /*1870*/  I2FP.F32.U32 R19, R2 ;  /* 0x0000000200137245 */ /* 0x004fe20000201000 */
[----:B------:R-:W-:Y:S06]  /*1880*/  BRA `(.L_x_1947) ;  /* 0x0000000c00447947 */ /* 0x000fec0003800000 */
.L_x_1944:
[----:B------:R-:W-:-:S09]  /*1890*/  UISETP.NE.AND UP0, UPT, UR4, 0x2, UPT ;  /* 0x000000020400788c */ /* 0x000fd2000bf05270 */
[----:B------:R-:W-:Y:S05]  /*18a0*/  BRA.U !UP0, `(.L_x_1948) ;  /* 0x0000000108287547 */ /* 0x000fea000b800000 */
[----:B------:R-:W-:-:S09]  /*18b0*/  UISETP.NE.AND UP0, UPT, UR4, 0x3, UPT ;  /* 0x000000030400788c */ /* 0x000fd2000bf05270 */
[----:B------:R-:W-:Y:S05]  /*18c0*/  BRA.U !UP0, `(.L_x_1949) ;  /* 0x0000000108147547 */ /* 0x000fea000b800000 */
[----:B------:R-:W-:-:S09]  /*18d0*/  UISETP.NE.AND UP0, UPT, UR4, 0x4, UPT ;  /* 0x000000040400788c */ /* 0x000fd2000bf05270 */
[----:B------:R-:W-:Y:S05]  /*18e0*/  BRA.U UP0, `(.L_x_1946) ;  /* 0x0000000900b07547 */ /* 0x000fea000b800000 */
[----:B------:R-:W2:Y:S02]  /*18f0*/  LDG.E.64 R2, desc[UR36][R2.64] ;  /* 0x0000002402027981 */ /* 0x000ea4000c1e1b00 */
[----:B--2---:R2:W3:Y:S02]  /*1900*/  I2F.S64 R19, R2 ;  /* 0x0000000200137312 */ /* 0x0044e40000301400 */
[----:B--23--:R-:W-:Y:S05]  /*1910*/  BRA `(.L_x_1947) ;  /* 0x0000000c00207947 */ /* 0x00cfea0003800000 */
.L_x_1949:
[----:B------:R-:W2:Y:S02]  /*1920*/  LDG.E R2, desc[UR36][R2.64] ;  /* 0x0000002402027981 */ /* 0x000ea4000c1e1900 */
[----:B--2---:R-:W-:Y:S01]  /*1930*/  I2FP.F32.S32 R19, R2 ;  /* 0x0000000200137245 */ /* 0x004fe20000201400 */
[----:B------:R-:W-:Y:S06]  /*1940*/  BRA `(.L_x_1947) ;  /* 0x0000000c00147947 */ /* 0x000fec0003800000 */
.L_x_1948:
[----:B------:R-:W2:Y:S02]  /*1950*/  LDG.E.U16 R2, desc[UR36][R2.64] ;  /* 0x0000002402027981 */ /* 0x000ea4000c1e1500 */
[----:B--2---:R2:W3:Y:S01]  /*1960*/  I2F.S16 R19, R2 ;  /* 0x0000000200137306 */ /* 0x0044e20000101400 */
[----:B------:R-:W-:Y:S05]  /*1970*/  BRA `(.L_x_1947) ;  /* 0x0000000c00087947 */ /* 0x000fea0003800000 */
.L_x_1943:
[----:B------:R-:W-:-:S09]  /*1980*/  UISETP.GT.AND UP0, UPT, UR4, 0x6, UPT ;  /* 0x000000060400788c */ /* 0x000fd2000bf04270 */
[----:B------:R-:W-:Y:S05]  /*1990*/  BRA.U UP0, `(.L_x_1950) ;  /* 0x0000000100247547 */ /* 0x000fea000b800000 */
[----:B------:R-:W-:-:S09]  /*19a0*/  UISETP.NE.AND UP0, UPT, UR4, 0x5, UPT ;  /* 0x000000050400788c */ /* 0x000fd2000bf05270 */
[----:B------:R-:W-:Y:S05]  /*19b0*/  BRA.U !UP0, `(.L_x_1951) ;  /* 0x0000000108107547 */ /* 0x000fea000b800000 */
[----:B------:R-:W-:-:S09]  /*19c0*/  UISETP.NE.AND UP0, UPT, UR4, 0x6, UPT ;  /* 0x000000060400788c */ /* 0x000fd2000bf05270 */
[----:B------:R-:W-:Y:S05]  /*19d0*/  BRA.U UP0, `(.L_x_1946) ;  /* 0x0000000900747547 */ /* 0x000fea000b800000 */
[----:B------:R0:W5:Y:S01]  /*19e0*/  LDG.E R19, desc[UR36][R2.64] ;  /* 0x0000002402137981 */ /* 0x000162000c1e1900 */
[----:B------:R-:W-:Y:S05]  /*19f0*/  BRA `(.L_x_1947) ;  /* 0x0000000800e87947 */ /* 0x000fea0003800000 */
.L_x_1951:
[----:B------:R-:W2:Y:S02]  /*1a00*/  LDG.E.U16 R2, desc[UR36][R2.64] ;  /* 0x0000002402027981 */ /* 0x000ea4000c1e1500 */
[----:B--2---:R-:W-:Y:S01]  /*1a10*/  HADD2.F32 R19, -RZ, R2.H0_H0 ;  /* 0x20000002ff137230 */ /* 0x004fe20000004100 */
[----:B------:R-:W-:Y:S06]  /*1a20*/  BRA `(.L_x_1947) ;  /* 0x0000000800dc7947 */ /* 0x000fec0003800000 */
.L_x_1950:
[----:B------:R-:W-:-:S09]  /*1a30*/  UISETP.NE.AND UP0, UPT, UR4, 0x7, UPT ;  /* 0x000000070400788c */ /* 0x000fd2000bf05270 */
[----:B------:R-:W-:Y:S05]  /*1a40*/  BRA.U !UP0, `(.L_x_1952) ;  /* 0x0000000108247547 */ /* 0x000fea000b800000 */
[----:B------:R-:W-:-:S09]  /*1a50*/  UISETP.NE.AND UP0, UPT, UR4, 0x8, UPT ;  /* 0x000000080400788c */ /* 0x000fd2000bf05270 */
[----:B------:R-:W-:Y:S05]  /*1a60*/  BRA.U !UP0, `(.L_x_1953) ;  /* 0x0000000108107547 */ /* 0x000fea000b800000 */
[----:B------:R-:W-:-:S09]  /*1a70*/  UISETP.NE.AND UP0, UPT, UR4, 0x9, UPT ;  /* 0x000000090400788c */ /* 0x000fd2000bf05270 */
[----:B------:R-:W-:Y:S05]  /*1a80*/  BRA.U UP0, `(.L_x_1946) ;  /* 0x0000000900487547 */ /* 0x000fea000b800000 */
[----:B------:R1:W5:Y:S01]  /*1a90*/  LDG.E R19, desc[UR36][R2.64] ;  /* 0x0000002402137981 */ /* 0x000362000c1e1900 */
[----:B------:R-:W-:Y:S05]  /*1aa0*/  BRA `(.L_x_1947) ;  /* 0x0000000800bc7947 */ /* 0x000fea0003800000 */
.L_x_1953:
[----:B------:R-:W2:Y:S02]  /*1ab0*/  LDG.E.U16 R2, desc[UR36][R2.64] ;  /* 0x0000002402027981 */ /* 0x000ea4000c1e1500 */
[----:B--2---:R-:W-:Y:S01]  /*1ac0*/  HADD2.F32 R19, -RZ, R2.H0_H0 ;  /* 0x20000002ff137230 */ /* 0x004fe20000004100 */
[----:B------:R-:W-:Y:S06]  /*1ad0*/  BRA `(.L_x_1947) ;  /* 0x0000000800b07947 */ /* 0x000fec0003800000 */
.L_x_1952:
        /* <DEDUP_REMOVED lines=9> */
[----:B0-----:R-:W-:Y:S01]  /*1b70*/  @!P0 FMUL R19, R19, 1.175494350822287508e-38 ;  /* 0x0080000013138820 */ /* 0x001fe20000400000 */
[----:B------:R-:W-:Y:S06]  /*1b80*/  BRA `(.L_x_1947) ;  /* 0x0000000800847947 */ /* 0x000fec0003800000 */
.L_x_1942:
        /* <DEDUP_REMOVED lines=10> */
[----:B------:R-:W-:Y:S01]  /*1c30*/  FSEL R19, RZ, 1, !P0 ;  /* 0x3f800000ff137808 */ /* 0x000fe20004000000 */
[----:B------:R-:W-:Y:S08]  /*1c40*/  BRA `(.L_x_1947) ;  /* 0x0000000800547947 */ /* 0x000ff00003800000 */
.L_x_1956:
        /* <DEDUP_REMOVED lines=11> */
.L_x_1955:
        /* <DEDUP_REMOVED lines=14> */
[----:B------:R-:W-:Y:S01]  /*1de0*/  VIADD R5, R4, 0xfffffffc ;  /* 0xfffffffc04057836 */ /* 0x000fe20000000000 */
[----:B------:R-:W-:-:S04]  /*1df0*/  IADD3 R4, PT, PT, R0, 0x1000000, RZ ;  /* 0x0100000000047810 */ /* 0x000fc80007ffe0ff */
[----:B------:R-:W-:Y:S01]  /*1e00*/  SHF.L.U32 R6, R0, R5, RZ ;  /* 0x0000000500067219 */ /* 0x000fe200000006ff */
[----:B------:R-:W-:Y:S01]  /*1e10*/  IMAD.SHL.U32 R5, R5, 0x800000, RZ ;  /* 0x0080000005057824 */ /* 0x000fe200078e00ff */
[----:B------:R-:W-:-:S04]  /*1e20*/  SHF.R.S32.HI R4, RZ, 0x8, R4 ;  /* 0x00000008ff047819 */ /* 0x000fc80000011404 */
[----:B------:R-:W-:-:S05]  /*1e30*/  LEA.HI R5, R6, -R5, RZ, 0x1c ;  /* 0x8000000506057211 */ /* 0x000fca00078fe0ff */
[----:B------:R-:W-:-:S05]  /*1e40*/  VIADD R5, R5, 0x3c000000 ;  /* 0x3c00000005057836 */ /* 0x000fca0000000000 */
[----:B------:R-:W-:-:S04]  /*1e50*/  LOP3.LUT R4, R5, 0x7f800000, R4, 0xf8, !PT ;  /* 0x7f80000005047812 */ /* 0x000fc800078ef804 */
[----:B------:R-:W-:-:S04]  /*1e60*/  SEL R4, R4, RZ, P0 ;  /* 0x000000ff04047207 */ /* 0x000fc80000000000 */
[----:B------:R-:W-:Y:S01]  /*1e70*/  LOP3.LUT R19, R4, 0x80000000, R19, 0xf8, !PT ;  /* 0x8000000004137812 */ /* 0x000fe200078ef813 */
[----:B------:R-:W-:Y:S06]  /*1e80*/  BRA `(.L_x_1947) ;  /* 0x0000000400c47947 */ /* 0x000fec0003800000 */
.L_x_1958:
[----:B------:R-:W2:Y:S02]  /*1e90*/  LDG.E.U8 R2, desc[UR36][R2.64] ;  /* 0x0000002402027981 */ /* 0x000ea4000c1e1100 */
[C---:B--2---:R-:W-:Y:S01]  /*1ea0*/  IMAD.SHL.U32 R4, R2.reuse, 0x2000000, RZ ;  /* 0x0200000002047824 */ /* 0x044fe200078e00ff */
[----:B------:R-:W-:-:S04]  /*1eb0*/  SHF.L.U32 R5, R2, 0x8, RZ ;  /* 0x0000000802057819 */ /* 0x000fc800000006ff */
[----:B------:R-:W-:Y:S02]  /*1ec0*/  ISETP.GT.U32.AND P0, PT, R4, 0x7ffffff, PT ;  /* 0x07ffffff0400780c */ /* 0x000fe40003f04070 */
[----:B------:R-:W-:-:S11]  /*1ed0*/  PRMT R19, R5, 0x9910, RZ ;  /* 0x0000991005137816 */ /* 0x000fd600000000ff */
[----:B------:R-:W-:Y:S02]  /*1ee0*/  @!P0 LOP3.LUT R0, R5, 0x7f00, RZ, 0xc0, !PT ;  /* 0x00007f0005008812 */ /* 0x000fe400078ec0ff */
[----:B------:R-:W-:Y:S02]  /*1ef0*/  @P0 LEA.HI R4, R4, 0x70000000, RZ, 0x1c ;  /* 0x7000000004040811 */ /* 0x000fe400078fe0ff */
[----:B------:R-:W-:-:S05]  /*1f00*/  @!P0 LOP3.LUT R0, R0, 0x3f000000, RZ, 0xfc, !PT ;  /* 0x3f00000000008812 */ /* 0x000fca00078efcff */
[----:B------:R-:W-:Y:S01]  /*1f10*/  @!P0 FADD.FTZ R0, R0, -0.5 ;  /* 0xbf00000000008421 */ /* 0x000fe20000010000 */
[----:B------:R-:W-:-:S05]  /*1f20*/  @P0 FMUL.FTZ R0, R4, 1.9259299443872358531e-34 ;  /* 0x0780000004000820 */ /* 0x000fca0000410000 */
[----:B------:R-:W-:Y:S01]  /*1f30*/  LOP3.LUT R19, R0, 0x80000000, R19, 0xf8, !PT ;  /* 0x8000000000137812 */ /* 0x000fe200078ef813 */
[----:B------:R-:W-:Y:S06]  /*1f40*/  BRA `(.L_x_1947) ;  /* 0x0000000400947947 */ /* 0x000fec0003800000 */
.L_x_1957:
[----:B------:R-:W2:Y:S02]  /*1f50*/  LDG.E.U16 R2, desc[UR36][R2.64] ;  /* 0x0000002402027981 */ /* 0x000ea4000c1e1500 */
[----:B--2---:R-:W-:Y:S01]  /*1f60*/  IMAD.U32 R19, R2, 0x10000, RZ ;  /* 0x0001000002137824 */ /* 0x004fe200078e00ff */
[----:B------:R-:W-:Y:S06]  /*1f70*/  BRA `(.L_x_1947) ;  /* 0x0000000400887947 */ /* 0x000fec0003800000 */
.L_x_1954:
        /* <DEDUP_REMOVED lines=9> */
[----:B--2---:R-:W-:Y:S01]  /*2010*/  I2FP.F32.U32 R19, R2 ;  /* 0x0000000200137245 */ /* 0x004fe20000201000 */
[----:B------:R-:W-:Y:S06]  /*2020*/  BRA `(.L_x_1947) ;  /* 0x00000004005c7947 */ /* 0x000fec0003800000 */
.L_x_1961:
[----:B------:R-:W2:Y:S01]  /*2030*/  LDG.E.U8 R3, desc[UR36][R2.64] ;  /* 0x0000002402037981 */ /* 0x000ea2000c1e1100 */
        /* <DEDUP_REMOVED lines=19> */
.L_x_1963:
[----:B------:R-:W-:Y:S05]  /*2170*/  BSYNC.RECONVERGENT B0 ;  /* 0x0000000000007941 */ /* 0x000fea0003800200 */
.L_x_1962:
[----:B------:R-:W-:Y:S02]  /*2180*/  SHF.L.U32 R0, R0, 0x14, RZ ;  /* 0x0000001400007819 */ /* 0x000fe400000006ff */
[----:B------:R-:W-:-:S04]  /*2190*/  LEA R2, R2, 0x3b800000, 0x17 ;  /* 0x3b80000002027811 */ /* 0x000fc800078eb8ff */
[----:B------:R-:W-:Y:S01]  /*21a0*/  LOP3.LUT R19, R2, R0, R19, 0xfe, !PT ;  /* 0x0000000002137212 */ /* 0x000fe200078efe13 */
[----:B------:R-:W-:Y:S06]  /*21b0*/  BRA `(.L_x_1947) ;  /* 0x0000000000f87947 */ /* 0x000fec0003800000 */
.L_x_1960:
[----:B------:R-:W2:Y:S01]  /*21c0*/  LDG.E.U8 R3, desc[UR36][R2.64] ;  /* 0x0000002402037981 */ /* 0x000ea2000c1e1100 */
        /* <DEDUP_REMOVED lines=19> */
.L_x_1965:
[----:B------:R-:W-:Y:S05]  /*2300*/  BSYNC.RECONVERGENT B0 ;  /* 0x0000000000007941 */ /* 0x000fea0003800200 */
.L_x_1964:
[----:B------:R-:W-:Y:S01]  /*2310*/  IMAD.SHL.U32 R0, R0, 0x200000, RZ ;  /* 0x0020000000007824 */ /* 0x000fe200078e00ff */
[----:B------:R-:W-:-:S04]  /*2320*/  LEA R2, R2, 0x37800000, 0x17 ;  /* 0x3780000002027811 */ /* 0x000fc800078eb8ff */
[----:B------:R-:W-:Y:S01]  /*2330*/  LOP3.LUT R19, R2, R0, R19, 0xfe, !PT ;  /* 0x0000000002137212 */ /* 0x000fe200078efe13 */
[----:B------:R-:W-:Y:S06]  /*2340*/  BRA `(.L_x_1947) ;  /* 0x0000000000947947 */ /* 0x000fec0003800000 */
.L_x_1959:
[----:B------:R-:W-:-:S09]  /*2350*/  UISETP.NE.AND UP0, UPT, UR4, 0x1c, UPT ;  /* 0x0000001c0400788c */ /* 0x000fd2000bf05270 */
[----:B------:R-:W-:Y:S05]  /*2360*/  BRA.U !UP0, `(.L_x_1966) ;  /* 0x0000000108847547 */ /* 0x000fea000b800000 */
[----:B------:R-:W-:-:S09]  /*2370*/  UISETP.NE.AND UP0, UPT, UR4, 0x1d, UPT ;  /* 0x0000001d0400788c */ /* 0x000fd2000bf05270 */
[----:B------:R-:W-:Y:S05]  /*2380*/  BRA.U !UP0, `(.L_x_1967) ;  /* 0x0000000108707547 */ /* 0x000fea000b800000 */
[----:B------:R-:W-:-:S09]  /*2390*/  UISETP.NE.AND UP0, UPT, UR4, 0x2c, UPT ;  /* 0x0000002c0400788c */ /* 0x000fd2000bf05270 */
[----:B------:R-:W-:Y:S05]  /*23a0*/  BRA.U !UP0, `(.L_x_1968) ;  /* 0x0000000108487547 */ /* 0x000fea000b800000 */
.L_x_1946:
        /* <DEDUP_REMOVED lines=10> */
[----:B-1----:R-:W-:Y:S01]  /*2450*/  IMAD.U32 R6, RZ, RZ, UR6 ;  /* 0x00000006ff067e24 */ /* 0x002fe2000f8e00ff */
[----:B------:R-:W-:Y:S01]  /*2460*/  MOV R7, UR7 ;  /* 0x0000000700077c02 */ /* 0x000fe20008000f00 */
[----:B---3--:R-:W-:Y:S02]  /*2470*/  IMAD.U32 R10, RZ, RZ, UR8 ;  /* 0x00000008ff0a7e24 */ /* 0x008fe4000f8e00ff */
[----:B------:R-:W-:-:S07]  /*2480*/  IMAD.U32 R11, RZ, RZ, UR9 ;  /* 0x00000009ff0b7e24 */ /* 0x000fce000f8e00ff */
[----:B------:R-:W-:-:S07]  /*2490*/  LEPC R20, `(.L_x_1969) ;  /* 0x000000001014794e */ /* 0x000fce0000000000 */
[----:B--2---:R-:W-:Y:S05]  /*24a0*/  CALL.ABS.NOINC R2 ;  /* 0x0000000002007343 */ /* 0x004fea0003c00000 */
.L_x_1969:
[----:B------:R-:W-:Y:S01]  /*24b0*/  MOV R19, RZ ;  /* 0x000000ff00137202 */ /* 0x000fe20000000f00 */
[----:B------:R-:W-:Y:S06]  /*24c0*/  BRA `(.L_x_1947) ;  /* 0x0000000000347947 */ /* 0x000fec0003800000 */
.L_x_1968:
[----:B------:R-:W2:Y:S01]  /*24d0*/  LDG.E.U8 R2, desc[UR36][R2.64] ;  /* 0x0000002402027981 */ /* 0x000ea2000c1e1100 */
[----:B------:R-:W-:Y:S01]  /*24e0*/  IMAD.MOV.U32 R19, RZ, RZ, 0x400000 ;  /* 0x00400000ff137424 */ /* 0x000fe200078e00ff */
[----:B--2---:R-:W-:-:S13]  /*24f0*/  ISETP.NE.AND P0, PT, R2, RZ, PT ;  /* 0x000000ff0200720c */ /* 0x004fda0003f05270 */
[----:B------:R-:W-:Y:S05]  /*2500*/  @!P0 BRA `(.L_x_1947) ;  /* 0x0000000000248947 */ /* 0x000fea0003800000 */
[----:B------:R-:W-:-:S13]  /*2510*/  ISETP.NE.AND P0, PT, R2, 0xff, PT ;  /* 0x000000ff0200780c */ /* 0x000fda0003f05270 */
[----:B------:R-:W-:Y:S01]  /*2520*/  @!P0 IMAD.MOV.U32 R19, RZ, RZ, 0x7f800001 ;  /* 0x7f800001ff138424 */ /* 0x000fe200078e00ff */
[----:B------:R-:W-:Y:S01]  /*2530*/  @P0 SHF.L.U32 R19, R2, 0x17, RZ ;  /* 0x0000001702130819 */ /* 0x000fe200000006ff */
[----:B------:R-:W-:Y:S06]  /*2540*/  BRA `(.L_x_1947) ;  /* 0x0000000000147947 */ /* 0x000fec0003800000 */
.L_x_1967:
[----:B------:R-:W2:Y:S02]  /*2550*/  LDG.E.64 R2, desc[UR36][R2.64] ;  /* 0x0000002402027981 */ /* 0x000ea4000c1e1b00 */
[----:B--2---:R0:W1:Y:S02]  /*2560*/  I2F.U64 R19, R2 ;  /* 0x0000000200137312 */ /* 0x0040640000301000 */
[----:B01----:R-:W-:Y:S05]  /*2570*/  BRA `(.L_x_1947) ;  /* 0x0000000000087947 */ /* 0x003fea0003800000 */
.L_x_1966:
[----:B------:R-:W2:Y:S02]  /*2580*/  LDG.E R2, desc[UR36][R2.64] ;  /* 0x0000002402027981 */ /* 0x000ea4000c1e1900 */
[----:B--2---:R-:W-:-:S07]  /*2590*/  I2FP.F32.U32 R19, R2 ;  /* 0x0000000200137245 */ /* 0x004fce0000201000 */
.L_x_1947:
[----:B------:R-:W-:Y:S05]  /*25a0*/  BSYNC.RECONVERGENT B6 ;  /* 0x0000000000067941 */ /* 0x000fea0003800200 */
.L_x_1941:
[----:B------:R-:W0:Y:S01]  /*25b0*/  LDCU.64 UR6, c[0x0][0x5f8] ;  /* 0x0000bf00ff0677ac */ /* 0x000e220008000a00 */
[----:B------:R-:W-:Y:S01]  /*25c0*/  BSSY.RECONVERGENT B6, `(.L_x_1970) ;  /* 0x00000e5000067945 */ /* 0x000fe20003800200 */
[----:B------:R-:W-:-:S04]  /*25d0*/  UPRMT UR4, UR40, 0x7772, URZ ;  /* 0x0000777228047896 */ /* 0x000fc800080000ff */
[----:B------:R-:W-:Y:S01]  /*25e0*/  UISETP.GT.AND UP0, UPT, UR4, 0x9, UPT ;  /* 0x000000090400788c */ /* 0x000fe2000bf04270 */
[----:B012-4-:R-:W-:-:S05]  /*25f0*/  IADD3 R2, P0, PT, R18, UR6, RZ ;  /* 0x0000000612027c10 */ /* 0x017fca000ff1e0ff */
        /* <DEDUP_REMOVED lines=13> */
.L_x_1974:
[----:B------:R-:W2:Y:S02]  /*26d0*/  LDG.E.U8 R0, desc[UR36][R2.64] ;  /* 0x0000002402007981 */ /* 0x000ea4000c1e1100 */
[----:B--2---:R-:W-:Y:S01]  /*26e0*/  I2FP.F32.U32 R0, R0 ;  /* 0x0000000000007245 */ /* 0x004fe20000201000 */
[----:B------:R-:W-:Y:S06]  /*26f0*/  BRA `(.L_x_1976) ;  /* 0x0000000c00447947 */ /* 0x000fec0003800000 */
.L_x_1973:
[----:B------:R-:W-:-:S09]  /*2700*/  UISETP.NE.AND UP0, UPT, UR4, 0x2, UPT ;  /* 0x000000020400788c */ /* 0x000fd2000bf05270 */
[----:B------:R-:W-:Y:S05]  /*2710*/  BRA.U !UP0, `(.L_x_1977) ;  /* 0x0000000108287547 */ /* 0x000fea000b800000 */
[----:B------:R-:W-:-:S09]  /*2720*/  UISETP.NE.AND UP0, UPT, UR4, 0x3, UPT ;  /* 0x000000030400788c */ /* 0x000fd2000bf05270 */
[----:B------:R-:W-:Y:S05]  /*2730*/  BRA.U !UP0, `(.L_x_1978) ;  /* 0x0000000108147547 */ /* 0x000fea000b800000 */
[----:B------:R-:W-:-:S09]  /*2740*/  UISETP.NE.AND UP0, UPT, UR4, 0x4, UPT ;  /* 0x000000040400788c */ /* 0x000fd2000bf05270 */
[----:B------:R-:W-:Y:S05]  /*2750*/  BRA.U UP0, `(.L_x_1975) ;  /* 0x0000000900b07547 */ /* 0x000fea000b800000 */
[----:B------:R-:W2:Y:S02]  /*2760*/  LDG.E.64 R2, desc[UR36][R2.64] ;  /* 0x0000002402027981 */ /* 0x000ea4000c1e1b00 */
[----:B--2---:R4:W0:Y:S02]  /*2770*/  I2F.S64 R0, R2 ;  /* 0x0000000200007312 */ /* 0x0048240000301400 */
[----:B0---4-:R-:W-:Y:S05]  /*2780*/  BRA `(.L_x_1976) ;  /* 0x0000000c00207947 */ /* 0x011fea0003800000 */
.L_x_1978:
[----:B------:R-:W2:Y:S02]  /*2790*/  LDG.E R0, desc[UR36][R2.64] ;  /* 0x0000002402007981 */ /* 0x000ea4000c1e1900 */
[----:B--2---:R-:W-:Y:S01]  /*27a0*/  I2FP.F32.S32 R0, R0 ;  /* 0x0000000000007245 */ /* 0x004fe20000201400 */
[----:B------:R-:W-:Y:S06]  /*27b0*/  BRA `(.L_x_1976) ;  /* 0x0000000c00147947 */ /* 0x000fec0003800000 */
.L_x_1977:
[----:B------:R-:W2:Y:S02]  /*27c0*/  LDG.E.U16 R0, desc[UR36][R2.64] ;  /* 0x0000002402007981 */ /* 0x000ea4000c1e1500 */
[----:B--2---:R-:W2:Y:S01]  /*27d0*/  I2F.S16 R0, R0 ;  /* 0x0000000000007306 */ /* 0x004ea20000101400 */
[----:B------:R-:W-:Y:S05]  /*27e0*/  BRA `(.L_x_1976) ;  /* 0x0000000c00087947 */ /* 0x000fea0003800000 */
.L_x_1972:
        /* <DEDUP_REMOVED lines=8> */
.L_x_1980:
[----:B------:R-:W2:Y:S02]  /*2870*/  LDG.E.U16 R0, desc[UR36][R2.64] ;  /* 0x0000002402007981 */ /* 0x000ea4000c1e1500 */
[----:B--2---:R-:W-:Y:S01]  /*2880*/  HADD2.F32 R0, -RZ, R0.H0_H0 ;  /* 0x20000000ff007230 */ /* 0x004fe20000004100 */
[----:B------:R-:W-:Y:S06]  /*2890*/  BRA `(.L_x_1976) ;  /* 0x0000000800dc7947 */ /* 0x000fec0003800000 */
.L_x_1979:
        /* <DEDUP_REMOVED lines=8> */
.L_x_1982:
[----:B------:R-:W2:Y:S02]  /*2920*/  LDG.E.U16 R0, desc[UR36][R2.64] ;  /* 0x0000002402007981 */ /* 0x000ea4000c1e1500 */
[----:B--2---:R-:W-:Y:S01]  /*2930*/  HADD2.F32 R0, -RZ, R0.H0_H0 ;  /* 0x20000000ff007230 */ /* 0x004fe20000004100 */
[----:B------:R-:W-:Y:S06]  /*2940*/  BRA `(.L_x_1976) ;  /* 0x0000000800b07947 */ /* 0x000fec0003800000 */
.L_x_1981:
        /* <DEDUP_REMOVED lines=11> */
.L_x_1971:
        /* <DEDUP_REMOVED lines=12> */
.L_x_1985:
        /* <DEDUP_REMOVED lines=11> */
.L_x_1984:
        /* <DEDUP_REMOVED lines=23> */
[----:B------:R-:W-:Y:S01]  /*2ce0*/  LOP3.LUT R0, R5, 0x80000000, R0, 0xf8, !PT ;  /* 0x8000000005007812 */ /* 0x000fe200078ef800 */
[----:B------:R-:W-:Y:S06]  /*2cf0*/  BRA `(.L_x_1976) ;  /* 0x0000000400c47947 */ /* 0x000fec0003800000 */
.L_x_1987:
[----:B------:R-:W2:Y:S02]  /*2d00*/  LDG.E.U8 R2, desc[UR36][R2.64] ;  /* 0x0000002402027981 */ /* 0x000ea4000c1e1100 */
[C---:B--2---:R-:W-:Y:S01]  /*2d10*/  SHF.L.U32 R4, R2.reuse, 0x19, RZ ;  /* 0x0000001902047819 */ /* 0x044fe200000006ff */
        /* <DEDUP_REMOVED lines=8> */
[----:B------:R-:W-:Y:S01]  /*2da0*/  LOP3.LUT R0, R0, 0x80000000, R5, 0xf8, !PT ;  /* 0x8000000000007812 */ /* 0x000fe200078ef805 */
[----:B------:R-:W-:Y:S06]  /*2db0*/  BRA `(.L_x_1976) ;  /* 0x0000000400947947 */ /* 0x000fec0003800000 */
.L_x_1986:
[----:B------:R-:W2:Y:S02]  /*2dc0*/  LDG.E.U16 R0, desc[UR36][R2.64] ;  /* 0x0000002402007981 */ /* 0x000ea4000c1e1500 */
[----:B--2---:R-:W-:Y:S01]  /*2dd0*/  IMAD.U32 R0, R0, 0x10000, RZ ;  /* 0x0001000000007824 */ /* 0x004fe200078e00ff */
[----:B------:R-:W-:Y:S06]  /*2de0*/  BRA `(.L_x_1976) ;  /* 0x0000000400887947 */ /* 0x000fec0003800000 */
.L_x_1983:
        /* <DEDUP_REMOVED lines=11> */
.L_x_1990:
[----:B------:R-:W2:Y:S01]  /*2ea0*/  LDG.E.U8 R3, desc[UR36][R2.64] ;  /* 0x0000002402037981 */ /* 0x000ea2000c1e1100 */
        /* <DEDUP_REMOVED lines=19> */
.L_x_1992:
[----:B------:R-:W-:Y:S05]  /*2fe0*/  BSYNC.RECONVERGENT B0 ;  /* 0x0000000000007941 */ /* 0x000fea0003800200 */
.L_x_1991:
[----:B------:R-:W-:Y:S01]  /*2ff0*/  IMAD.SHL.U32 R0, R0, 0x100000, RZ ;  /* 0x0010000000007824 */ /* 0x000fe200078e00ff */
[----:B------:R-:W-:-:S04]  /*3000*/  LEA R2, R2, 0x3b800000, 0x17 ;  /* 0x3b80000002027811 */ /* 0x000fc800078eb8ff */
[----:B------:R-:W-:Y:S01]  /*3010*/  LOP3.LUT R0, R2, R0, R7, 0xfe, !PT ;  /* 0x0000000002007212 */ /* 0x000fe200078efe07 */
[----:B------:R-:W-:Y:S06]  /*3020*/  BRA `(.L_x_1976) ;  /* 0x0000000000f87947 */ /* 0x000fec0003800000 */
.L_x_1989:
        /* <DEDUP_REMOVED lines=20> */
.L_x_1994:
[----:B------:R-:W-:Y:S05]  /*3170*/  BSYNC.RECONVERGENT B0 ;  /* 0x0000000000007941 */ /* 0x000fea0003800200 */
.L_x_1993:
[----:B------:R-:W-:Y:S02]  /*3180*/  SHF.L.U32 R0, R0, 0x15, RZ ;  /* 0x0000001500007819 */ /* 0x000fe400000006ff */
[----:B------:R-:W-:-:S04]  /*3190*/  LEA R2, R2, 0x37800000, 0x17 ;  /* 0x3780000002027811 */ /* 0x000fc800078eb8ff */
[----:B------:R-:W-:Y:S01]  /*31a0*/  LOP3.LUT R0, R2, R0, R7, 0xfe, !PT ;  /* 0x0000000002007212 */ /* 0x000fe200078efe07 */
[----:B------:R-:W-:Y:S06]  /*31b0*/  BRA `(.L_x_1976) ;  /* 0x0000000000947947 */ /* 0x000fec0003800000 */
.L_x_1988:
[----:B------:R-:W-:-:S09]  /*31c0*/  UISETP.NE.AND UP0, UPT, UR4, 0x1c, UPT ;  /* 0x0000001c0400788c */ /* 0x000fd2000bf05270 */
[----:B------:R-:W-:Y:S05]  /*31d0*/  BRA.U !UP0, `(.L_x_1995) ;  /* 0x0000000108847547 */ /* 0x000fea000b800000 */
[----:B------:R-:W-:-:S09]  /*31e0*/  UISETP.NE.AND UP0, UPT, UR4, 0x1d, UPT ;  /* 0x0000001d0400788c */ /* 0x000fd2000bf05270 */
[----:B------:R-:W-:Y:S05]  /*31f0*/  BRA.U !UP0, `(.L_x_1996) ;  /* 0x0000000108707547 */ /* 0x000fea000b800000 */
[----:B------:R-:W-:-:S09]  /*3200*/  UISETP.NE.AND UP0, UPT, UR4, 0x2c, UPT ;  /* 0x0000002c0400788c */ /* 0x000fd2000bf05270 */
[----:B------:R-:W-:Y:S05]  /*3210*/  BRA.U !UP0, `(.L_x_1997) ;  /* 0x0000000108487547 */ /* 0x000fea000b800000 */
.L_x_1975:
[----:B------:R-:W-:Y:S01]  /*3220*/  MOV R2, 0x0 ;  /* 0x0000000000027802 */ /* 0x000fe20000000f00 */
[----:B------:R-:W0:Y:S01]  /*3230*/  LDCU.64 UR4, c[0x4][0x128] ;  /* 0x01002500ff0477ac */ /* 0x000e220008000a00 */
[----:B------:R-:W-:Y:S02]  /*3240*/  HFMA2 R13, -RZ, RZ, 0, 0 ;  /* 0x00000000ff0d7431 */ /* 0x000fe400000001ff */
[----:B------:R-:W-:Y:S01]  /*3250*/  IMAD.MOV.U32 R8, RZ, RZ, 0x4e ;  /* 0x0000004eff087424 */ /* 0x000fe200078e00ff */
[----:B------:R-:W1:Y:S01]  /*3260*/  LDCU.64 UR6, c[0x4][0x130] ;  /* 0x01002600ff0677ac */ /* 0x000e620008000a00 */
[----:B------:R-:W2:Y:S01]  /*3270*/  LDC.64 R2, c[0x4][R2] ;  /* 0x0100000002027b82 */ /* 0x000ea20000000a00 */
[----:B------:R-:W-:Y:S01]  /*3280*/  IMAD.MOV.U32 R12, RZ, RZ, 0x1 ;  /* 0x00000001ff0c7424 */ /* 0x000fe200078e00ff */
[----:B------:R-:W4:Y:S01]  /*3290*/  LDCU.64 UR8, c[0x4][0x18] ;  /* 0x01000300ff0877ac */ /* 0x000f220008000a00 */
[----:B0-----:R-:W-:Y:S02]  /*32a0*/  IMAD.U32 R4, RZ, RZ, UR4 ;  /* 0x00000004ff047e24 */ /* 0x001fe4000f8e00ff */
[----:B------:R-:W-:Y:S01]  /*32b0*/  IMAD.U32 R5, RZ, RZ, UR5 ;  /* 0x00000005ff057e24 */ /* 0x000fe2000f8e00ff */
[----:B-1----:R-:W-:Y:S01]  /*32c0*/  MOV R6, UR6 ;  /* 0x0000000600067c02 */ /* 0x002fe20008000f00 */
[----:B------:R-:W-:-:S02]  /*32d0*/  IMAD.U32 R7, RZ, RZ, UR7 ;  /* 0x00000007ff077e24 */ /* 0x000fc4000f8e00ff */
[----:B----4-:R-:W-:Y:S01]  /*32e0*/  IMAD.U32 R10, RZ, RZ, UR8 ;  /* 0x00000008ff0a7e24 */ /* 0x010fe2000f8e00ff */
[----:B------:R-:W-:-:S07]  /*32f0*/  MOV R11, UR9 ;  /* 0x00000009000b7c02 */ /* 0x000fce0008000f00 */
[----:B------:R-:W-:-:S07]  /*3300*/  LEPC R20, `(.L_x_1998) ;  /* 0x000000001014794e */ /* 0x000fce0000000000 */
[----:B--23-5:R-:W-:Y:S05]  /*3310*/  CALL.ABS.NOINC R2 ;  /* 0x0000000002007343 */ /* 0x02cfea0003c00000 */
.L_x_1998:
[----:B------:R-:W-:Y:S01]  /*3320*/  IMAD.MOV.U32 R0, RZ, RZ, RZ ;  /* 0x000000ffff007224 */ /* 0x000fe200078e00ff */
[----:B------:R-:W-:Y:S06]  /*3330*/  BRA `(.L_x_1976) ;  /* 0x0000000000347947 */ /* 0x000fec0003800000 */
.L_x_1997:
[----:B------:R-:W2:Y:S01]  /*3340*/  LDG.E.U8 R2, desc[UR36][R2.64] ;  /* 0x0000002402027981 */ /* 0x000ea2000c1e1100 */
[----:B------:R-:W-:Y:S01]  /*3350*/  IMAD.MOV.U32 R0, RZ, RZ, 0x400000 ;  /* 0x00400000ff007424 */ /* 0x000fe200078e00ff */
[----:B--2---:R-:W-:-:S13]  /*3360*/  ISETP.NE.AND P0, PT, R2, RZ, PT ;  /* 0x000000ff0200720c */ /* 0x004fda0003f05270 */
[----:B------:R-:W-:Y:S05]  /*3370*/  @!P0 BRA `(.L_x_1976) ;  /* 0x0000000000248947 */ /* 0x000fea0003800000 */
[----:B------:R-:W-:-:S13]  /*3380*/  ISETP.NE.AND P0, PT, R2, 0xff, PT ;  /* 0x000000ff0200780c */ /* 0x000fda0003f05270 */
[----:B------:R-:W-:Y:S01]  /*3390*/  @!P0 MOV R0, 0x7f800001 ;  /* 0x7f80000100008802 */ /* 0x000fe20000000f00 */
[----:B------:R-:W-:Y:S01]  /*33a0*/  @P0 IMAD.SHL.U32 R0, R2, 0x800000, RZ ;  /* 0x0080000002000824 */ /* 0x000fe200078e00ff */
[----:B------:R-:W-:Y:S06]  /*33b0*/  BRA `(.L_x_1976) ;  /* 0x0000000000147947 */ /* 0x000fec0003800000 */
.L_x_1996:
[----:B------:R-:W2:Y:S02]  /*33c0*/  LDG.E.64 R2, desc[UR36][R2.64] ;  /* 0x0000002402027981 */ /* 0x000ea4000c1e1b00 */
[----:B--2---:R0:W1:Y:S02]  /*33d0*/  I2F.U64 R0, R2 ;  /* 0x0000000200007312 */ /* 0x0040640000301000 */
[----:B01----:R-:W-:Y:S05]  /*33e0*/  BRA `(.L_x_1976) ;  /* 0x0000000000087947 */ /* 0x003fea0003800000 */
.L_x_1995:
[----:B------:R-:W2:Y:S02]  /*33f0*/  LDG.E R0, desc[UR36][R2.64] ;  /* 0x0000002402007981 */ /* 0x000ea4000c1e1900 */
[----:B--2---:R-:W-:-:S07]  /*3400*/  I2FP.F32.U32 R0, R0 ;  /* 0x0000000000007245 */ /* 0x004fce0000201000 */
.L_x_1976:
[----:B------:R-:W-:Y:S05]  /*3410*/  BSYNC.RECONVERGENT B6 ;  /* 0x0000000000067941 */ /* 0x000fea0003800200 */
.L_x_1970:
[----:B0-2--5:R-:W-:Y:S01]  /*3420*/  FSETP.GTU.FTZ.AND P0, PT, R0, -3, PT ;  /* 0xc04000000000780b */ /* 0x025fe20003f1c000 */
[----:B------:R-:W-:Y:S01]  /*3430*/  BSSY.RECONVERGENT B0, `(.L_x_1999) ;  /* 0x0000008000007945 */ /* 0x000fe20003800200 */
[----:B------:R-:W-:-:S11]  /*3440*/  IMAD.MOV.U32 R4, RZ, RZ, RZ ;  /* 0x000000ffff047224 */ /* 0x000fd600078e00ff */
[----:B------:R-:W-:Y:S05]  /*3450*/  @!P0 BRA `(.L_x_2000) ;  /* 0x0000000000148947 */ /* 0x000fea0003800000 */
[----:B------:R-:W-:Y:S01]  /*3460*/  FSETP.GEU.FTZ.AND P0, PT, R0, 3, PT ;  /* 0x404000000000780b */ /* 0x000fe20003f1e000 */
[----:B---3--:R-:W-:-:S12]  /*3470*/  IMAD.MOV.U32 R4, RZ, RZ, R19 ;  /* 0x000000ffff047224 */ /* 0x008fd800078e0013 */
[----:B-1----:R-:W-:-:S05]  /*3480*/  @!P0 MOV R3, 0x3eaaaaab ;  /* 0x3eaaaaab00038802 */ /* 0x002fca0000000f00 */
[----:B------:R-:W-:-:S04]  /*3490*/  @!P0 FFMA.FTZ R0, R0, R3, 0.5 ;  /* 0x3f00000000008423 */ /* 0x000fc80000010003 */
[----:B------:R-:W-:-:S07]  /*34a0*/  @!P0 FMUL.FTZ R4, R0, R19 ;  /* 0x0000001300048220 */ /* 0x000fce0000410000 */
.L_x_2000:
[----:B------:R-:W-:Y:S05]  /*34b0*/  BSYNC.RECONVERGENT B0 ;  /* 0x0000000000007941 */ /* 0x000fea0003800200 */
.L_x_1999:
[----:B------:R-:W1:Y:S01]  /*34c0*/  LDCU.64 UR6, c[0x0][0x5e8] ;  /* 0x0000bd00ff0677ac */ /* 0x000e620008000a00 */
[----:B------:R-:W-:-:S04]  /*34d0*/  ULOP3.LUT UR4, UR40, 0xff, URZ, 0xc0, !UPT ;  /* 0x000000ff28047892 */ /* 0x000fc8000f8ec0ff */
[----:B------:R-:W-:Y:S01]  /*34e0*/  UISETP.GT.AND UP0, UPT, UR4, 0x9, UPT ;  /* 0x000000090400788c */ /* 0x000fe2000bf04270 */
[----:B-1--4-:R-:W-:-:S05]  /*34f0*/  IADD3 R2, P0, PT, R16, UR6, RZ ;  /* 0x0000000610027c10 */ /* 0x012fca000ff1e0ff */
        /* <DEDUP_REMOVED lines=10> */
[----:B------:R-:W0:Y:S02]  /*35a0*/  F2I.FTZ.TRUNC.NTZ R5, R4 ;  /* 0x0000000400057305 */ /* 0x000e24000021f100 */
[----:B0-----:R0:W-:Y:S01]  /*35b0*/  STG.E.U8 desc[UR36][R2.64], R5 ;  /* 0x0000000502007986 */ /* 0x0011e2000c101124 */
[----:B------:R-:W-:Y:S05]  /*35c0*/  BRA `(.L_x_2006) ;  /* 0x0000000c003c7947 */ /* 0x000fea0003800000 */
.L_x_2004:
[----:B------:R-:W0:Y:S02]  /*35d0*/  F2I.S64.TRUNC R4, R4 ;  /* 0x0000000400047311 */ /* 0x000e24000020d900 */
[----:B0-----:R-:W-:-:S05]  /*35e0*/  MOV R7, R4 ;  /* 0x0000000400077202 */ /* 0x001fca0000000f00 */
[----:B------:R0:W-:Y:S01]  /*35f0*/  STG.E.U8 desc[UR36][R2.64], R7 ;  /* 0x0000000702007986 */ /* 0x0001e2000c101124 */
[----:B------:R-:W-:Y:S05]  /*3600*/  BRA `(.L_x_2006) ;  /* 0x0000000c002c7947 */ /* 0x000fea0003800000 */
.L_x_2003:
[----:B------:R-:W-:-:S09]  /*3610*/  UISETP.NE.AND UP0, UPT, UR4, 0x2, UPT ;  /* 0x000000020400788c */ /* 0x000fd2000bf05270 */
[----:B------:R-:W-:Y:S05]  /*3620*/  BRA.U !UP0, `(.L_x_2007) ;  /* 0x0000000108287547 */ /* 0x000fea000b800000 */
[----:B------:R-:W-:-:S09]  /*3630*/  UISETP.NE.AND UP0, UPT, UR4, 0x3, UPT ;  /* 0x000000030400788c */ /* 0x000fd2000bf05270 */
[----:B------:R-:W-:Y:S05]  /*3640*/  BRA.U !UP0, `(.L_x_2008) ;  /* 0x0000000108147547 */ /* 0x000fea000b800000 */
[----:B------:R-:W-:-:S09]  /*3650*/  UISETP.NE.AND UP0, UPT, UR4, 0x4, UPT ;  /* 0x000000040400788c */ /* 0x000fd2000bf05270 */
[----:B------:R-:W-:Y:S05]  /*3660*/  BRA.U UP0, `(.L_x_2005) ;  /* 0x0000000900807547 */ /* 0x000fea000b800000 */
[----:B------:R-:W0:Y:S02]  /*3670*/  F2I.S64.TRUNC R4, R4 ;  /* 0x0000000400047311 */ /* 0x000e24000020d900 */
[----:B0-----:R0:W-:Y:S01]  /*3680*/  STG.E.64 desc[UR36][R2.64], R4 ;  /* 0x0000000402007986 */ /* 0x0011e2000c101b24 */
[----:B------:R-:W-:Y:S05]  /*3690*/  BRA `(.L_x_2006) ;  /* 0x0000000c00087947 */ /* 0x000fea0003800000 */
.L_x_2008:
[----:B------:R-:W0:Y:S02]  /*36a0*/  F2I.FTZ.TRUNC.NTZ R5, R4 ;  /* 0x0000000400057305 */ /* 0x000e24000021f100 */
[----:B0-----:R0:W-:Y:S01]  /*36b0*/  STG.E desc[UR36][R2.64], R5 ;  /* 0x0000000502007986 */ /* 0x0011e2000c101924 */
[----:B------:R-:W-:Y:S05]  /*36c0*/  BRA `(.L_x_2006) ;  /* 0x0000000800fc7947 */ /* 0x000fea0003800000 */
.L_x_2007:
[----:B------:R-:W0:Y:S02]  /*36d0*/  F2I.FTZ.TRUNC.NTZ R5, R4 ;  /* 0x0000000400057305 */ /* 0x000e24000021f100 */
[----:B0-----:R0:W-:Y:S01]  /*36e0*/  STG.E.U16 desc[UR36][R2.64], R5 ;  /* 0x0000000502007986 */ /* 0x0011e2000c101524 */
[----:B------:R-:W-:Y:S05]  /*36f0*/  BRA `(.L_x_2006) ;  /* 0x0000000800f07947 */ /* 0x000fea0003800000 */
.L_x_2002:
[----:B------:R-:W-:-:S09]  /*3700*/  UISETP.GT.AND UP0, UPT, UR4, 0x6, UPT ;  /* 0x000000060400788c */ /* 0x000fd2000bf04270 */
[----:B------:R-:W-:Y:S05]  /*3710*/  BRA.U UP0, `(.L_x_2009) ;  /* 0x0000000100247547 */ /* 0x000fea000b800000 */
[----:B------:R-:W-:-:S09]  /*3720*/  UISETP.NE.AND UP0, UPT, UR4, 0x5, UPT ;  /* 0x000000050400788c */ /* 0x000fd2000bf05270 */
[----:B------:R-:W-:Y:S05]  /*3730*/  BRA.U !UP0, `(.L_x_2010) ;  /* 0x0000000108107547 */ /* 0x000fea000b800000 */
[----:B------:R-:W-:-:S09]  /*3740*/  UISETP.NE.AND UP0, UPT, UR4, 0x6, UPT ;  /* 0x000000060400788c */ /* 0x000fd2000bf05270 */
[----:B------:R-:W-:Y:S05]  /*3750*/  BRA.U UP0, `(.L_x_2005) ;  /* 0x0000000900447547 */ /* 0x000fea000b800000 */
[----:B------:R0:W-:Y:S01]  /*3760*/  STG.E desc[UR36][R2.64], R4 ;  /* 0x0000000402007986 */ /* 0x0001e2000c101924 */
[----:B------:R-:W-:Y:S05]  /*3770*/  BRA `(.L_x_2006) ;  /* 0x0000000800d07947 */ /* 0x000fea0003800000 */
.L_x_2010:
[----:B------:R-:W-:-:S05]  /*3780*/  F2FP.F16.F32.PACK_AB R4, RZ, R4 ;  /* 0x00000004ff04723e */ /* 0x000fca00000000ff */
[----:B------:R0:W-:Y:S01]  /*3790*/  STG.E.U16 desc[UR36][R2.64], R4 ;  /* 0x0000000402007986 */ /* 0x0001e2000c101524 */
[----:B------:R-:W-:Y:S05]  /*37a0*/  BRA `(.L_x_2006) ;  /* 0x0000000800c47947 */ /* 0x000fea0003800000 */
.L_x_2009:
[----:B------:R-:W-:-:S09]  /*37b0*/  UISETP.NE.AND UP0, UPT, UR4, 0x7, UPT ;  /* 0x000000070400788c */ /* 0x000fd2000bf05270 */
[----:B------:R-:W-:Y:S05]  /*37c0*/  BRA.U !UP0, `(.L_x_2011) ;  /* 0x00000001082c7547 */ /* 0x000fea000b800000 */
[----:B------:R-:W-:-:S09]  /*37d0*/  UISETP.NE.AND UP0, UPT, UR4, 0x8, UPT ;  /* 0x000000080400788c */ /* 0x000fd2000bf05270 */
[----:B------:R-:W-:Y:S05]  /*37e0*/  BRA.U !UP0, `(.L_x_2012) ;  /* 0x0000000108147547 */ /* 0x000fea000b800000 */
[----:B------:R-:W-:-:S09]  /*37f0*/  UISETP.NE.AND UP0, UPT, UR4, 0x9, UPT ;  /* 0x000000090400788c */ /* 0x000fd2000bf05270 */
[----:B------:R-:W-:Y:S05]  /*3800*/  BRA.U UP0, `(.L_x_2005) ;  /* 0x0000000900187547 */ /* 0x000fea000b800000 */
[----:B------:R-:W-:-:S05]  /*3810*/  IMAD.MOV.U32 R5, RZ, RZ, RZ ;  /* 0x000000ffff057224 */ /* 0x000fca00078e00ff */
[----:B------:R0:W-:Y:S01]  /*3820*/  STG.E.64 desc[UR36][R2.64], R4 ;  /* 0x0000000402007986 */ /* 0x0001e2000c101b24 */
[----:B------:R-:W-:Y:S05]  /*3830*/  BRA `(.L_x_2006) ;  /* 0x0000000800a07947 */ /* 0x000fea0003800000 */
.L_x_2012:
[----:B------:R-:W-:-:S04]  /*3840*/  F2FP.F16.F32.PACK_AB R5, RZ, R4 ;  /* 0x00000004ff05723e */ /* 0x000fc800000000ff */
[----:B------:R-:W-:-:S05]  /*3850*/  PRMT R5, R5, 0x5410, RZ ;  /* 0x0000541005057816 */ /* 0x000fca00000000ff */
[----:B------:R0:W-:Y:S01]  /*3860*/  STG.E desc[UR36][R2.64], R5 ;  /* 0x0000000502007986 */ /* 0x0001e2000c101924 */
[----:B------:R-:W-:Y:S05]  /*3870*/  BRA `(.L_x_2006) ;  /* 0x0000000800907947 */ /* 0x000fea0003800000 */
.L_x_2011:
[----:B------:R-:W-:-:S06]  /*3880*/  FMUL.FTZ R4, R4, 1 ;  /* 0x3f80000004047820 */ /* 0x000fcc0000410000 */
[----:B------:R-:W0:Y:S02]  /*3890*/  F2F.F64.F32 R4, R4 ;  /* 0x0000000400047310 */ /* 0x000e240000201800 */
[----:B0-----:R0:W-:Y:S01]  /*38a0*/  STG.E.64 desc[UR36][R2.64], R4 ;  /* 0x0000000402007986 */ /* 0x0011e2000c101b24 */
[----:B------:R-:W-:Y:S05]  /*38b0*/  BRA `(.L_x_2006) ;  /* 0x0000000800807947 */ /* 0x000fea0003800000 */
.L_x_2001:
        /* <DEDUP_REMOVED lines=8> */
[----:B------:R-:W-:-:S04]  /*3940*/  FSETP.NEU.FTZ.AND P0, PT, R4, RZ, PT ;  /* 0x000000ff0400720b */ /* 0x000fc80003f1d000 */
[----:B------:R-:W-:-:S05]  /*3950*/  SEL R5, RZ, 0x1, !P0 ;  /* 0x00000001ff057807 */ /* 0x000fca0004000000 */
[----:B------:R0:W-:Y:S01]  /*3960*/  STG.E.U8 desc[UR36][R2.64], R5 ;  /* 0x0000000502007986 */ /* 0x0001e2000c101124 */
[----:B------:R-:W-:Y:S05]  /*3970*/  BRA `(.L_x_2006) ;  /* 0x0000000800507947 */ /* 0x000fea0003800000 */
.L_x_2015:
[----:B------:R-:W-:Y:S01]  /*3980*/  FMUL.FTZ R4, R4, 1 ;  /* 0x3f80000004047820 */ /* 0x000fe20000410000 */
[----:B------:R-:W-:-:S05]  /*3990*/  CS2R R6, SRZ ;  /* 0x0000000000067805 */ /* 0x000fca000001ff00 */
[----:B------:R-:W0:Y:S02]  /*39a0*/  F2F.F64.F32 R4, R4 ;  /* 0x0000000400047310 */ /* 0x000e240000201800 */
[----:B0-----:R0:W-:Y:S01]  /*39b0*/  STG.E.128 desc[UR36][R2.64], R4 ;  /* 0x0000000402007986 */ /* 0x0011e2000c101d24 */
[----:B------:R-:W-:Y:S05]  /*39c0*/  BRA `(.L_x_2006) ;  /* 0x00000008003c7947 */ /* 0x000fea0003800000 */
.L_x_2014:
[----:B------:R-:W-:-:S09]  /*39d0*/  UISETP.NE.AND UP0, UPT, UR4, 0xf, UPT ;  /* 0x0000000f0400788c */ /* 0x000fd2000bf05270 */
[----:B------:R-:W-:Y:S05]  /*39e0*/  BRA.U !UP0, `(.L_x_2016) ;  /* 0x0000000108987547 */ /* 0x000fea000b800000 */
[----:B------:R-:W-:-:S09]  /*39f0*/  UISETP.NE.AND UP0, UPT, UR4, 0x17, UPT ;  /* 0x000000170400788c */ /* 0x000fd2000bf05270 */
[----:B------:R-:W-:Y:S05]  /*3a00*/  BRA.U !UP0, `(.L_x_2017) ;  /* 0x0000000108487547 */ /* 0x000fea000b800000 */
[----:B------:R-:W-:-:S09]  /*3a10*/  UISETP.NE.AND UP0, UPT, UR4, 0x18, UPT ;  /* 0x000000180400788c */ /* 0x000fd2000bf05270 */
[----:B------:R-:W-:Y:S05]  /*3a20*/  BRA.U UP0, `(.L_x_2005) ;  /* 0x0000000500907547 */ /* 0x000fea000b800000 */
[----:B------:R-:W-:Y:S01]  /*3a30*/  LOP3.LUT R6, R4, 0x7fffffff, RZ, 0xc0, !PT ;  /* 0x7fffffff04067812 */ /* 0x000fe200078ec0ff */
[----:B------:R-:W-:Y:S01]  /*3a40*/  BSSY.RECONVERGENT B0, `(.L_x_2018) ;  /* 0x000000b000007945 */ /* 0x000fe20003800200 */
[----:B------:R-:W-:Y:S01]  /*3a50*/  SHF.R.U32.HI R7, RZ, 0x18, R4 ;  /* 0x00000018ff077819 */ /* 0x000fe20000011604 */
[----:B------:R-:W-:Y:S01]  /*3a60*/  IMAD.MOV.U32 R0, RZ, RZ, 0x7f ;  /* 0x0000007fff007424 */ /* 0x000fe200078e00ff */
        /* <DEDUP_REMOVED lines=8> */
.L_x_2019:
[----:B------:R-:W-:Y:S05]  /*3af0*/  BSYNC.RECONVERGENT B0 ;  /* 0x0000000000007941 */ /* 0x000fea0003800200 */
.L_x_2018:
[----:B------:R-:W-:-:S05]  /*3b00*/  LOP3.LUT R7, R0, 0x80, R7, 0xf8, !PT ;  /* 0x0000008000077812 */ /* 0x000fca00078ef807 */
[----:B------:R0:W-:Y:S01]  /*3b10*/  STG.E.U8 desc[UR36][R2.64], R7 ;  /* 0x0000000702007986 */ /* 0x0001e2000c101124 */
[----:B------:R-:W-:Y:S05]  /*3b20*/  BRA `(.L_x_2006) ;  /* 0x0000000400e47947 */ /* 0x000fea0003800000 */
.L_x_2017:
[----:B------:R-:W-:Y:S01]  /*3b30*/  LOP3.LUT R6, R4, 0x7fffffff, RZ, 0xc0, !PT ;  /* 0x7fffffff04067812 */ /* 0x000fe200078ec0ff */
[----:B------:R-:W-:Y:S01]  /*3b40*/  BSSY.RECONVERGENT B0, `(.L_x_2020) ;  /* 0x000000d000007945 */ /* 0x000fe20003800200 */
[----:B------:R-:W-:Y:S02]  /*3b50*/  SHF.R.U32.HI R7, RZ, 0x18, R4 ;  /* 0x00000018ff077819 */ /* 0x000fe40000011604 */
[----:B------:R-:W-:-:S13]  /*3b60*/  ISETP.GE.U32.AND P1, PT, R6, 0x47800000, PT ;  /* 0x478000000600780c */ /* 0x000fda0003f26070 */
[----:B------:R-:W-:Y:S02]  /*3b70*/  @P1 ISETP.GT.U32.AND P0, PT, R6, 0x7f800000, PT ;  /* 0x7f8000000600180c */ /* 0x000fe40003f04070 */
[----:B------:R-:W-:-:S04]  /*3b80*/  @P1 MOV R0, 0x7f ;  /* 0x0000007f00001802 */ /* 0x000fc80000000f00 */
[----:B------:R-:W-:Y:S01]  /*3b90*/  @P1 SEL R0, R0, 0x7c, P0 ;  /* 0x0000007c00001807 */ /* 0x000fe20000000000 */
[----:B------:R-:W-:Y:S06]  /*3ba0*/  @P1 BRA `(.L_x_2021) ;  /* 0x0000000000181947 */ /* 0x000fec0003800000 */
[----:B------:R-:W-:-:S13]  /*3bb0*/  ISETP.GT.U32.AND P0, PT, R6, 0x387fffff, PT ;  /* 0x387fffff0600780c */ /* 0x000fda0003f04070 */
[----:B------:R-:W-:-:S04]  /*3bc0*/  @P0 SHF.R.U32.HI R0, RZ, 0x15, R4 ;  /* 0x00000015ff000819 */ /* 0x000fc80000011604 */
[----:B------:R-:W-:Y:S01]  /*3bd0*/  @P0 LOP3.LUT R5, R0, 0x1, RZ, 0xc0, !PT ;  /* 0x0000000100050812 */ /* 0x000fe200078ec0ff */
[----:B------:R-:W-:-:S03]  /*3be0*/  @!P0 FADD.FTZ R0, R6, 128 ;  /* 0x4300000006008421 */ /* 0x000fc60000010000 */
[----:B------:R-:W-:-:S04]  /*3bf0*/  @P0 IADD3 R5, PT, PT, R4, 0x80fffff, R5 ;  /* 0x080fffff04050810 */ /* 0x000fc80007ffe005 */
[----:B------:R-:W-:-:S07]  /*3c00*/  @P0 SHF.R.U32.HI R0, RZ, 0x15, R5 ;  /* 0x00000015ff000819 */ /* 0x000fce0000011605 */
.L_x_2021:
[----:B------:R-:W-:Y:S05]  /*3c10*/  BSYNC.RECONVERGENT B0 ;  /* 0x0000000000007941 */ /* 0x000fea0003800200 */
.L_x_2020:
[----:B------:R-:W-:-:S05]  /*3c20*/  LOP3.LUT R5, R0, 0x80, R7, 0xf8, !PT ;  /* 0x0000008000057812 */ /* 0x000fca00078ef807 */
[----:B------:R0:W-:Y:S01]  /*3c30*/  STG.E.U8 desc[UR36][R2.64], R5 ;  /* 0x0000000502007986 */ /* 0x0001e2000c101124 */
[----:B------:R-:W-:Y:S05]  /*3c40*/  BRA `(.L_x_2006) ;  /* 0x00000004009c7947 */ /* 0x000fea0003800000 */
.L_x_2016:
[----:B------:R-:W-:-:S05]  /*3c50*/  F2FP.BF16.F32.PACK_AB R4, RZ, R4 ;  /* 0x00000004ff04723e */ /* 0x000fca00000010ff */
[----:B------:R0:W-:Y:S01]  /*3c60*/  STG.E.U16 desc[UR36][R2.64], R4 ;  /* 0x0000000402007986 */ /* 0x0001e2000c101524 */
[----:B------:R-:W-:Y:S05]  /*3c70*/  BRA `(.L_x_2006) ;  /* 0x0000000400907947 */ /* 0x000fea0003800000 */
.L_x_2013:
        /* <DEDUP_REMOVED lines=8> */
[----:B------:R-:W0:Y:S02]  /*3d00*/  F2I.FTZ.U32.TRUNC.NTZ R5, R4 ;  /* 0x0000000400057305 */ /* 0x000e24000021f000 */
[----:B0-----:R2:W-:Y:S01]  /*3d10*/  STG.E.U16 desc[UR36][R2.64], R5 ;  /* 0x0000000502007986 */ /* 0x0015e2000c101524 */
[----:B------:R-:W-:Y:S05]  /*3d20*/  BRA `(.L_x_2006) ;  /* 0x0000000400647947 */ /* 0x000fea0003800000 */
.L_x_2024:
[----:B------:R-:W-:Y:S01]  /*3d30*/  LOP3.LUT R5, R4, 0x7fffffff, RZ, 0xc0, !PT ;  /* 0x7fffffff04057812 */ /* 0x000fe200078ec0ff */
[----:B------:R-:W-:Y:S01]  /*3d40*/  BSSY.RECONVERGENT B0, `(.L_x_2025) ;  /* 0x0000013000007945 */ /* 0x000fe20003800200 */
[----:B------:R-:W-:Y:S02]  /*3d50*/  IMAD.MOV.U32 R0, RZ, RZ, 0x80 ;  /* 0x00000080ff007424 */ /* 0x000fe400078e00ff */
        /* <DEDUP_REMOVED lines=9> */
.L_x_2027:
[----:B------:R-:W-:-:S04]  /*3df0*/  SHF.R.U32.HI R0, RZ, 0x14, R4 ;  /* 0x00000014ff007819 */ /* 0x000fc80000011604 */
[----:B------:R-:W-:-:S04]  /*3e00*/  LOP3.LUT R5, R0, 0x1, RZ, 0xc0, !PT ;  /* 0x0000000100057812 */ /* 0x000fc800078ec0ff */
[----:B------:R-:W-:-:S04]  /*3e10*/  IADD3 R0, PT, PT, R4, 0x487ffff, R5 ;  /* 0x0487ffff04007810 */ /* 0x000fc80007ffe005 */
[----:B------:R-:W-:-:S04]  /*3e20*/  SHF.R.U32.HI R0, RZ, 0x14, R0 ;  /* 0x00000014ff007819 */ /* 0x000fc80000011600 */
[----:B------:R-:W-:-:S07]  /*3e30*/  LOP3.LUT R5, R0, 0xff, RZ, 0xc0, !PT ;  /* 0x000000ff00057812 */ /* 0x000fce00078ec0ff */
.L_x_2028:
[----:B------:R-:W-:-:S04]  /*3e40*/  SHF.R.U32.HI R4, RZ, 0x18, R4 ;  /* 0x00000018ff047819 */ /* 0x000fc80000011604 */
[----:B------:R-:W-:-:S04]  /*3e50*/  LOP3.LUT R5, R5, 0x80, R4, 0xf8, !PT ;  /* 0x0000008005057812 */ /* 0x000fc800078ef804 */
[----:B------:R-:W-:-:S07]  /*3e60*/  PRMT R0, R5, 0x7610, R0 ;  /* 0x0000761005007816 */ /* 0x000fce0000000000 */
.L_x_2026:
[----:B------:R-:W-:Y:S05]  /*3e70*/  BSYNC.RECONVERGENT B0 ;  /* 0x0000000000007941 */ /* 0x000fea0003800200 */
.L_x_2025:
[----:B------:R1:W-:Y:S01]  /*3e80*/  STG.E.U8 desc[UR36][R2.64], R0 ;  /* 0x0000000002007986 */ /* 0x0003e2000c101124 */
[----:B------:R-:W-:Y:S05]  /*3e90*/  BRA `(.L_x_2006) ;  /* 0x0000000400087947 */ /* 0x000fea0003800000 */
.L_x_2023:
        /* <DEDUP_REMOVED lines=12> */
.L_x_2031:
[----:B------:R-:W-:-:S04]  /*3f60*/  SHF.R.U32.HI R0, RZ, 0x15, R4 ;  /* 0x00000015ff007819 */ /* 0x000fc80000011604 */
[----:B------:R-:W-:-:S04]  /*3f70*/  LOP3.LUT R5, R0, 0x1, RZ, 0xc0, !PT ;  /* 0x0000000100057812 */ /* 0x000fc800078ec0ff */
[----:B------:R-:W-:-:S04]  /*3f80*/  IADD3 R0, PT, PT, R4, 0x88fffff, R5 ;  /* 0x088fffff04007810 */ /* 0x000fc80007ffe005 */
[----:B------:R-:W-:-:S04]  /*3f90*/  SHF.R.U32.HI R0, RZ, 0x15, R0 ;  /* 0x00000015ff007819 */ /* 0x000fc80000011600 */
[----:B------:R-:W-:-:S07]  /*3fa0*/  LOP3.LUT R5, R0, 0xff, RZ, 0xc0, !PT ;  /* 0x000000ff00057812 */ /* 0x000fce00078ec0ff */
.L_x_2032:
[----:B------:R-:W-:-:S04]  /*3fb0*/  SHF.R.U32.HI R4, RZ, 0x18, R4 ;  /* 0x00000018ff047819 */ /* 0x000fc80000011604 */
[----:B------:R-:W-:-:S04]  /*3fc0*/  LOP3.LUT R5, R5, 0x80, R4, 0xf8, !PT ;  /* 0x0000008005057812 */ /* 0x000fc800078ef804 */
[----:B------:R-:W-:-:S07]  /*3fd0*/  PRMT R0, R5, 0x7610, R0 ;  /* 0x0000761005007816 */ /* 0x000fce0000000000 */
.L_x_2030:
[----:B------:R-:W-:Y:S05]  /*3fe0*/  BSYNC.RECONVERGENT B0 ;  /* 0x0000000000007941 */ /* 0x000fea0003800200 */
.L_x_2029:
[----:B------:R0:W-:Y:S01]  /*3ff0*/  STG.E.U8 desc[UR36][R2.64], R0 ;  /* 0x0000000002007986 */ /* 0x0001e2000c101124 */
[----:B------:R-:W-:Y:S05]  /*4000*/  BRA `(.L_x_2006) ;  /* 0x0000000000ac7947 */ /* 0x000fea0003800000 */
.L_x_2022:
[----:B------:R-:W-:-:S09]  /*4010*/  UISETP.NE.AND UP0, UPT, UR4, 0x1c, UPT ;  /* 0x0000001c0400788c */ /* 0x000fd2000bf05270 */
[----:B------:R-:W-:Y:S05]  /*4020*/  BRA.U !UP0, `(.L_x_2033) ;  /* 0x00000001089c7547 */ /* 0x000fea000b800000 */
[----:B------:R-:W-:-:S09]  /*4030*/  UISETP.NE.AND UP0, UPT, UR4, 0x1d, UPT ;  /* 0x0000001d0400788c */ /* 0x000fd2000bf05270 */
[----:B------:R-:W-:Y:S05]  /*4040*/  BRA.U !UP0, `(.L_x_2034) ;  /* 0x0000000108887547 */ /* 0x000fea000b800000 */
[----:B------:R-:W-:-:S09]  /*4050*/  UISETP.NE.AND UP0, UPT, UR4, 0x2c, UPT ;  /* 0x0000002c0400788c */ /* 0x000fd2000bf05270 */
[----:B------:R-:W-:Y:S05]  /*4060*/  BRA.U !UP0, `(.L_x_2035) ;  /* 0x0000000108447547 */ /* 0x000fea000b800000 */
.L_x_2005:
[----:B------:R-:W-:Y:S01]  /*4070*/  MOV R0, 0x0 ;  /* 0x0000000000007802 */ /* 0x000fe20000000f00 */
[----:B------:R-:W0:Y:S01]  /*4080*/  LDCU.64 UR6, c[0x4][0x128] ;  /* 0x01002500ff0677ac */ /* 0x000e220008000a00 */
[----:B------:R-:W-:Y:S02]  /*4090*/  HFMA2 R8, -RZ, RZ, 0, 6.020069122314453125e-06 ;  /* 0x00000065ff087431 */ /* 0x000fe400000001ff */
[----:B------:R-:W-:Y:S01]  /*40a0*/  IMAD.MOV.U32 R12, RZ, RZ, 0x1 ;  /* 0x00000001ff0c7424 */ /* 0x000fe200078e00ff */
[----:B------:R1:W2:Y:S01]  /*40b0*/  LDC.64 R2, c[0x4][R0] ;  /* 0x0100000000027b82 */ /* 0x0002a20000000a00 */
[----:B------:R-:W4:Y:S01]  /*40c0*/  LDCU.64 UR8, c[0x4][0x130] ;  /* 0x01002600ff0877ac */ /* 0x000f220008000a00 */
[----:B------:R-:W-:Y:S01]  /*40d0*/  IMAD.MOV.U32 R13, RZ, RZ, RZ ;  /* 0x000000ffff0d7224 */ /* 0x000fe200078e00ff */
[----:B------:R-:W5:Y:S01]  /*40e0*/  LDCU.64 UR4, c[0x4][0x20] ;  /* 0x01000400ff0477ac */ /* 0x000f620008000a00 */
[----:B0-----:R-:W-:Y:S01]  /*40f0*/  MOV R4, UR6 ;  /* 0x0000000600047c02 */ /* 0x001fe20008000f00 */
[----:B------:R-:W-:-:S02]  /*4100*/  IMAD.U32 R5, RZ, RZ, UR7 ;  /* 0x00000007ff057e24 */ /* 0x000fc4000f8e00ff */
[----:B----4-:R-:W-:Y:S01]  /*4110*/  IMAD.U32 R6, RZ, RZ, UR8 ;  /* 0x00000008ff067e24 */ /* 0x010fe2000f8e00ff */
[----:B------:R-:W-:Y:S01]  /*4120*/  MOV R7, UR9 ;  /* 0x0000000900077c02 */ /* 0x000fe20008000f00 */
[----:B-----5:R-:W-:Y:S02]  /*4130*/  IMAD.U32 R10, RZ, RZ, UR4 ;  /* 0x00000004ff0a7e24 */ /* 0x020fe4000f8e00ff */
[----:B-1----:R-:W-:-:S07]  /*4140*/  IMAD.U32 R11, RZ, RZ, UR5 ;  /* 0x00000005ff0b7e24 */ /* 0x002fce000f8e00ff */
[----:B------:R-:W-:-:S07]  /*4150*/  LEPC R20, `(.L_x_2036) ;  /* 0x000000001014794e */ /* 0x000fce0000000000 */
[----:B--23--:R-:W-:Y:S05]  /*4160*/  CALL.ABS.NOINC R2 ;  /* 0x0000000002007343 */ /* 0x00cfea0003c00000 */
.L_x_2036:
[----:B------:R-:W-:Y:S05]  /*4170*/  BRA `(.L_x_2006) ;  /* 0x0000000000507947 */ /* 0x000fea0003800000 */
.L_x_2035:
        /* <DEDUP_REMOVED lines=15> */
.L_x_2034:
[----:B------:R-:W0:Y:S02]  /*4270*/  F2I.U64.TRUNC R4, R4 ;  /* 0x0000000400047311 */ /* 0x000e24000020d800 */
[----:B0-----:R0:W-:Y:S01]  /*4280*/  STG.E.64 desc[UR36][R2.64], R4 ;  /* 0x0000000402007986 */ /* 0x0011e2000c101b24 */
[----:B------:R-:W-:Y:S05]  /*4290*/  BRA `(.L_x_2006) ;  /* 0x0000000000087947 */ /* 0x000fea0003800000 */
.L_x_2033:
[----:B------:R-:W0:Y:S02]  /*42a0*/  F2I.FTZ.U32.TRUNC.NTZ R5, R4 ;  /* 0x0000000400057305 */ /* 0x000e24000021f000 */
[----:B0-----:R4:W-:Y:S02]  /*42b0*/  STG.E desc[UR36][R2.64], R5 ;  /* 0x0000000502007986 */ /* 0x0019e4000c101924 */
.L_x_2006:
[----:B------:R-:W-:-:S07]  /*42c0*/  VIADD R17, R17, 0x80 ;  /* 0x0000008011117836 */ /* 0x000fce0000000000 */
.L_x_1939:
[----:B------:R-:W-:Y:S05]  /*42d0*/  BSYNC.RECONVERGENT B7 ;  /* 0x0000000000077941 */ /* 0x000fea0003800200 */
.L_x_1938:
[----:B------:R-:W5:Y:S01]  /*42e0*/  LDCU UR4, c[0x0][0x380] ;  /* 0x00007000ff0477ac */ /* 0x000f620008000800 */
[----:B------:R-:W-:Y:S01]  /*42f0*/  BSSY.RECONVERGENT B7, `(.L_x_2037) ;  /* 0x000041d000077945 */ /* 0x000fe20003800200 */
[----:B-----5:R-:W-:-:S13]  /*4300*/  ISETP.GE.AND P0, PT, R17, UR4, PT ;  /* 0x0000000411007c0c */ /* 0x020fda000bf06270 */
[----:B------:R-:W-:Y:S05]  /*4310*/  @P0 BRA `(.L_x_2038) ;  /* 0x0000004000680947 */ /* 0x000fea0003800000 */
[----:B------:R-:W5:Y:S01]  /*4320*/  LDCU UR4, c[0x0][0x388] ;  /* 0x00007100ff0477ac */ /* 0x000f620008000800 */
[----:B01----:R-:W-:Y:S02]  /*4330*/  HFMA2 R0, -RZ, RZ, 0, 0 ;  /* 0x00000000ff007431 */ /* 0x003fe400000001ff */
[----:B------:R-:W-:Y:S02]  /*4340*/  IMAD.MOV.U32 R18, RZ, RZ, RZ ;  /* 0x000000ffff127224 */ /* 0x000fe400078e00ff */
[----:B------:R-:W-:Y:S01]  /*4350*/  IMAD.MOV.U32 R16, RZ, RZ, RZ ;  /* 0x000000ffff107224 */ /* 0x000fe200078e00ff */
[----:B-----5:R-:W-:-:S09]  /*4360*/  UISETP.NE.AND UP0, UPT, UR4, URZ, UPT ;  /* 0x000000ff0400728c */ /* 0x020fd2000bf05270 */
[----:B------:R-:W-:Y:S05]  /*4370*/  BRA.U !UP0, `(.L_x_2039) ;  /* 0x0000001508707547 */ /* 0x000fea000b800000 */
[----:B------:R-:W2:Y:S01]  /*4380*/  LDCU.64 UR4, c[0x0][0x390] ;  /* 0x00007200ff0477ac */ /* 0x000ea20008000a00 */
[----:B------:R-:W-:Y:S01]  /*4390*/  IMAD.MOV.U32 R16, RZ, RZ, RZ ;  /* 0x000000ffff107224 */ /* 0x000fe200078e00ff */
[----:B------:R-:W0:Y:S01]  /*43a0*/  LDCU UR6, c[0x0][0x38c] ;  /* 0x00007180ff0677ac */ /* 0x000e220008000800 */
[----:B------:R-:W1:Y:S01]  /*43b0*/  LDCU.64 UR8, c[0x0][0x4b8] ;  /* 0x00009700ff0877ac */ /* 0x000e620008000a00 */
[----:B------:R-:W-:Y:S01]  /*43c0*/  UISETP.NE.AND UP0, UPT, UR39, URZ, UPT ;  /* 0x000000ff2700728c */ /* 0x000fe2000bf05270 */
[----:B--2-4-:R-:W-:Y:S01]  /*43d0*/  IMAD.HI.U32 R2, R17, UR4, R16 ;  /* 0x0000000411027c27 */ /* 0x014fe2000f8e0010 */
[----:B------:R-:W2:Y:S04]  /*43e0*/  LDCU UR4, c[0x0][0x4c0] ;  /* 0x00009800ff0477ac */ /* 0x000ea80008000800 */
[----:B------:R-:W-:-:S04]  /*43f0*/  SHF.R.U32.HI R3, RZ, UR5, R2 ;  /* 0x00000005ff037c19 */ /* 0x000fc80008011602 */
[----:B------:R-:W-:-:S05]  /*4400*/  IADD3 R18, PT, PT, -R3, RZ, RZ ;  /* 0x000000ff03127210 */ /* 0x000fca0007ffe1ff */
[----:B0-----:R-:W-:-:S04]  /*4410*/  IMAD R18, R18, UR6, R17 ;  /* 0x0000000612127c24 */ /* 0x001fc8000f8e0211 */
[C---:B-1----:R-:W-:Y:S02]  /*4420*/  IMAD R16, R18.reuse, UR8, RZ ;  /* 0x0000000812107c24 */ /* 0x042fe4000f8e02ff */
[C---:B------:R-:W-:Y:S02]  /*4430*/  IMAD R0, R18.reuse, UR9, RZ ;  /* 0x0000000912007c24 */ /* 0x040fe4000f8e02ff */
[----:B--2---:R-:W-:Y:S01]  /*4440*/  IMAD R18, R18, UR4, RZ ;  /* 0x0000000412127c24 */ /* 0x004fe2000f8e02ff */
[----:B------:R-:W-:Y:S06]  /*4450*/  BRA.U !UP0, `(.L_x_2039) ;  /* 0x0000001508387547 */ /* 0x000fec000b800000 */
[----:B------:R-:W0:Y:S01]  /*4460*/  LDCU.64 UR6, c[0x0][0x398] ;  /* 0x00007300ff0677ac */ /* 0x000e220008000a00 */
[----:B------:R-:W-:Y:S01]  /*4470*/  IMAD.MOV.U32 R2, RZ, RZ, RZ ;  /* 0x000000ffff027224 */ /* 0x000fe200078e00ff */
[----:B------:R-:W1:Y:S01]  /*4480*/  LDCU UR4, c[0x0][0x3a0] ;  /* 0x00007400ff0477ac */ /* 0x000e620008000800 */
[----:B------:R-:W2:Y:S01]  /*4490*/  LDCU UR5, c[0x0][0x4c4] ;  /* 0x00009880ff0577ac */ /* 0x000ea20008000800 */
[----:B------:R-:W4:Y:S01]  /*44a0*/  LDCU.64 UR8, c[0x0][0x4c8] ;  /* 0x00009900ff0877ac */ /* 0x000f220008000a00 */
[----:B------:R-:W-:Y:S01]  /*44b0*/  UISETP.NE.AND UP0, UPT, UR38, 0x2, UPT ;  /* 0x000000022600788c */ /* 0x000fe2000bf05270 */
[----:B0-----:R-:W-:-:S05]  /*44c0*/  IMAD.HI.U32 R4, R3, UR7, R2 ;  /* 0x0000000703047c27 */ /* 0x001fca000f8e0002 */
[----:B-1----:R-:W-:-:S05]  /*44d0*/  SHF.R.U32.HI R5, RZ, UR4, R4 ;  /* 0x00000004ff057c19 */ /* 0x002fca0008011604 */
[----:B------:R-:W-:-:S04]  /*44e0*/  IMAD.MOV R2, RZ, RZ, -R5 ;  /* 0x000000ffff027224 */ /* 0x000fc800078e0a05 */
[----:B------:R-:W-:-:S04]  /*44f0*/  IMAD R3, R2, UR6, R3 ;  /* 0x0000000602037c24 */ /* 0x000fc8000f8e0203 */
[C---:B--2---:R-:W-:Y:S02]  /*4500*/  IMAD R16, R3.reuse, UR5, R16 ;  /* 0x0000000503107c24 */ /* 0x044fe4000f8e0210 */
[C---:B----4-:R-:W-:Y:S02]  /*4510*/  IMAD R0, R3.reuse, UR8, R0 ;  /* 0x0000000803007c24 */ /* 0x050fe4000f8e0200 */
        /* <DEDUP_REMOVED lines=23> */
[----:B-1----:R-:W-:-:S04]  /*4690*/  SHF.R.U32.HI R5, RZ, UR4, R4 ;  /* 0x00000004ff057c19 */ /* 0x002fc80008011604 */
[----:B------:R-:W-:-:S05]  /*46a0*/  IADD3 R2, PT, PT, -R5, RZ, RZ ;  /* 0x000000ff05027210 */ /* 0x000fca0007ffe1ff */
[----:B------:R-:W-:-:S04]  /*46b0*/  IMAD R3, R2, UR6, R3 ;  /* 0x0000000602037c24 */ /* 0x000fc8000f8e0203 */
[C---:B--2---:R-:W-:Y:S02]  /*46c0*/  IMAD R16, R3.reuse, UR5, R16 ;  /* 0x0000000503107c24 */ /* 0x044fe4000f8e0210 */
[C---:B----4-:R-:W-:Y:S02]  /*46d0*/  IMAD R0, R3.reuse, UR8, R0 ;  /* 0x0000000803007c24 */ /* 0x050fe4000f8e0200 */
        /* <DEDUP_REMOVED lines=294> */
.L_x_2039:
[----:B------:R-:W2:Y:S01]  /*5940*/  LDCU.64 UR6, c[0x0][0x5f0] ;  /* 0x0000be00ff0677ac */ /* 0x000ea20008000a00 */
[----:B------:R-:W-:Y:S01]  /*5950*/  BSSY.RECONVERGENT B6, `(.L_x_2040) ;  /* 0x00000e5000067945 */ /* 0x000fe20003800200 */
[----:B------:R-:W-:-:S04]  /*5960*/  UPRMT UR4, UR40, 0x7771, URZ ;  /* 0x0000777128047896 */ /* 0x000fc800080000ff */
[----:B------:R-:W-:Y:S01]  /*5970*/  UISETP.GT.AND UP0, UPT, UR4, 0x9, UPT ;  /* 0x000000090400788c */ /* 0x000fe2000bf04270 */
[----:B--2-4-:R-:W-:-:S05]  /*5980*/  IADD3 R2, P0, PT, R0, UR6, RZ ;  /* 0x0000000600027c10 */ /* 0x014fca000ff1e0ff */
        /* <DEDUP_REMOVED lines=10> */
[----:B------:R-:W3:Y:S02]  /*5a30*/  LDG.E.S8 R2, desc[UR36][R2.64] ;  /* 0x0000002402027981 */ /* 0x000ee4000c1e1300 */
[----:B---3--:R0:W1:Y:S01]  /*5a40*/  I2F.S16 R19, R2 ;  /* 0x0000000200137306 */ /* 0x0080620000101400 */
[----:B------:R-:W-:Y:S05]  /*5a50*/  BRA `(.L_x_2046) ;  /* 0x0000000c00507947 */ /* 0x000fea0003800000 */
.L_x_2044:
[----:B------:R-:W3:Y:S02]  /*5a60*/  LDG.E.U8 R2, desc[UR36][R2.64] ;  /* 0x0000002402027981 */ /* 0x000ee4000c1e1100 */
[----:B---3--:R-:W-:Y:S01]  /*5a70*/  I2FP.F32.U32 R19, R2 ;  /* 0x0000000200137245 */ /* 0x008fe20000201000 */
[----:B------:R-:W-:Y:S06]  /*5a80*/  BRA `(.L_x_2046) ;  /* 0x0000000c00447947 */ /* 0x000fec0003800000 */
.L_x_2043:
[----:B------:R-:W-:-:S09]  /*5a90*/  UISETP.NE.AND UP0, UPT, UR4, 0x2, UPT ;  /* 0x000000020400788c */ /* 0x000fd2000bf05270 */
[----:B------:R-:W-:Y:S05]  /*5aa0*/  BRA.U !UP0, `(.L_x_2047) ;  /* 0x0000000108287547 */ /* 0x000fea000b800000 */
[----:B------:R-:W-:-:S09]  /*5ab0*/  UISETP.NE.AND UP0, UPT, UR4, 0x3, UPT ;  /* 0x000000030400788c */ /* 0x000fd2000bf05270 */
[----:B------:R-:W-:Y:S05]  /*5ac0*/  BRA.U !UP0, `(.L_x_2048) ;  /* 0x0000000108147547 */ /* 0x000fea000b800000 */
[----:B------:R-:W-:-:S09]  /*5ad0*/  UISETP.NE.AND UP0, UPT, UR4, 0x4, UPT ;  /* 0x000000040400788c */ /* 0x000fd2000bf05270 */
[----:B------:R-:W-:Y:S05]  /*5ae0*/  BRA.U UP0, `(.L_x_2045) ;  /* 0x0000000900d07547 */ /* 0x000fea000b800000 */
[----:B------:R-:W3:Y:S02]  /*5af0*/  LDG.E.64 R2, desc[UR36][R2.64] ;  /* 0x0000002402027981 */ /* 0x000ee4000c1e1b00 */
[----:B---3--:R4:W0:Y:S02]  /*5b00*/  I2F.S64 R19, R2 ;  /* 0x0000000200137312 */ /* 0x0088240000301400 */
[----:B0---4-:R-:W-:Y:S05]  /*5b10*/  BRA `(.L_x_2046) ;  /* 0x0000000c00207947 */ /* 0x011fea0003800000 */
.L_x_2048:
[----:B------:R-:W3:Y:S02]  /*5b20*/  LDG.E R2, desc[UR36][R2.64] ;  /* 0x0000002402027981 */ /* 0x000ee4000c1e1900 */
[----:B---3--:R-:W-:Y:S01]  /*5b30*/  I2FP.F32.S32 R19, R2 ;  /* 0x0000000200137245 */ /* 0x008fe20000201400 */
[----:B------:R-:W-:Y:S06]  /*5b40*/  BRA `(.L_x_2046) ;  /* 0x0000000c00147947 */ /* 0x000fec0003800000 */
.L_x_2047:
[----:B------:R-:W3:Y:S02]  /*5b50*/  LDG.E.U16 R2, desc[UR36][R2.64] ;  /* 0x0000002402027981 */ /* 0x000ee4000c1e1500 */
[----:B---3--:R2:W3:Y:S01]  /*5b60*/  I2F.S16 R19, R2 ;  /* 0x0000000200137306 */ /* 0x0084e20000101400 */
[----:B------:R-:W-:Y:S05]  /*5b70*/  BRA `(.L_x_2046) ;  /* 0x0000000c00087947 */ /* 0x000fea0003800000 */
.L_x_2042:
[----:B------:R-:W-:-:S09]  /*5b80*/  UISETP.GT.AND UP0, UPT, UR4, 0x6, UPT ;  /* 0x000000060400788c */ /* 0x000fd2000bf04270 */
[----:B------:R-:W-:Y:S05]  /*5b90*/  BRA.U UP0, `(.L_x_2049) ;  /* 0x0000000100247547 */ /* 0x000fea000b800000 */
[----:B------:R-:W-:-:S09]  /*5ba0*/  UISETP.NE.AND UP0, UPT, UR4, 0x5, UPT ;  /* 0x000000050400788c */ /* 0x000fd2000bf05270 */
[----:B------:R-:W-:Y:S05]  /*5bb0*/  BRA.U !UP0, `(.L_x_2050) ;  /* 0x0000000108107547 */ /* 0x000fea000b800000 */
[----:B------:R-:W-:-:S09]  /*5bc0*/  UISETP.NE.AND UP0, UPT, UR4, 0x6, UPT ;  /* 0x000000060400788c */ /* 0x000fd2000bf05270 */
[----:B------:R-:W-:Y:S05]  /*5bd0*/  BRA.U UP0, `(.L_x_2045) ;  /* 0x0000000900947547 */ /* 0x000fea000b800000 */
[----:B---3--:R4:W5:Y:S01]  /*5be0*/  LDG.E R19, desc[UR36][R2.64] ;  /* 0x0000002402137981 */ /* 0x008962000c1e1900 */
[----:B------:R-:W-:Y:S05]  /*5bf0*/  BRA `(.L_x_2046) ;  /* 0x0000000800e87947 */ /* 0x000fea0003800000 */
.L_x_2050:
[----:B------:R-:W3:Y:S02]  /*5c00*/  LDG.E.U16 R2, desc[UR36][R2.64] ;  /* 0x0000002402027981 */ /* 0x000ee4000c1e1500 */
[----:B---3--:R-:W-:Y:S01]  /*5c10*/  HADD2.F32 R19, -RZ, R2.H0_H0 ;  /* 0x20000002ff137230 */ /* 0x008fe20000004100 */
[----:B------:R-:W-:Y:S06]  /*5c20*/  BRA `(.L_x_2046) ;  /* 0x0000000800dc7947 */ /* 0x000fec0003800000 */
.L_x_2049:
[----:B------:R-:W-:-:S09]  /*5c30*/  UISETP.NE.AND UP0, UPT, UR4, 0x7, UPT ;  /* 0x000000070400788c */ /* 0x000fd2000bf05270 */
[----:B------:R-:W-:Y:S05]  /*5c40*/  BRA.U !UP0, `(.L_x_2051) ;  /* 0x0000000108247547 */ /* 0x000fea000b800000 */
[----:B------:R-:W-:-:S09]  /*5c50*/  UISETP.NE.AND UP0, UPT, UR4, 0x8, UPT ;  /* 0x000000080400788c */ /* 0x000fd2000bf05270 */
[----:B------:R-:W-:Y:S05]  /*5c60*/  BRA.U !UP0, `(.L_x_2052) ;  /* 0x0000000108107547 */ /* 0x000fea000b800000 */
[----:B------:R-:W-:-:S09]  /*5c70*/  UISETP.NE.AND UP0, UPT, UR4, 0x9, UPT ;  /* 0x000000090400788c */ /* 0x000fd2000bf05270 */
[----:B------:R-:W-:Y:S05]  /*5c80*/  BRA.U UP0, `(.L_x_2045) ;  /* 0x0000000900687547 */ /* 0x000fea000b800000 */
[----:B---3--:R0:W5:Y:S01]  /*5c90*/  LDG.E R19, desc[UR36][R2.64] ;  /* 0x0000002402137981 */ /* 0x008162000c1e1900 */
[----:B------:R-:W-:Y:S05]  /*5ca0*/  BRA `(.L_x_2046) ;  /* 0x0000000800bc7947 */ /* 0x000fea0003800000 */
.L_x_2052:
[----:B------:R-:W3:Y:S02]  /*5cb0*/  LDG.E.U16 R2, desc[UR36][R2.64] ;  /* 0x0000002402027981 */ /* 0x000ee4000c1e1500 */
[----:B---3--:R-:W-:Y:S01]  /*5cc0*/  HADD2.F32 R19, -RZ, R2.H0_H0 ;  /* 0x20000002ff137230 */ /* 0x008fe20000004100 */
[----:B------:R-:W-:Y:S06]  /*5cd0*/  BRA `(.L_x_2046) ;  /* 0x0000000800b07947 */ /* 0x000fec0003800000 */
.L_x_2051:
        /* <DEDUP_REMOVED lines=8> */
[----:B---3--:R-:W0:Y:S02]  /*5d60*/  F2F.F32.F64 R19, R2 ;  /* 0x0000000200137310 */ /* 0x008e240000301000 */
[----:B0-----:R-:W-:Y:S01]  /*5d70*/  @!P0 FMUL R19, R19, 1.175494350822287508e-38 ;  /* 0x0080000013138820 */ /* 0x001fe20000400000 */
[----:B------:R-:W-:Y:S06]  /*5d80*/  BRA `(.L_x_2046) ;  /* 0x0000000800847947 */ /* 0x000fec0003800000 */
.L_x_2041:
        /* <DEDUP_REMOVED lines=10> */
[----:B---3--:R-:W-:Y:S01]  /*5e30*/  FSEL R19, RZ, 1, !P0 ;  /* 0x3f800000ff137808 */ /* 0x008fe20004000000 */
[----:B------:R-:W-:Y:S08]  /*5e40*/  BRA `(.L_x_2046) ;  /* 0x0000000800547947 */ /* 0x000ff00003800000 */
.L_x_2055:
        /* <DEDUP_REMOVED lines=11> */
.L_x_2054:
[----:B------:R-:W-:-:S09]  /*5f00*/  UISETP.NE.AND UP0, UPT, UR4, 0xf, UPT ;  /* 0x0000000f0400788c */ /* 0x000fd2000bf05270 */
[----:B------:R-:W-:Y:S05]  /*5f10*/  BRA.U !UP0, `(.L_x_2056) ;  /* 0x00000001088c7547 */ /* 0x000fea000b800000 */
[----:B------:R-:W-:-:S09]  /*5f20*/  UISETP.NE.AND UP0, UPT, UR4, 0x17, UPT ;  /* 0x000000170400788c */ /* 0x000fd2000bf05270 */
[----:B------:R-:W-:Y:S05]  /*5f30*/  BRA.U !UP0, `(.L_x_2057) ;  /* 0x0000000108547547 */ /* 0x000fea000b800000 */
[----:B------:R-:W-:-:S09]  /*5f40*/  UISETP.NE.AND UP0, UPT, UR4, 0x18, UPT ;  /* 0x000000180400788c */ /* 0x000fd2000bf05270 */
[----:B------:R-:W-:Y:S05]  /*5f50*/  BRA.U UP0, `(.L_x_2045) ;  /* 0x0000000500b47547 */ /* 0x000fea000b800000 */
[----:B---3--:R-:W2:Y:S01]  /*5f60*/  LDG.E.U8 R19, desc[UR36][R2.64] ;  /* 0x0000002402137981 */ /* 0x008ea2000c1e1100 */
[----:B------:R-:W-:Y:S01]  /*5f70*/  MOV R5, 0x1f ;  /* 0x0000001f00057802 */ /* 0x000fe20000000f00 */
[----:B--2---:R-:W-:-:S05]  /*5f80*/  IMAD.SHL.U32 R19, R19, 0x1000000, RZ ;  /* 0x0100000013137824 */ /* 0x004fca00078e00ff */
[C---:B------:R-:W-:Y:S02]  /*5f90*/  LOP3.LUT R0, R19.reuse, 0x7f000000, RZ, 0xc0, !PT ;  /* 0x7f00000013007812 */ /* 0x040fe400078ec0ff */
[----:B------:R-:W-:Y:S02]  /*5fa0*/  LOP3.LUT P0, RZ, R19, 0x7f000000, RZ, 0xc0, !PT ;  /* 0x7f00000013ff7812 */ /* 0x000fe4000780c0ff */
[----:B------:R-:W0:Y:S02]  /*5fb0*/  FLO.U32 R4, R0 ;  /* 0x0000000000047300 */ /* 0x000e2400000e0000 */
[----:B0-----:R-:W-:-:S05]  /*5fc0*/  IMAD.MOV R4, RZ, RZ, -R4 ;  /* 0x000000ffff047224 */ /* 0x001fca00078e0a04 */
[----:B------:R-:W-:-:S05]  /*5fd0*/  VIADDMNMX.U32 R4, R4, R5, 0x4, !PT ;  /* 0x0000000404047446 */ /* 0x000fca0007800005 */
[----:B------:R-:W-:Y:S02]  /*5fe0*/  VIADD R5, R4, 0xfffffffc ;  /* 0xfffffffc04057836 */ /* 0x000fe40000000000 */
[----:B------:R-:W-:-:S03]  /*5ff0*/  VIADD R4, R0, 0x1000000 ;  /* 0x0100000000047836 */ /* 0x000fc60000000000 */
[----:B------:R-:W-:Y:S02]  /*6000*/  SHF.L.U32 R6, R0, R5, RZ ;  /* 0x0000000500067219 */ /* 0x000fe400000006ff */
[----:B------:R-:W-:Y:S02]  /*6010*/  SHF.L.U32 R5, R5, 0x17, RZ ;  /* 0x0000001705057819 */ /* 0x000fe400000006ff */
[----:B------:R-:W-:Y:S02]  /*6020*/  SHF.R.S32.HI R4, RZ, 0x8, R4 ;  /* 0x00000008ff047819 */ /* 0x000fe40000011404 */
[----:B------:R-:W-:-:S05]  /*6030*/  LEA.HI R5, R6, -R5, RZ, 0x1c ;  /* 0x8000000506057211 */ /* 0x000fca00078fe0ff */
[----:B------:R-:W-:-:S05]  /*6040*/  VIADD R5, R5, 0x3c000000 ;  /* 0x3c00000005057836 */ /* 0x000fca0000000000 */
[----:B------:R-:W-:-:S04]  /*6050*/  LOP3.LUT R4, R5, 0x7f800000, R4, 0xf8, !PT ;  /* 0x7f80000005047812 */ /* 0x000fc800078ef804 */
[----:B------:R-:W-:-:S04]  /*6060*/  SEL R4, R4, RZ, P0 ;  /* 0x000000ff04047207 */ /* 0x000fc80000000000 */
[----:B------:R-:W-:Y:S01]  /*6070*/  LOP3.LUT R19, R4, 0x80000000, R19, 0xf8, !PT ;  /* 0x8000000004137812 */ /* 0x000fe200078ef813 */
[----:B------:R-:W-:Y:S06]  /*6080*/  BRA `(.L_x_2046) ;  /* 0x0000000400c47947 */ /* 0x000fec0003800000 */
.L_x_2057:
[----:B------:R-:W2:Y:S02]  /*6090*/  LDG.E.U8 R2, desc[UR36][R2.64] ;  /* 0x0000002402027981 */ /* 0x000ea4000c1e1100 */
[C---:B--2---:R-:W-:Y:S01]  /*60a0*/  SHF.L.U32 R0, R2.reuse, 0x19, RZ ;  /* 0x0000001902007819 */ /* 0x044fe200000006ff */
[----:B------:R-:W-:-:S03]  /*60b0*/  IMAD.SHL.U32 R5, R2, 0x100, RZ ;  /* 0x0000010002057824 */ /* 0x000fc600078e00ff */
[----:B------:R-:W-:Y:S02]  /*60c0*/  ISETP.GE.U32.AND P0, PT, R0, 0x8000000, PT ;  /* 0x080000000000780c */ /* 0x000fe40003f06070 */
[----:B---3--:R-:W-:-:S11]  /*60d0*/  PRMT R19, R5, 0x9910, RZ ;  /* 0x0000991005137816 */ /* 0x008fd600000000ff */
[----:B------:R-:W-:Y:S02]  /*60e0*/  @!P0 LOP3.LUT R4, R5, 0x7f00, RZ, 0xc0, !PT ;  /* 0x00007f0005048812 */ /* 0x000fe400078ec0ff */
[----:B------:R-:W-:Y:S02]  /*60f0*/  @P0 LEA.HI R0, R0, 0x70000000, RZ, 0x1c ;  /* 0x7000000000000811 */ /* 0x000fe400078fe0ff */
[----:B------:R-:W-:-:S03]  /*6100*/  @!P0 LOP3.LUT R4, R4, 0x3f000000, RZ, 0xfc, !PT ;  /* 0x3f00000004048812 */ /* 0x000fc600078efcff */
[----:B------:R-:W-:Y:S02]  /*6110*/  @P0 FMUL.FTZ R0, R0, 1.9259299443872358531e-34 ;  /* 0x0780000000000820 */ /* 0x000fe40000410000 */
[----:B------:R-:W-:-:S05]  /*6120*/  @!P0 FADD.FTZ R0, R4, -0.5 ;  /* 0xbf00000004008421 */ /* 0x000fca0000010000 */
[----:B------:R-:W-:Y:S01]  /*6130*/  LOP3.LUT R19, R0, 0x80000000, R19, 0xf8, !PT ;  /* 0x8000000000137812 */ /* 0x000fe200078ef813 */
[----:B------:R-:W-:Y:S06]  /*6140*/  BRA `(.L_x_2046) ;  /* 0x0000000400947947 */ /* 0x000fec0003800000 */
.L_x_2056:
[----:B------:R-:W3:Y:S02]  /*6150*/  LDG.E.U16 R2, desc[UR36][R2.64] ;  /* 0x0000002402027981 */ /* 0x000ee4000c1e1500 */
[----:B---3--:R-:W-:Y:S01]  /*6160*/  IMAD.U32 R19, R2, 0x10000, RZ ;  /* 0x0001000002137824 */ /* 0x008fe200078e00ff */
[----:B------:R-:W-:Y:S06]  /*6170*/  BRA `(.L_x_2046) ;  /* 0x0000000400887947 */ /* 0x000fec0003800000 */
.L_x_2053:
        /* <DEDUP_REMOVED lines=8> */
[----:B------:R-:W3:Y:S02]  /*6200*/  LDG.E.U16 R2, desc[UR36][R2.64] ;  /* 0x0000002402027981 */ /* 0x000ee4000c1e1500 */
[----:B---3--:R-:W-:Y:S01]  /*6210*/  I2FP.F32.U32 R19, R2 ;  /* 0x0000000200137245 */ /* 0x008fe20000201000 */
[----:B------:R-:W-:Y:S06]  /*6220*/  BRA `(.L_x_2046) ;  /* 0x00000004005c7947 */ /* 0x000fec0003800000 */
.L_x_2060:
[----:B------:R-:W2:Y:S01]  /*6230*/  LDG.E.U8 R3, desc[UR36][R2.64] ;  /* 0x0000002402037981 */ /* 0x000ea2000c1e1100 */
[----:B---3--:R-:W-:Y:S01]  /*6240*/  HFMA2 R19, -RZ, RZ, 0, 0 ;  /* 0x00000000ff137431 */ /* 0x008fe200000001ff */
        /* <DEDUP_REMOVED lines=18> */
.L_x_2062:
[----:B------:R-:W-:Y:S05]  /*6370*/  BSYNC.RECONVERGENT B0 ;  /* 0x0000000000007941 */ /* 0x000fea0003800200 */
.L_x_2061:
[----:B------:R-:W-:Y:S01]  /*6380*/  IMAD.SHL.U32 R0, R0, 0x100000, RZ ;  /* 0x0010000000007824 */ /* 0x000fe200078e00ff */
[----:B------:R-:W-:-:S04]  /*6390*/  LEA R2, R2, 0x3b800000, 0x17 ;  /* 0x3b80000002027811 */ /* 0x000fc800078eb8ff */
[----:B------:R-:W-:Y:S01]  /*63a0*/  LOP3.LUT R19, R2, R0, R19, 0xfe, !PT ;  /* 0x0000000002137212 */ /* 0x000fe200078efe13 */
[----:B------:R-:W-:Y:S06]  /*63b0*/  BRA `(.L_x_2046) ;  /* 0x0000000000f87947 */ /* 0x000fec0003800000 */
.L_x_2059:
[----:B------:R-:W2:Y:S01]  /*63c0*/  LDG.E.U8 R3, desc[UR36][R2.64] ;  /* 0x0000002402037981 */ /* 0x000ea2000c1e1100 */
[----:B---3--:R-:W-:Y:S01]  /*63d0*/  IMAD.MOV.U32 R19, RZ, RZ, RZ ;  /* 0x000000ffff137224 */ /* 0x008fe200078e00ff */
        /* <DEDUP_REMOVED lines=18> */
.L_x_2064:
[----:B------:R-:W-:Y:S05]  /*6500*/  BSYNC.RECONVERGENT B0 ;  /* 0x0000000000007941 */ /* 0x000fea0003800200 */
.L_x_2063:
[----:B------:R-:W-:Y:S02]  /*6510*/  SHF.L.U32 R0, R0, 0x15, RZ ;  /* 0x0000001500007819 */ /* 0x000fe400000006ff */
[----:B------:R-:W-:-:S04]  /*6520*/  LEA R2, R2, 0x37800000, 0x17 ;  /* 0x3780000002027811 */ /* 0x000fc800078eb8ff */
[----:B------:R-:W-:Y:S01]  /*6530*/  LOP3.LUT R19, R2, R0, R19, 0xfe, !PT ;  /* 0x0000000002137212 */ /* 0x000fe200078efe13 */
[----:B------:R-:W-:Y:S06]  /*6540*/  BRA `(.L_x_2046) ;  /* 0x0000000000947947 */ /* 0x000fec0003800000 */
.L_x_2058:
[----:B------:R-:W-:-:S09]  /*6550*/  UISETP.NE.AND UP0, UPT, UR4, 0x1c, UPT ;  /* 0x0000001c0400788c */ /* 0x000fd2000bf05270 */
[----:B------:R-:W-:Y:S05]  /*6560*/  BRA.U !UP0, `(.L_x_2065) ;  /* 0x0000000108847547 */ /* 0x000fea000b800000 */
[----:B------:R-:W-:-:S09]  /*6570*/  UISETP.NE.AND UP0, UPT, UR4, 0x1d, UPT ;  /* 0x0000001d0400788c */ /* 0x000fd2000bf05270 */
[----:B------:R-:W-:Y:S05]  /*6580*/  BRA.U !UP0, `(.L_x_2066) ;  /* 0x0000000108707547 */ /* 0x000fea000b800000 */
[----:B------:R-:W-:-:S09]  /*6590*/  UISETP.NE.AND UP0, UPT, UR4, 0x2c, UPT ;  /* 0x0000002c0400788c */ /* 0x000fd2000bf05270 */
[----:B------:R-:W-:Y:S05]  /*65a0*/  BRA.U UP0, `(.L_x_2045) ;  /* 0x0000000100207547 */ /* 0x000fea000b800000 */
[----:B------:R-:W2:Y:S01]  /*65b0*/  LDG.E.U8 R2, desc[UR36][R2.64] ;  /* 0x0000002402027981 */ /* 0x000ea2000c1e1100 */
[----:B---3--:R-:W-:Y:S01]  /*65c0*/  IMAD.MOV.U32 R19, RZ, RZ, 0x400000 ;  /* 0x00400000ff137424 */ /* 0x008fe200078e00ff */
[----:B--2---:R-:W-:-:S13]  /*65d0*/  ISETP.NE.AND P0, PT, R2, RZ, PT ;  /* 0x000000ff0200720c */ /* 0x004fda0003f05270 */
[----:B------:R-:W-:Y:S05]  /*65e0*/  @!P0 BRA `(.L_x_2046) ;  /* 0x00000000006c8947 */ /* 0x000fea0003800000 */
[----:B------:R-:W-:-:S13]  /*65f0*/  ISETP.NE.AND P0, PT, R2, 0xff, PT ;  /* 0x000000ff0200780c */ /* 0x000fda0003f05270 */
[----:B------:R-:W-:Y:S01]  /*6600*/  @!P0 IMAD.MOV.U32 R19, RZ, RZ, 0x7f800001 ;  /* 0x7f800001ff138424 */ /* 0x000fe200078e00ff */
[----:B------:R-:W-:Y:S01]  /*6610*/  @P0 SHF.L.U32 R19, R2, 0x17, RZ ;  /* 0x0000001702130819 */ /* 0x000fe200000006ff */
[----:B------:R-:W-:Y:S06]  /*6620*/  BRA `(.L_x_2046) ;  /* 0x00000000005c7947 */ /* 0x000fec0003800000 */
.L_x_2045:
        /* <DEDUP_REMOVED lines=15> */
[----:B--23--:R-:W-:Y:S05]  /*6720*/  CALL.ABS.NOINC R2 ;  /* 0x0000000002007343 */ /* 0x00cfea0003c00000 */
.L_x_2067:
[----:B------:R-:W-:Y:S01]  /*6730*/  IMAD.MOV.U32 R19, RZ, RZ, RZ ;  /* 0x000000ffff137224 */ /* 0x000fe200078e00ff */
[----:B------:R-:W-:Y:S06]  /*6740*/  BRA `(.L_x_2046) ;  /* 0x0000000000147947 */ /* 0x000fec0003800000 */
.L_x_2066:
[----:B------:R-:W3:Y:S02]  /*6750*/  LDG.E.64 R2, desc[UR36][R2.64] ;  /* 0x0000002402027981 */ /* 0x000ee4000c1e1b00 */
[----:B---3--:R0:W1:Y:S02]  /*6760*/  I2F.U64 R19, R2 ;  /* 0x0000000200137312 */ /* 0x0080640000301000 */
[----:B01----:R-:W-:Y:S05]  /*6770*/  BRA `(.L_x_2046) ;  /* 0x0000000000087947 */ /* 0x003fea0003800000 */
.L_x_2065:
[----:B------:R-:W3:Y:S02]  /*6780*/  LDG.E R2, desc[UR36][R2.64] ;  /* 0x0000002402027981 */ /* 0x000ee4000c1e1900 */
[----:B---3--:R-:W-:-:S07]  /*6790*/  I2FP.F32.U32 R19, R2 ;  /* 0x0000000200137245 */ /* 0x008fce0000201000 */
.L_x_2046:
[----:B------:R-:W-:Y:S05]  /*67a0*/  BSYNC.RECONVERGENT B6 ;  /* 0x0000000000067941 */ /* 0x000fea0003800200 */
.L_x_2040:
[----:B------:R-:W0:Y:S01]  /*67b0*/  LDCU.64 UR6, c[0x0][0x5f8] ;  /* 0x0000bf00ff0677ac */ /* 0x000e220008000a00 */
[----:B------:R-:W-:Y:S01]  /*67c0*/  BSSY.RECONVERGENT B6, `(.L_x_2068) ;  /* 0x00000e5000067945 */ /* 0x000fe20003800200 */
[----:B------:R-:W-:-:S04]  /*67d0*/  UPRMT UR4, UR40, 0x7772, URZ ;  /* 0x0000777228047896 */ /* 0x000fc800080000ff */
[----:B------:R-:W-:Y:S01]  /*67e0*/  UISETP.GT.AND UP0, UPT, UR4, 0x9, UPT ;  /* 0x000000090400788c */ /* 0x000fe2000bf04270 */
[----:B0-2-4-:R-:W-:-:S05]  /*67f0*/  IADD3 R2, P0, PT, R18, UR6, RZ ;  /* 0x0000000612027c10 */ /* 0x015fca000ff1e0ff */
        /* <DEDUP_REMOVED lines=11> */
[----:B--2---:R0:W2:Y:S01]  /*68b0*/  I2F.S16 R0, R2 ;  /* 0x0000000200007306 */ /* 0x0040a20000101400 */
[----:B------:R-:W-:Y:S05]  /*68c0*/  BRA `(.L_x_2074) ;  /* 0x0000000c00507947 */ /* 0x000fea0003800000 */
.L_x_2072:
[----:B------:R-:W2:Y:S02]  /*68d0*/  LDG.E.U8 R0, desc[UR36][R2.64] ;  /* 0x0000002402007981 */ /* 0x000ea4000c1e1100 */
[----:B--2---:R-:W-:Y:S01]  /*68e0*/  I2FP.F32.U32 R0, R0 ;  /* 0x0000000000007245 */ /* 0x004fe20000201000 */
[----:B------:R-:W-:Y:S06]  /*68f0*/  BRA `(.L_x_2074) ;  /* 0x0000000c00447947 */ /* 0x000fec0003800000 */
.L_x_2071:
        /* <DEDUP_REMOVED lines=9> */
.L_x_2076:
[----:B------:R-:W2:Y:S02]  /*6990*/  LDG.E R0, desc[UR36][R2.64] ;  /* 0x0000002402007981 */ /* 0x000ea4000c1e1900 */
[----:B--2---:R-:W-:Y:S01]  /*69a0*/  I2FP.F32.S32 R0, R0 ;  /* 0x0000000000007245 */ /* 0x004fe20000201400 */
[----:B------:R-:W-:Y:S06]  /*69b0*/  BRA `(.L_x_2074) ;  /* 0x0000000c00147947 */ /* 0x000fec0003800000 */
.L_x_2075:
[----:B------:R-:W2:Y:S02]  /*69c0*/  LDG.E.U16 R0, desc[UR36][R2.64] ;  /* 0x0000002402007981 */ /* 0x000ea4000c1e1500 */
[----:B--2---:R-:W4:Y:S01]  /*69d0*/  I2F.S16 R0, R0 ;  /* 0x0000000000007306 */ /* 0x004f220000101400 */
[----:B------:R-:W-:Y:S05]  /*69e0*/  BRA `(.L_x_2074) ;  /* 0x0000000c00087947 */ /* 0x000fea0003800000 */
.L_x_2070:
        /* <DEDUP_REMOVED lines=8> */
.L_x_2078:
[----:B------:R-:W2:Y:S02]  /*6a70*/  LDG.E.U16 R0, desc[UR36][R2.64] ;  /* 0x0000002402007981 */ /* 0x000ea4000c1e1500 */
[----:B--2---:R-:W-:Y:S01]  /*6a80*/  HADD2.F32 R0, -RZ, R0.H0_H0 ;  /* 0x20000000ff007230 */ /* 0x004fe20000004100 */
[----:B------:R-:W-:Y:S06]  /*6a90*/  BRA `(.L_x_2074) ;  /* 0x0000000800dc7947 */ /* 0x000fec0003800000 */
.L_x_2077:
        /* <DEDUP_REMOVED lines=8> */
.L_x_2080:
[----:B------:R-:W2:Y:S02]  /*6b20*/  LDG.E.U16 R0, desc[UR36][R2.64] ;  /* 0x0000002402007981 */ /* 0x000ea4000c1e1500 */
[----:B--2---:R-:W-:Y:S01]  /*6b30*/  HADD2.F32 R0, -RZ, R0.H0_H0 ;  /* 0x20000000ff007230 */ /* 0x004fe20000004100 */
[----:B------:R-:W-:Y:S06]  /*6b40*/  BRA `(.L_x_2074) ;  /* 0x0000000800b07947 */ /* 0x000fec0003800000 */
.L_x_2079:
        /* <DEDUP_REMOVED lines=11> */
.L_x_2069:
        /* <DEDUP_REMOVED lines=12> */
.L_x_2083:
        /* <DEDUP_REMOVED lines=11> */
.L_x_2082:
        /* <DEDUP_REMOVED lines=19> */
[----:B------:R-:W-:Y:S02]  /*6ea0*/  SHF.R.S32.HI R5, RZ, 0x8, R5 ;  /* 0x00000008ff057819 */ /* 0x000fe40000011405 */
[----:B------:R-:W-:-:S04]  /*6eb0*/  IADD3 R6, PT, PT, R6, 0x3c000000, RZ ;  /* 0x3c00000006067810 */ /* 0x000fc80007ffe0ff */
[----:B------:R-:W-:-:S04]  /*6ec0*/  LOP3.LUT R5, R6, 0x7f800000, R5, 0xf8, !PT ;  /* 0x7f80000006057812 */ /* 0x000fc800078ef805 */
[----:B------:R-:W-:-:S04]  /*6ed0*/  SEL R5, R5, RZ, P0 ;  /* 0x000000ff05057207 */ /* 0x000fc80000000000 */
[----:B------:R-:W-:Y:S01]  /*6ee0*/  LOP3.LUT R0, R5, 0x80000000, R0, 0xf8, !PT ;  /* 0x8000000005007812 */ /* 0x000fe200078ef800 */
[----:B------:R-:W-:Y:S06]  /*6ef0*/  BRA `(.L_x_2074) ;  /* 0x0000000400c47947 */ /* 0x000fec0003800000 */
.L_x_2085:
        /* <DEDUP_REMOVED lines=10> */
[----:B------:R-:W-:Y:S01]  /*6fa0*/  LOP3.LUT R0, R0, 0x80000000, R5, 0xf8, !PT ;  /* 0x8000000000007812 */ /* 0x000fe200078ef805 */
[----:B------:R-:W-:Y:S06]  /*6fb0*/  BRA `(.L_x_2074) ;  /* 0x0000000400947947 */ /* 0x000fec0003800000 */
.L_x_2084:
[----:B------:R-:W2:Y:S02]  /*6fc0*/  LDG.E.U16 R0, desc[UR36][R2.64] ;  /* 0x0000002402007981 */ /* 0x000ea4000c1e1500 */
[----:B--2---:R-:W-:Y:S01]  /*6fd0*/  SHF.L.U32 R0, R0, 0x10, RZ ;  /* 0x0000001000007819 */ /* 0x004fe200000006ff */
[----:B------:R-:W-:Y:S06]  /*6fe0*/  BRA `(.L_x_2074) ;  /* 0x0000000400887947 */ /* 0x000fec0003800000 */
.L_x_2081:
        /* <DEDUP_REMOVED lines=11> */
.L_x_2088:
        /* <DEDUP_REMOVED lines=20> */
.L_x_2090:
[----:B------:R-:W-:Y:S05]  /*71e0*/  BSYNC.RECONVERGENT B0 ;  /* 0x0000000000007941 */ /* 0x000fea0003800200 */
.L_x_2089:
[----:B------:R-:W-:Y:S01]  /*71f0*/  IMAD.SHL.U32 R0, R0, 0x100000, RZ ;  /* 0x0010000000007824 */ /* 0x000fe200078e00ff */
[----:B------:R-:W-:-:S04]  /*7200*/  LEA R2, R2, 0x3b800000, 0x17 ;  /* 0x3b80000002027811 */ /* 0x000fc800078eb8ff */
[----:B------:R-:W-:Y:S01]  /*7210*/  LOP3.LUT R0, R2, R0, R7, 0xfe, !PT ;  /* 0x0000000002007212 */ /* 0x000fe200078efe07 */
[----:B------:R-:W-:Y:S06]  /*7220*/  BRA `(.L_x_2074) ;  /* 0x0000000000f87947 */ /* 0x000fec0003800000 */
.L_x_2087:
[----:B------:R-:W2:Y:S01]  /*7230*/  LDG.E.U8 R3, desc[UR36][R2.64] ;  /* 0x0000002402037981 */ /* 0x000ea2000c1e1100 */
        /* <DEDUP_REMOVED lines=19> */
.L_x_2092:
[----:B------:R-:W-:Y:S05]  /*7370*/  BSYNC.RECONVERGENT B0 ;  /* 0x0000000000007941 */ /* 0x000fea0003800200 */
.L_x_2091:
[----:B------:R-:W-:Y:S01]  /*7380*/  IMAD.SHL.U32 R0, R0, 0x200000, RZ ;  /* 0x0020000000007824 */ /* 0x000fe200078e00ff */
[----:B------:R-:W-:-:S04]  /*7390*/  LEA R2, R2, 0x37800000, 0x17 ;  /* 0x3780000002027811 */ /* 0x000fc800078eb8ff */
[----:B------:R-:W-:Y:S01]  /*73a0*/  LOP3.LUT R0, R2, R0, R7, 0xfe, !PT ;  /* 0x0000000002007212 */ /* 0x000fe200078efe07 */
[----:B------:R-:W-:Y:S06]  /*73b0*/  BRA `(.L_x_2074) ;  /* 0x0000000000947947 */ /* 0x000fec0003800000 */
.L_x_2086:
        /* <DEDUP_REMOVED lines=14> */
.L_x_2073:
[----:B------:R-:W-:Y:S01]  /*74a0*/  MOV R2, 0x0 ;  /* 0x0000000000027802 */ /* 0x000fe20000000f00 */
[----:B------:R-:W0:Y:S01]  /*74b0*/  LDCU.64 UR4, c[0x4][0x128] ;  /* 0x01002500ff0477ac */ /* 0x000e220008000a00 */
[----:B------:R-:W-:Y:S02]  /*74c0*/  HFMA2 R12, -RZ, RZ, 0, 5.9604644775390625e-08 ;  /* 0x00000001ff0c7431 */ /* 0x000fe400000001ff */
[----:B------:R-:W-:Y:S01]  /*74d0*/  IMAD.MOV.U32 R8, RZ, RZ, 0x4e ;  /* 0x0000004eff087424 */ /* 0x000fe200078e00ff */
[----:B------:R-:W2:Y:S01]  /*74e0*/  LDCU.64 UR6, c[0x4][0x130] ;  /* 0x01002600ff0677ac */ /* 0x000ea20008000a00 */
[----:B------:R-:W4:Y:S01]  /*74f0*/  LDC.64 R2, c[0x4][R2] ;  /* 0x0100000002027b82 */ /* 0x000f220000000a00 */
[----:B------:R-:W-:Y:S01]  /*7500*/  IMAD.MOV.U32 R13, RZ, RZ, RZ ;  /* 0x000000ffff0d7224 */ /* 0x000fe200078e00ff */
[----:B------:R-:W1:Y:S01]  /*7510*/  LDCU.64 UR8, c[0x4][0x18] ;  /* 0x01000300ff0877ac */ /* 0x000e620008000a00 */
[----:B0-----:R-:W-:Y:S01]  /*7520*/  IMAD.U32 R4, RZ, RZ, UR4 ;  /* 0x00000004ff047e24 */ /* 0x001fe2000f8e00ff */
[----:B------:R-:W-:Y:S01]  /*7530*/  MOV R5, UR5 ;  /* 0x0000000500057c02 */ /* 0x000fe20008000f00 */
[----:B--2---:R-:W-:-:S02]  /*7540*/  IMAD.U32 R6, RZ, RZ, UR6 ;  /* 0x00000006ff067e24 */ /* 0x004fc4000f8e00ff */
[----:B------:R-:W-:Y:S01]  /*7550*/  IMAD.U32 R7, RZ, RZ, UR7 ;  /* 0x00000007ff077e24 */ /* 0x000fe2000f8e00ff */
[----:B-1----:R-:W-:Y:S01]  /*7560*/  MOV R10, UR8 ;  /* 0x00000008000a7c02 */ /* 0x002fe20008000f00 */
[----:B------:R-:W-:-:S07]  /*7570*/  IMAD.U32 R11, RZ, RZ, UR9 ;  /* 0x00000009ff0b7e24 */ /* 0x000fce000f8e00ff */
[----:B------:R-:W-:-:S07]  /*7580*/  LEPC R20, `(.L_x_2095) ;  /* 0x000000001014794e */ /* 0x000fce0000000000 */
[----:B---345:R-:W-:Y:S05]  /*7590*/  CALL.ABS.NOINC R2 ;  /* 0x0000000002007343 */ /* 0x038fea0003c00000 */
.L_x_2095:
[----:B------:R-:W-:Y:S01]  /*75a0*/  IMAD.MOV.U32 R0, RZ, RZ, RZ ;  /* 0x000000ffff007224 */ /* 0x000fe200078e00ff */
[----:B------:R-:W-:Y:S06]  /*75b0*/  BRA `(.L_x_2074) ;  /* 0x0000000000147947 */ /* 0x000fec0003800000 */
.L_x_2094:
[----:B------:R-:W2:Y:S02]  /*75c0*/  LDG.E.64 R2, desc[UR36][R2.64] ;  /* 0x0000002402027981 */ /* 0x000ea4000c1e1b00 */
[----:B--2---:R0:W2:Y:S02]  /*75d0*/  I2F.U64 R0, R2 ;  /* 0x0000000200007312 */ /* 0x0040a40000301000 */
[----:B0-2---:R-:W-:Y:S05]  /*75e0*/  BRA `(.L_x_2074) ;  /* 0x0000000000087947 */ /* 0x005fea0003800000 */
.L_x_2093:
[----:B------:R-:W2:Y:S02]  /*75f0*/  LDG.E R0, desc[UR36][R2.64] ;  /* 0x0000002402007981 */ /* 0x000ea4000c1e1900 */
[----:B--2---:R-:W-:-:S07]  /*7600*/  I2FP.F32.U32 R0, R0 ;  /* 0x0000000000007245 */ /* 0x004fce0000201000 */
.L_x_2074:
[----:B------:R-:W-:Y:S05]  /*7610*/  BSYNC.RECONVERGENT B6 ;  /* 0x0000000000067941 */ /* 0x000fea0003800200 */
.L_x_2068:
[----:B--2-45:R-:W-:Y:S01]  /*7620*/  FSETP.GTU.FTZ.AND P0, PT, R0, -3, PT ;  /* 0xc04000000000780b */ /* 0x034fe20003f1c000 */
[----:B------:R-:W-:Y:S01]  /*7630*/  BSSY.RECONVERGENT B0, `(.L_x_2096) ;  /* 0x0000008000007945 */ /* 0x000fe20003800200 */
[----:B------:R-:W-:-:S11]  /*7640*/  MOV R4, RZ ;  /* 0x000000ff00047202 */ /* 0x000fd60000000f00 */
[----:B------:R-:W-:Y:S05]  /*7650*/  @!P0 BRA `(.L_x_2097) ;  /* 0x0000000000148947 */ /* 0x000fea0003800000 */
[----:B------:R-:W-:Y:S01]  /*7660*/  FSETP.GEU.FTZ.AND P0, PT, R0, 3, PT ;  /* 0x404000000000780b */ /* 0x000fe20003f1e000 */
[----:B-1-3--:R-:W-:-:S12]  /*7670*/  IMAD.MOV.U32 R4, RZ, RZ, R19 ;  /* 0x000000ffff047224 */ /* 0x00afd800078e0013 */
[----:B0-----:R-:W-:-:S04]  /*7680*/  @!P0 IMAD.MOV.U32 R3, RZ, RZ, 0x3eaaaaab ;  /* 0x3eaaaaabff038424 */ /* 0x001fc800078e00ff */
[----:B------:R-:W-:-:S04]  /*7690*/  @!P0 FFMA.FTZ R0, R0, R3, 0.5 ;  /* 0x3f00000000008423 */ /* 0x000fc80000010003 */
[----:B------:R-:W-:-:S07]  /*76a0*/  @!P0 FMUL.FTZ R4, R0, R19 ;  /* 0x0000001300048220 */ /* 0x000fce0000410000 */
.L_x_2097:
[----:B------:R-:W-:Y:S05]  /*76b0*/  BSYNC.RECONVERGENT B0 ;  /* 0x0000000000007941 */ /* 0x000fea0003800200 */
.L_x_2096:
[----:B------:R-:W0:Y:S01]  /*76c0*/  LDCU.64 UR4, c[0x0][0x5e8] ;  /* 0x0000bd00ff0477ac */ /* 0x000e220008000a00 */
[----:B------:R-:W-:-:S04]  /*76d0*/  ULOP3.LUT UR6, UR40, 0xff, URZ, 0xc0, !UPT ;  /* 0x000000ff28067892 */ /* 0x000fc8000f8ec0ff */
        /* <DEDUP_REMOVED lines=15> */
.L_x_2101:
[----:B------:R-:W0:Y:S02]  /*77d0*/  F2I.S64.TRUNC R4, R4 ;  /* 0x0000000400047311 */ /* 0x000e24000020d900 */
[----:B0-----:R-:W-:-:S05]  /*77e0*/  IMAD.MOV.U32 R7, RZ, RZ, R4 ;  /* 0x000000ffff077224 */ /* 0x001fca00078e0004 */
[----:B------:R0:W-:Y:S01]  /*77f0*/  STG.E.U8 desc[UR36][R2.64], R7 ;  /* 0x0000000702007986 */ /* 0x0001e2000c101124 */
[----:B------:R-:W-:Y:S05]  /*7800*/  BRA `(.L_x_2103) ;  /* 0x0000000c00287947 */ /* 0x000fea0003800000 */
.L_x_2100:
        /* <DEDUP_REMOVED lines=9> */
.L_x_2105:
[----:B------:R-:W0:Y:S02]  /*78a0*/  F2I.FTZ.TRUNC.NTZ R5, R4 ;  /* 0x0000000400057305 */ /* 0x000e24000021f100 */
[----:B0-----:R4:W-:Y:S01]  /*78b0*/  STG.E desc[UR36][R2.64], R5 ;  /* 0x0000000502007986 */ /* 0x0019e2000c101924 */
[----:B------:R-:W-:Y:S05]  /*78c0*/  BRA `(.L_x_2103) ;  /* 0x0000000800f87947 */ /* 0x000fea0003800000 */
.L_x_2104:
[----:B------:R-:W0:Y:S02]  /*78d0*/  F2I.FTZ.TRUNC.NTZ R5, R4 ;  /* 0x0000000400057305 */ /* 0x000e24000021f100 */
[----:B0-----:R0:W-:Y:S01]  /*78e0*/  STG.E.U16 desc[UR36][R2.64], R5 ;  /* 0x0000000502007986 */ /* 0x0011e2000c101524 */
[----:B------:R-:W-:Y:S05]  /*78f0*/  BRA `(.L_x_2103) ;  /* 0x0000000800ec7947 */ /* 0x000fea0003800000 */
.L_x_2099:
        /* <DEDUP_REMOVED lines=8> */
.L_x_2107:
[----:B------:R-:W-:-:S05]  /*7980*/  F2FP.F16.F32.PACK_AB R4, RZ, R4 ;  /* 0x00000004ff04723e */ /* 0x000fca00000000ff */
[----:B------:R0:W-:Y:S01]  /*7990*/  STG.E.U16 desc[UR36][R2.64], R4 ;  /* 0x0000000402007986 */ /* 0x0001e2000c101524 */
[----:B------:R-:W-:Y:S05]  /*79a0*/  BRA `(.L_x_2103) ;  /* 0x0000000800c07947 */ /* 0x000fea0003800000 */
.L_x_2106:
        /* <DEDUP_REMOVED lines=9> */
.L_x_2109:
[----:B------:R-:W-:-:S04]  /*7a40*/  F2FP.F16.F32.PACK_AB R5, RZ, R4 ;  /* 0x00000004ff05723e */ /* 0x000fc800000000ff */
[----:B------:R-:W-:-:S05]  /*7a50*/  PRMT R5, R5, 0x5410, RZ ;  /* 0x0000541005057816 */ /* 0x000fca00000000ff */
[----:B------:R0:W-:Y:S01]  /*7a60*/  STG.E desc[UR36][R2.64], R5 ;  /* 0x0000000502007986 */ /* 0x0001e2000c101924 */
[----:B------:R-:W-:Y:S05]  /*7a70*/  BRA `(.L_x_2103) ;  /* 0x00000008008c7947 */ /* 0x000fea0003800000 */
.L_x_2108:
[----:B------:R-:W-:-:S06]  /*7a80*/  FMUL.FTZ R4, R4, 1 ;  /* 0x3f80000004047820 */ /* 0x000fcc0000410000 */
[----:B------:R-:W0:Y:S02]  /*7a90*/  F2F.F64.F32 R4, R4 ;  /* 0x0000000400047310 */ /* 0x000e240000201800 */
[----:B0-----:R0:W-:Y:S01]  /*7aa0*/  STG.E.64 desc[UR36][R2.64], R4 ;  /* 0x0000000402007986 */ /* 0x0011e2000c101b24 */
[----:B------:R-:W-:Y:S05]  /*7ab0*/  BRA `(.L_x_2103) ;  /* 0x00000008007c7947 */ /* 0x000fea0003800000 */
.L_x_2098:
        /* <DEDUP_REMOVED lines=13> */
.L_x_2113:
[----:B------:R-:W-:Y:S01]  /*7b90*/  LOP3.LUT R6, R4, 0x7fffffff, RZ, 0xc0, !PT ;  /* 0x7fffffff04067812 */ /* 0x000fe200078ec0ff */
[----:B------:R-:W-:Y:S01]  /*7ba0*/  BSSY.RECONVERGENT B0, `(.L_x_2114) ;  /* 0x0000012000007945 */ /* 0x000fe20003800200 */
[----:B------:R-:W-:Y:S02]  /*7bb0*/  HFMA2 R0, -RZ, RZ, 0, 7.62939453125e-06 ;  /* 0x00000080ff007431 */ /* 0x000fe400000001ff */
        /* <DEDUP_REMOVED lines=13> */
.L_x_2116:
[----:B------:R-:W-:-:S04]  /*7c90*/  SHF.R.U32.HI R4, RZ, 0x18, R4 ;  /* 0x00000018ff047819 */ /* 0x000fc80000011604 */
[----:B------:R-:W-:-:S04]  /*7ca0*/  LOP3.LUT R4, R5, 0x80, R4, 0xf8, !PT ;  /* 0x0000008005047812 */ /* 0x000fc800078ef804 */
[----:B------:R-:W-:-:S07]  /*7cb0*/  PRMT R0, R4, 0x7610, R0 ;  /* 0x0000761004007816 */ /* 0x000fce0000000000 */
.L_x_2115:
[----:B------:R-:W-:Y:S05]  /*7cc0*/  BSYNC.RECONVERGENT B0 ;  /* 0x0000000000007941 */ /* 0x000fea0003800200 */
.L_x_2114:
[----:B------:R0:W-:Y:S01]  /*7cd0*/  STG.E.U8 desc[UR36][R2.64], R0 ;  /* 0x0000000002007986 */ /* 0x0001e2000c101124 */
[----:B------:R-:W-:Y:S05]  /*7ce0*/  BRA `(.L_x_2103) ;  /* 0x0000000400f07947 */ /* 0x000fea0003800000 */
.L_x_2112:
[----:B------:R-:W-:Y:S01]  /*7cf0*/  LOP3.LUT R6, R4, 0x7fffffff, RZ, 0xc0, !PT ;  /* 0x7fffffff04067812 */ /* 0x000fe200078ec0ff */
[----:B------:R-:W-:Y:S01]  /*7d00*/  BSSY.RECONVERGENT B0, `(.L_x_2117) ;  /* 0x0000012000007945 */ /* 0x000fe20003800200 */
[----:B------:R-:W-:Y:S02]  /*7d10*/  IMAD.MOV.U32 R0, RZ, RZ, 0x80 ;  /* 0x00000080ff007424 */ /* 0x000fe400078e00ff */
        /* <DEDUP_REMOVED lines=13> */
.L_x_2119:
[----:B------:R-:W-:-:S04]  /*7df0*/  SHF.R.U32.HI R4, RZ, 0x18, R4 ;  /* 0x00000018ff047819 */ /* 0x000fc80000011604 */
[----:B------:R-:W-:-:S04]  /*7e00*/  LOP3.LUT R5, R5, 0x80, R4, 0xf8, !PT ;  /* 0x0000008005057812 */ /* 0x000fc800078ef804 */
[----:B------:R-:W-:-:S07]  /*7e10*/  PRMT R0, R5, 0x7610, R0 ;  /* 0x0000761005007816 */ /* 0x000fce0000000000 */
.L_x_2118:
[----:B------:R-:W-:Y:S05]  /*7e20*/  BSYNC.RECONVERGENT B0 ;  /* 0x0000000000007941 */ /* 0x000fea0003800200 */
.L_x_2117:
[----:B------:R0:W-:Y:S01]  /*7e30*/  STG.E.U8 desc[UR36][R2.64], R0 ;  /* 0x0000000002007986 */ /* 0x0001e2000c101124 */
[----:B------:R-:W-:Y:S05]  /*7e40*/  BRA `(.L_x_2103) ;  /* 0x0000000400987947 */ /* 0x000fea0003800000 */
.L_x_2111:
[----:B------:R-:W-:-:S09]  /*7e50*/  UISETP.NE.AND UP0, UPT, UR6, 0x1c, UPT ;  /* 0x0000001c0600788c */ /* 0x000fd2000bf05270 */
[----:B------:R-:W-:Y:S05]  /*7e60*/  BRA.U !UP0, `(.L_x_2120) ;  /* 0x0000000108587547 */ /* 0x000fea000b800000 */
[----:B------:R-:W-:-:S09]  /*7e70*/  UISETP.NE.AND UP0, UPT, UR6, 0x1d, UPT ;  /* 0x0000001d0600788c */ /* 0x000fd2000bf05270 */
[----:B------:R-:W-:Y:S05]  /*7e80*/  BRA.U !UP0, `(.L_x_2121) ;  /* 0x0000000108447547 */ /* 0x000fea000b800000 */
[----:B------:R-:W-:-:S09]  /*7e90*/  UISETP.NE.AND UP0, UPT, UR6, 0x2c, UPT ;  /* 0x0000002c0600788c */ /* 0x000fd2000bf05270 */
[----:B------:R-:W-:Y:S05]  /*7ea0*/  BRA.U UP0, `(.L_x_2102) ;  /* 0x0000000100a87547 */ /* 0x000fea000b800000 */
        /* <DEDUP_REMOVED lines=15> */
.L_x_2121:
[----:B------:R-:W0:Y:S02]  /*7fa0*/  F2I.U64.TRUNC R4, R4 ;  /* 0x0000000400047311 */ /* 0x000e24000020d800 */
[----:B0-----:R0:W-:Y:S01]  /*7fb0*/  STG.E.64 desc[UR36][R2.64], R4 ;  /* 0x0000000402007986 */ /* 0x0011e2000c101b24 */
[----:B------:R-:W-:Y:S05]  /*7fc0*/  BRA `(.L_x_2103) ;  /* 0x0000000400387947 */ /* 0x000fea0003800000 */
.L_x_2120:
[----:B------:R-:W0:Y:S02]  /*7fd0*/  F2I.FTZ.U32.TRUNC.NTZ R5, R4 ;  /* 0x0000000400057305 */ /* 0x000e24000021f000 */
[----:B0-----:R0:W-:Y:S01]  /*7fe0*/  STG.E desc[UR36][R2.64], R5 ;  /* 0x0000000502007986 */ /* 0x0011e2000c101924 */
[----:B------:R-:W-:Y:S05]  /*7ff0*/  BRA `(.L_x_2103) ;  /* 0x00000004002c7947 */ /* 0x000fea0003800000 */
.L_x_2110:
        /* <DEDUP_REMOVED lines=10> */
.L_x_2123:
[----:B------:R-:W-:Y:S01]  /*80a0*/  FMUL.FTZ R4, R4, 1 ;  /* 0x3f80000004047820 */ /* 0x000fe20000410000 */
[----:B------:R-:W-:-:S05]  /*80b0*/  CS2R R6, SRZ ;  /* 0x0000000000067805 */ /* 0x000fca000001ff00 */
[----:B------:R-:W0:Y:S02]  /*80c0*/  F2F.F64.F32 R4, R4 ;  /* 0x0000000400047310 */ /* 0x000e240000201800 */
[----:B0-----:R0:W-:Y:S01]  /*80d0*/  STG.E.128 desc[UR36][R2.64], R4 ;  /* 0x0000000402007986 */ /* 0x0011e2000c101d24 */
[----:B------:R-:W-:Y:S05]  /*80e0*/  BRA `(.L_x_2103) ;  /* 0x0000000000f07947 */ /* 0x000fea0003800000 */
.L_x_2122:
[----:B------:R-:W-:-:S09]  /*80f0*/  UISETP.NE.AND UP0, UPT, UR6, 0xf, UPT ;  /* 0x0000000f0600788c */ /* 0x000fd2000bf05270 */
[----:B------:R-:W-:Y:S05]  /*8100*/  BRA.U !UP0, `(.L_x_2124) ;  /* 0x0000000108e07547 */ /* 0x000fea000b800000 */
[----:B------:R-:W-:-:S09]  /*8110*/  UISETP.NE.AND UP0, UPT, UR6, 0x17, UPT ;  /* 0x000000170600788c */ /* 0x000fd2000bf05270 */
[----:B------:R-:W-:Y:S05]  /*8120*/  BRA.U !UP0, `(.L_x_2125) ;  /* 0x00000001088c7547 */ /* 0x000fea000b800000 */
[----:B------:R-:W-:-:S09]  /*8130*/  UISETP.NE.AND UP0, UPT, UR6, 0x18, UPT ;  /* 0x000000180600788c */ /* 0x000fd2000bf05270 */
[----:B------:R-:W-:Y:S05]  /*8140*/  BRA.U !UP0, `(.L_x_2126) ;  /* 0x0000000108447547 */ /* 0x000fea000b800000 */
.L_x_2102:
[----:B------:R-:W-:Y:S01]  /*8150*/  MOV R0, 0x0 ;  /* 0x0000000000007802 */ /* 0x000fe20000000f00 */
[----:B------:R-:W0:Y:S01]  /*8160*/  LDCU.64 UR4, c[0x4][0x128] ;  /* 0x01002500ff0477ac */ /* 0x000e220008000a00 */
[----:B------:R-:W-:Y:S02]  /*8170*/  HFMA2 R8, -RZ, RZ, 0, 6.020069122314453125e-06 ;  /* 0x00000065ff087431 */ /* 0x000fe400000001ff */
[----:B------:R-:W-:Y:S01]  /*8180*/  IMAD.MOV.U32 R12, RZ, RZ, 0x1 ;  /* 0x00000001ff0c7424 */ /* 0x000fe200078e00ff */
[----:B------:R2:W4:Y:S01]  /*8190*/  LDC.64 R2, c[0x4][R0] ;  /* 0x0100000000027b82 */ /* 0x0005220000000a00 */
[----:B------:R-:W5:Y:S01]  /*81a0*/  LDCU.64 UR6, c[0x4][0x130] ;  /* 0x01002600ff0677ac */ /* 0x000f620008000a00 */
[----:B------:R-:W-:Y:S01]  /*81b0*/  IMAD.MOV.U32 R13, RZ, RZ, RZ ;  /* 0x000000ffff0d7224 */ /* 0x000fe200078e00ff */
[----:B------:R-:W1:Y:S01]  /*81c0*/  LDCU.64 UR8, c[0x4][0x20] ;  /* 0x01000400ff0877ac */ /* 0x000e620008000a00 */
[----:B0-----:R-:W-:Y:S01]  /*81d0*/  MOV R4, UR4 ;  /* 0x0000000400047c02 */ /* 0x001fe20008000f00 */
[----:B------:R-:W-:-:S02]  /*81e0*/  IMAD.U32 R5, RZ, RZ, UR5 ;  /* 0x00000005ff057e24 */ /* 0x000fc4000f8e00ff */
[----:B-----5:R-:W-:Y:S01]  /*81f0*/  IMAD.U32 R6, RZ, RZ, UR6 ;  /* 0x00000006ff067e24 */ /* 0x020fe2000f8e00ff */
[----:B------:R-:W-:Y:S01]  /*8200*/  MOV R7, UR7 ;  /* 0x0000000700077c02 */ /* 0x000fe20008000f00 */
[----:B-1----:R-:W-:Y:S02]  /*8210*/  IMAD.U32 R10, RZ, RZ, UR8 ;  /* 0x00000008ff0a7e24 */ /* 0x002fe4000f8e00ff */
[----:B--2---:R-:W-:-:S07]  /*8220*/  IMAD.U32 R11, RZ, RZ, UR9 ;  /* 0x00000009ff0b7e24 */ /* 0x004fce000f8e00ff */
[----:B------:R-:W-:-:S07]  /*8230*/  LEPC R20, `(.L_x_2127) ;  /* 0x000000001014794e */ /* 0x000fce0000000000 */
[----:B---34-:R-:W-:Y:S05]  /*8240*/  CALL.ABS.NOINC R2 ;  /* 0x0000000002007343 */ /* 0x018fea0003c00000 */
.L_x_2127:
[----:B------:R-:W-:Y:S05]  /*8250*/  BRA `(.L_x_2103) ;  /* 0x0000000000947947 */ /* 0x000fea0003800000 */
.L_x_2126:
[----:B------:R-:W-:Y:S01]  /*8260*/  LOP3.LUT R6, R4, 0x7fffffff, RZ, 0xc0, !PT ;  /* 0x7fffffff04067812 */ /* 0x000fe200078ec0ff */
[----:B------:R-:W-:Y:S01]  /*8270*/  BSSY.RECONVERGENT B0, `(.L_x_2128) ;  /* 0x000000b000007945 */ /* 0x000fe20003800200 */
[----:B------:R-:W-:Y:S02]  /*8280*/  SHF.R.U32.HI R7, RZ, 0x18, R4 ;  /* 0x00000018ff077819 */ /* 0x000fe40000011604 */
[----:B------:R-:W-:Y:S02]  /*8290*/  ISETP.GT.U32.AND P0, PT, R6, 0x43efffff, PT ;  /* 0x43efffff0600780c */ /* 0x000fe40003f04070 */
[----:B------:R-:W-:-:S11]  /*82a0*/  MOV R0, 0x7f ;  /* 0x0000007f00007802 */ /* 0x000fd60000000f00 */
[----:B------:R-:W-:Y:S05]  /*82b0*/  @P0 BRA `(.L_x_2129) ;  /* 0x0000000000180947 */ /* 0x000fea0003800000 */
[----:B------:R-:W-:-:S13]  /*82c0*/  ISETP.GE.U32.AND P0, PT, R6, 0x3c800000, PT ;  /* 0x3c8000000600780c */ /* 0x000fda0003f06070 */
[----:B------:R-:W-:-:S04]  /*82d0*/  @P0 SHF.R.U32.HI R0, RZ, 0x14, R4 ;  /* 0x00000014ff000819 */ /* 0x000fc80000011604 */
[----:B------:R-:W-:-:S04]  /*82e0*/  @P0 LOP3.LUT R5, R0, 0x1, RZ, 0xc0, !PT ;  /* 0x0000000100050812 */ /* 0x000fc800078ec0ff */
[----:B------:R-:W-:-:S04]  /*82f0*/  @P0 IADD3 R0, PT, PT, R4, 0x407ffff, R5 ;  /* 0x0407ffff04000810 */ /* 0x000fc80007ffe005 */
[----:B------:R-:W-:Y:S01]  /*8300*/  @P0 SHF.R.U32.HI R0, RZ, 0x14, R0 ;  /* 0x00000014ff000819 */ /* 0x000fe20000011600 */
[----:B------:R-:W-:-:S07]  /*8310*/  @!P0 FADD.FTZ R0, R6, 16384 ;  /* 0x4680000006008421 */ /* 0x000fce0000010000 */
.L_x_2129:
[----:B------:R-:W-:Y:S05]  /*8320*/  BSYNC.RECONVERGENT B0 ;  /* 0x0000000000007941 */ /* 0x000fea0003800200 */
.L_x_2128:
[----:B------:R-:W-:-:S05]  /*8330*/  LOP3.LUT R5, R0, 0x80, R7, 0xf8, !PT ;  /* 0x0000008000057812 */ /* 0x000fca00078ef807 */
[----:B------:R0:W-:Y:S01]  /*8340*/  STG.E.U8 desc[UR36][R2.64], R5 ;  /* 0x0000000502007986 */ /* 0x0001e2000c101124 */
[----:B------:R-:W-:Y:S05]  /*8350*/  BRA `(.L_x_2103) ;  /* 0x0000000000547947 */ /* 0x000fea0003800000 */
.L_x_2125:
[----:B------:R-:W-:Y:S01]  /*8360*/  LOP3.LUT R6, R4, 0x7fffffff, RZ, 0xc0, !PT ;  /* 0x7fffffff04067812 */ /* 0x000fe200078ec0ff */
[----:B------:R-:W-:Y:S03]  /*8370*/  BSSY.RECONVERGENT B0, `(.L_x_2130) ;  /* 0x000000d000007945 */ /* 0x000fe60003800200 */
        /* <DEDUP_REMOVED lines=9> */
.L_x_2131:
[----:B------:R-:W-:Y:S01]  /*8410*/  IMAD.MOV.U32 R0, RZ, RZ, 0x7f ;  /* 0x0000007fff007424 */ /* 0x000fe200078e00ff */
[----:B------:R-:W-:-:S04]  /*8420*/  ISETP.GT.U32.AND P0, PT, R6, 0x7f800000, PT ;  /* 0x7f8000000600780c */ /* 0x000fc80003f04070 */
[----:B------:R-:W-:-:S09]  /*8430*/  SEL R0, R0, 0x7c, P0 ;  /* 0x0000007c00007807 */ /* 0x000fd20000000000 */
.L_x_2132:
[----:B------:R-:W-:Y:S05]  /*8440*/  BSYNC.RECONVERGENT B0 ;  /* 0x0000000000007941 */ /* 0x000fea0003800200 */
.L_x_2130:
[----:B------:R-:W-:-:S04]  /*8450*/  SHF.R.U32.HI R5, RZ, 0x18, R4 ;  /* 0x00000018ff057819 */ /* 0x000fc80000011604 */
[----:B------:R-:W-:-:S05]  /*8460*/  LOP3.LUT R5, R0, 0x80, R5, 0xf8, !PT ;  /* 0x0000008000057812 */ /* 0x000fca00078ef805 */
[----:B------:R0:W-:Y:S01]  /*8470*/  STG.E.U8 desc[UR36][R2.64], R5 ;  /* 0x0000000502007986 */ /* 0x0001e2000c101124 */
[----:B------:R-:W-:Y:S05]  /*8480*/  BRA `(.L_x_2103) ;  /* 0x0000000000087947 */ /* 0x000fea0003800000 */
.L_x_2124:
[----:B------:R-:W-:-:S05]  /*8490*/  F2FP.BF16.F32.PACK_AB R4, RZ, R4 ;  /* 0x00000004ff04723e */ /* 0x000fca00000010ff */
[----:B------:R0:W-:Y:S02]  /*84a0*/  STG.E.U16 desc[UR36][R2.64], R4 ;  /* 0x0000000402007986 */ /* 0x0001e4000c101524 */
.L_x_2103:
[----:B------:R-:W-:-:S07]  /*84b0*/  VIADD R17, R17, 0x80 ;  /* 0x0000008011117836 */ /* 0x000fce0000000000 */
.L_x_2038:
[----:B------:R-:W-:Y:S05]  /*84c0*/  BSYNC.RECONVERGENT B7 ;  /* 0x0000000000077941 */ /* 0x000fea0003800200 */
.L_x_2037:
[----:B------:R-:W5:Y:S01]  /*84d0*/  LDCU UR4, c[0x0][0x380] ;  /* 0x00007000ff0477ac */ /* 0x000f620008000800 */
[----:B------:R-:W-:Y:S01]  /*84e0*/  BSSY.RECONVERGENT B7, `(.L_x_2133) ;  /* 0x000041d000077945 */ /* 0x000fe20003800200 */
[----:B-----5:R-:W-:-:S13]  /*84f0*/  ISETP.GE.AND P0, PT, R17, UR4, PT ;  /* 0x0000000411007c0c */ /* 0x020fda000bf06270 */
[----:B------:R-:W-:Y:S05]  /*8500*/  @P0 BRA `(.L_x_2134) ;  /* 0x0000004000680947 */ /* 0x000fea0003800000 */
[----:B------:R-:W5:Y:S01]  /*8510*/  LDCU UR4, c[0x0][0x388] ;  /* 0x00007100ff0477ac */ /* 0x000f620008000800 */
[----:B------:R-:W-:Y:S02]  /*8520*/  HFMA2 R18, -RZ, RZ, 0, 0 ;  /* 0x00000000ff127431 */ /* 0x000fe400000001ff */
[----:B01----:R-:W-:Y:S02]  /*8530*/  IMAD.MOV.U32 R0, RZ, RZ, RZ ;  /* 0x000000ffff007224 */ /* 0x003fe400078e00ff */
[----:B------:R-:W-:Y:S01]  /*8540*/  IMAD.MOV.U32 R16, RZ, RZ, RZ ;  /* 0x000000ffff107224 */ /* 0x000fe200078e00ff */
[----:B-----5:R-:W-:-:S09]  /*8550*/  UISETP.NE.AND UP0, UPT, UR4, URZ, UPT ;  /* 0x000000ff0400728c */ /* 0x020fd2000bf05270 */
[----:B------:R-:W-:Y:S05]  /*8560*/  BRA.U !UP0, `(.L_x_2135) ;  /* 0x0000001508707547 */ /* 0x000fea000b800000 */
[----:B------:R-:W2:Y:S01]  /*8570*/  LDCU.64 UR4, c[0x0][0x390] ;  /* 0x00007200ff0477ac */ /* 0x000ea20008000a00 */
[----:B------:R-:W-:Y:S01]  /*8580*/  MOV R16, RZ ;  /* 0x000000ff00107202 */ /* 0x000fe20000000f00 */
[----:B------:R-:W0:Y:S01]  /*8590*/  LDCU UR6, c[0x0][0x38c] ;  /* 0x00007180ff0677ac */ /* 0x000e220008000800 */
[----:B------:R-:W1:Y:S01]  /*85a0*/  LDCU.64 UR8, c[0x0][0x4b8] ;  /* 0x00009700ff0877ac */ /* 0x000e620008000a00 */
[----:B------:R-:W-:Y:S02]  /*85b0*/  UISETP.NE.AND UP0, UPT, UR39, URZ, UPT ;  /* 0x000000ff2700728c */ /* 0x000fe4000bf05270 */
[----:B--2-4-:R-:W-:Y:S01]  /*85c0*/  IMAD.HI.U32 R2, R17, UR4, R16 ;  /* 0x0000000411027c27 */ /* 0x014fe2000f8e0010 */
[----:B------:R-:W2:Y:S04]  /*85d0*/  LDCU UR4, c[0x0][0x4c0] ;  /* 0x00009800ff0477ac */ /* 0x000ea80008000800 */
[----:B------:R-:W-:-:S05]  /*85e0*/  SHF.R.U32.HI R3, RZ, UR5, R2 ;  /* 0x00000005ff037c19 */ /* 0x000fca0008011602 */
[----:B------:R-:W-:-:S04]  /*85f0*/  IMAD.MOV R18, RZ, RZ, -R3 ;  /* 0x000000ffff127224 */ /* 0x000fc800078e0a03 */
        /* <DEDUP_REMOVED lines=339> */
.L_x_2135:
        /* <DEDUP_REMOVED lines=18> */
.L_x_2140:
[----:B------:R-:W3:Y:S02]  /*9c50*/  LDG.E.U8 R2, desc[UR36][R2.64] ;  /* 0x0000002402027981 */ /* 0x000ee4000c1e1100 */
[----:B---3--:R-:W-:Y:S01]  /*9c60*/  I2FP.F32.U32 R19, R2 ;  /* 0x0000000200137245 */ /* 0x008fe20000201000 */
[----:B------:R-:W-:Y:S06]  /*9c70*/  BRA `(.L_x_2142) ;  /* 0x0000000c00447947 */ /* 0x000fec0003800000 */
.L_x_2139:
        /* <DEDUP_REMOVED lines=9> */
.L_x_2144:
[----:B------:R-:W3:Y:S02]  /*9d10*/  LDG.E R2, desc[UR36][R2.64] ;  /* 0x0000002402027981 */ /* 0x000ee4000c1e1900 */
[----:B---3--:R-:W-:Y:S01]  /*9d20*/  I2FP.F32.S32 R19, R2 ;  /* 0x0000000200137245 */ /* 0x008fe20000201400 */
[----:B------:R-:W-:Y:S06]  /*9d30*/  BRA `(.L_x_2142) ;  /* 0x0000000c00147947 */ /* 0x000fec0003800000 */
.L_x_2143:
[----:B------:R-:W3:Y:S02]  /*9d40*/  LDG.E.U16 R2, desc[UR36][R2.64] ;  /* 0x0000002402027981 */ /* 0x000ee4000c1e1500 */
[----:B---3--:R2:W3:Y:S01]  /*9d50*/  I2F.S16 R19, R2 ;  /* 0x0000000200137306 */ /* 0x0084e20000101400 */
[----:B------:R-:W-:Y:S05]  /*9d60*/  BRA `(.L_x_2142) ;  /* 0x0000000c00087947 */ /* 0x000fea0003800000 */
.L_x_2138:
        /* <DEDUP_REMOVED lines=8> */
.L_x_2146:
[----:B------:R-:W3:Y:S02]  /*9df0*/  LDG.E.U16 R2, desc[UR36][R2.64] ;  /* 0x0000002402027981 */ /* 0x000ee4000c1e1500 */
[----:B---3--:R-:W-:Y:S01]  /*9e00*/  HADD2.F32 R19, -RZ, R2.H0_H0 ;  /* 0x20000002ff137230 */ /* 0x008fe20000004100 */
[----:B------:R-:W-:Y:S06]  /*9e10*/  BRA `(.L_x_2142) ;  /* 0x0000000800dc7947 */ /* 0x000fec0003800000 */
.L_x_2145:
        /* <DEDUP_REMOVED lines=8> */
.L_x_2148:
[----:B------:R-:W3:Y:S02]  /*9ea0*/  LDG.E.U16 R2, desc[UR36][R2.64] ;  /* 0x0000002402027981 */ /* 0x000ee4000c1e1500 */
[----:B---3--:R-:W-:Y:S01]  /*9eb0*/  HADD2.F32 R19, -RZ, R2.H0_H0 ;  /* 0x20000002ff137230 */ /* 0x008fe20000004100 */
[----:B------:R-:W-:Y:S06]  /*9ec0*/  BRA `(.L_x_2142) ;  /* 0x0000000800b07947 */ /* 0x000fec0003800000 */
.L_x_2147:
        /* <DEDUP_REMOVED lines=11> */
.L_x_2137:
        /* <DEDUP_REMOVED lines=12> */
.L_x_2151:
        /* <DEDUP_REMOVED lines=11> */
.L_x_2150:
[----:B------:R-:W-:-:S09]  /*a0f0*/  UISETP.NE.AND UP0, UPT, UR4, 0xf, UPT ;  /* 0x0000000f0400788c */ /* 0x000fd2000bf05270 */
[----:B------:R-:W-:Y:S05]  /*a100*/  BRA.U !UP0, `(.L_x_2152) ;  /* 0x00000001088c7547 */ /* 0x000fea000b800000 */
[----:B------:R-:W-:-:S09]  /*a110*/  UISETP.NE.AND UP0, UPT, UR4, 0x17, UPT ;  /* 0x000000170400788c */ /* 0x000fd2000bf05270 */
[----:B------:R-:W-:Y:S05]  /*a120*/  BRA.U !UP0, `(.L_x_2153) ;  /* 0x0000000108547547 */ /* 0x000fea000b800000 */
[----:B------:R-:W-:-:S09]  /*a130*/  UISETP.NE.AND UP0, UPT, UR4, 0x18, UPT ;  /* 0x000000180400788c */ /* 0x000fd2000bf05270 */
[----:B------:R-:W-:Y:S05]  /*a140*/  BRA.U UP0, `(.L_x_2141) ;  /* 0x0000000500b47547 */ /* 0x000fea000b800000 */
[----:B---3--:R-:W2:Y:S01]  /*a150*/  LDG.E.U8 R19, desc[UR36][R2.64] ;  /* 0x0000002402137981 */ /* 0x008ea2000c1e1100 */
[----:B------:R-:W-:Y:S01]  /*a160*/  IMAD.MOV.U32 R5, RZ, RZ, 0x1f ;  /* 0x0000001fff057424 */ /* 0x000fe200078e00ff */
[----:B--2---:R-:W-:-:S04]  /*a170*/  SHF.L.U32 R19, R19, 0x18, RZ ;  /* 0x0000001813137819 */ /* 0x004fc800000006ff */
[C---:B------:R-:W-:Y:S02]  /*a180*/  LOP3.LUT R0, R19.reuse, 0x7f000000, RZ, 0xc0, !PT ;  /* 0x7f00000013007812 */ /* 0x040fe400078ec0ff */
[----:B------:R-:W-:Y:S02]  /*a190*/  LOP3.LUT P0, RZ, R19, 0x7f000000, RZ, 0xc0, !PT ;  /* 0x7f00000013ff7812 */ /* 0x000fe4000780c0ff */
[----:B------:R-:W0:Y:S02]  /*a1a0*/  FLO.U32 R4, R0 ;  /* 0x0000000000047300 */ /* 0x000e2400000e0000 */
[----:B0-----:R-:W-:-:S05]  /*a1b0*/  IMAD.MOV R4, RZ, RZ, -R4 ;  /* 0x000000ffff047224 */ /* 0x001fca00078e0a04 */
[----:B------:R-:W-:-:S04]  /*a1c0*/  VIADDMNMX.U32 R4, R4, R5, 0x4, !PT ;  /* 0x0000000404047446 */ /* 0x000fc80007800005 */
[----:B------:R-:W-:Y:S01]  /*a1d0*/  IADD3 R5, PT, PT, R4, -0x4, RZ ;  /* 0xfffffffc04057810 */ /* 0x000fe20007ffe0ff */
[----:B------:R-:W-:-:S03]  /*a1e0*/  VIADD R4, R0, 0x1000000 ;  /* 0x0100000000047836 */ /* 0x000fc60000000000 */
[----:B------:R-:W-:Y:S01]  /*a1f0*/  SHF.L.U32 R6, R0, R5, RZ ;  /* 0x0000000500067219 */ /* 0x000fe200000006ff */
[----:B------:R-:W-:Y:S01]  /*a200*/  IMAD.SHL.U32 R5, R5, 0x800000, RZ ;  /* 0x0080000005057824 */ /* 0x000fe200078e00ff */
[----:B------:R-:W-:-:S04]  /*a210*/  SHF.R.S32.HI R4, RZ, 0x8, R4 ;  /* 0x00000008ff047819 */ /* 0x000fc80000011404 */
[----:B------:R-:W-:-:S04]  /*a220*/  LEA.HI R5, R6, -R5, RZ, 0x1c ;  /* 0x8000000506057211 */ /* 0x000fc800078fe0ff */
[----:B------:R-:W-:-:S04]  /*a230*/  IADD3 R5, PT, PT, R5, 0x3c000000, RZ ;  /* 0x3c00000005057810 */ /* 0x000fc80007ffe0ff */
[----:B------:R-:W-:-:S04]  /*a240*/  LOP3.LUT R4, R5, 0x7f800000, R4, 0xf8, !PT ;  /* 0x7f80000005047812 */ /* 0x000fc800078ef804 */
[----:B------:R-:W-:-:S04]  /*a250*/  SEL R4, R4, RZ, P0 ;  /* 0x000000ff04047207 */ /* 0x000fc80000000000 */
[----:B------:R-:W-:Y:S01]  /*a260*/  LOP3.LUT R19, R4, 0x80000000, R19, 0xf8, !PT ;  /* 0x8000000004137812 */ /* 0x000fe200078ef813 */
[----:B------:R-:W-:Y:S06]  /*a270*/  BRA `(.L_x_2142) ;  /* 0x0000000400c47947 */ /* 0x000fec0003800000 */
.L_x_2153:
[----:B------:R-:W2:Y:S02]  /*a280*/  LDG.E.U8 R2, desc[UR36][R2.64] ;  /* 0x0000002402027981 */ /* 0x000ea4000c1e1100 */
[C---:B--2---:R-:W-:Y:S02]  /*a290*/  IMAD.SHL.U32 R0, R2.reuse, 0x2000000, RZ ;  /* 0x0200000002007824 */ /* 0x044fe400078e00ff */
        /* <DEDUP_REMOVED lines=10> */
.L_x_2152:
[----:B------:R-:W3:Y:S02]  /*a340*/  LDG.E.U16 R2, desc[UR36][R2.64] ;  /* 0x0000002402027981 */ /* 0x000ee4000c1e1500 */
[----:B---3--:R-:W-:Y:S01]  /*a350*/  SHF.L.U32 R19, R2, 0x10, RZ ;  /* 0x0000001002137819 */ /* 0x008fe200000006ff */
[----:B------:R-:W-:Y:S06]  /*a360*/  BRA `(.L_x_2142) ;  /* 0x0000000400887947 */ /* 0x000fec0003800000 */
.L_x_2149:
        /* <DEDUP_REMOVED lines=11> */
.L_x_2156:
[----:B------:R-:W2:Y:S01]  /*a420*/  LDG.E.U8 R3, desc[UR36][R2.64] ;  /* 0x0000002402037981 */ /* 0x000ea2000c1e1100 */
[----:B---3--:R-:W-:Y:S01]  /*a430*/  IMAD.MOV.U32 R19, RZ, RZ, RZ ;  /* 0x000000ffff137224 */ /* 0x008fe200078e00ff */
        /* <DEDUP_REMOVED lines=18> */
.L_x_2158:
[----:B------:R-:W-:Y:S05]  /*a560*/  BSYNC.RECONVERGENT B0 ;  /* 0x0000000000007941 */ /* 0x000fea0003800200 */
.L_x_2157:
[----:B------:R-:W-:Y:S01]  /*a570*/  IMAD.SHL.U32 R0, R0, 0x100000, RZ ;  /* 0x0010000000007824 */ /* 0x000fe200078e00ff */
[----:B------:R-:W-:-:S04]  /*a580*/  LEA R2, R2, 0x3b800000, 0x17 ;  /* 0x3b80000002027811 */ /* 0x000fc800078eb8ff */
[----:B------:R-:W-:Y:S01]  /*a590*/  LOP3.LUT R19, R2, R0, R19, 0xfe, !PT ;  /* 0x0000000002137212 */ /* 0x000fe200078efe13 */
[----:B------:R-:W-:Y:S06]  /*a5a0*/  BRA `(.L_x_2142) ;  /* 0x0000000000f87947 */ /* 0x000fec0003800000 */
.L_x_2155:
[----:B------:R-:W2:Y:S01]  /*a5b0*/  LDG.E.U8 R3, desc[UR36][R2.64] ;  /* 0x0000002402037981 */ /* 0x000ea2000c1e1100 */
[----:B---3--:R-:W-:Y:S02]  /*a5c0*/  MOV R19, RZ ;  /* 0x000000ff00137202 */ /* 0x008fe40000000f00 */
        /* <DEDUP_REMOVED lines=18> */
.L_x_2160:
[----:B------:R-:W-:Y:S05]  /*a6f0*/  BSYNC.RECONVERGENT B0 ;  /* 0x0000000000007941 */ /* 0x000fea0003800200 */
.L_x_2159:
[----:B------:R-:W-:Y:S01]  /*a700*/  IMAD.SHL.U32 R0, R0, 0x200000, RZ ;  /* 0x0020000000007824 */ /* 0x000fe200078e00ff */
[----:B------:R-:W-:-:S04]  /*a710*/  LEA R2, R2, 0x37800000, 0x17 ;  /* 0x3780000002027811 */ /* 0x000fc800078eb8ff */
[----:B------:R-:W-:Y:S01]  /*a720*/  LOP3.LUT R19, R2, R0, R19, 0xfe, !PT ;  /* 0x0000000002137212 */ /* 0x000fe200078efe13 */
[----:B------:R-:W-:Y:S06]  /*a730*/  BRA `(.L_x_2142) ;  /* 0x0000000000947947 */ /* 0x000fec0003800000 */
.L_x_2154:
        /* <DEDUP_REMOVED lines=11> */
[----:B------:R-:W-:Y:S01]  /*a7f0*/  @!P0 MOV R19, 0x7f800001 ;  /* 0x7f80000100138802 */ /* 0x000fe20000000f00 */
[----:B------:R-:W-:Y:S01]  /*a800*/  @P0 IMAD.SHL.U32 R19, R2, 0x800000, RZ ;  /* 0x0080000002130824 */ /* 0x000fe200078e00ff */
[----:B------:R-:W-:Y:S06]  /*a810*/  BRA `(.L_x_2142) ;  /* 0x00000000005c7947 */ /* 0x000fec0003800000 */
.L_x_2141:
[----:B------:R-:W-:Y:S01]  /*a820*/  MOV R2, 0x0 ;  /* 0x0000000000027802 */ /* 0x000fe20000000f00 */
[----:B------:R-:W0:Y:S01]  /*a830*/  LDCU.64 UR4, c[0x4][0x128] ;  /* 0x01002500ff0477ac */ /* 0x000e220008000a00 */
[----:B------:R-:W-:Y:S02]  /*a840*/  HFMA2 R12, -RZ, RZ, 0, 5.9604644775390625e-08 ;  /* 0x00000001ff0c7431 */ /* 0x000fe400000001ff */
[----:B------:R-:W-:Y:S01]  /*a850*/  IMAD.MOV.U32 R8, RZ, RZ, 0x4e ;  /* 0x0000004eff087424 */ /* 0x000fe200078e00ff */
[----:B------:R-:W1:Y:S01]  /*a860*/  LDCU.64 UR6, c[0x4][0x130] ;  /* 0x01002600ff0677ac */ /* 0x000e620008000a00 */
[----:B------:R-:W2:Y:S01]  /*a870*/  LDC.64 R2, c[0x4][R2] ;  /* 0x0100000002027b82 */ /* 0x000ea20000000a00 */
[----:B------:R-:W-:Y:S01]  /*a880*/  IMAD.MOV.U32 R13, RZ, RZ, RZ ;  /* 0x000000ffff0d7224 */ /* 0x000fe200078e00ff */
[----:B------:R-:W4:Y:S01]  /*a890*/  LDCU.64 UR8, c[0x4][0x18] ;  /* 0x01000300ff0877ac */ /* 0x000f220008000a00 */
[----:B0-----:R-:W-:Y:S01]  /*a8a0*/  IMAD.U32 R4, RZ, RZ, UR4 ;  /* 0x00000004ff047e24 */ /* 0x001fe2000f8e00ff */
[----:B------:R-:W-:Y:S01]  /*a8b0*/  MOV R5, UR5 ;  /* 0x0000000500057c02 */ /* 0x000fe20008000f00 */
[----:B-1----:R-:W-:-:S02]  /*a8c0*/  IMAD.U32 R6, RZ, RZ, UR6 ;  /* 0x00000006ff067e24 */ /* 0x002fc4000f8e00ff */
[----:B------:R-:W-:Y:S01]  /*a8d0*/  IMAD.U32 R7, RZ, RZ, UR7 ;  /* 0x00000007ff077e24 */ /* 0x000fe2000f8e00ff */
[----:B----4-:R-:W-:Y:S01]  /*a8e0*/  MOV R10, UR8 ;  /* 0x00000008000a7c02 */ /* 0x010fe20008000f00 */
[----:B------:R-:W-:-:S07]  /*a8f0*/  IMAD.U32 R11, RZ, RZ, UR9 ;  /* 0x00000009ff0b7e24 */ /* 0x000fce000f8e00ff */
[----:B------:R-:W-:-:S07]  /*a900*/  LEPC R20, `(.L_x_2163) ;  /* 0x000000001014794e */ /* 0x000fce0000000000 */
[----:B--23--:R-:W-:Y:S05]  /*a910*/  CALL.ABS.NOINC R2 ;  /* 0x0000000002007343 */ /* 0x00cfea0003c00000 */
.L_x_2163:
[----:B------:R-:W-:Y:S01]  /*a920*/  IMAD.MOV.U32 R19, RZ, RZ, RZ ;  /* 0x000000ffff137224 */ /* 0x000fe200078e00ff */
[----:B------:R-:W-:Y:S06]  /*a930*/  BRA `(.L_x_2142) ;  /* 0x0000000000147947 */ /* 0x000fec0003800000 */
.L_x_2162:
[----:B------:R-:W3:Y:S02]  /*a940*/  LDG.E.64 R2, desc[UR36][R2.64] ;  /* 0x0000002402027981 */ /* 0x000ee4000c1e1b00 */
[----:B---3--:R0:W1:Y:S02]  /*a950*/  I2F.U64 R19, R2 ;  /* 0x0000000200137312 */ /* 0x0080640000301000 */
[----:B01----:R-:W-:Y:S05]  /*a960*/  BRA `(.L_x_2142) ;  /* 0x0000000000087947 */ /* 0x003fea0003800000 */
.L_x_2161:
[----:B------:R-:W3:Y:S02]  /*a970*/  LDG.E R2, desc[UR36][R2.64] ;  /* 0x0000002402027981 */ /* 0x000ee4000c1e1900 */
[----:B---3--:R-:W-:-:S07]  /*a980*/  I2FP.F32.U32 R19, R2 ;  /* 0x0000000200137245 */ /* 0x008fce0000201000 */
.L_x_2142:
[----:B------:R-:W-:Y:S05]  /*a990*/  BSYNC.RECONVERGENT B6 ;  /* 0x0000000000067941 */ /* 0x000fea0003800200 */
.L_x_2136:
[----:B------:R-:W0:Y:S01]  /*a9a0*/  LDCU.64 UR6, c[0x0][0x5f8] ;  /* 0x0000bf00ff0677ac */ /* 0x000e220008000a00 */
[----:B------:R-:W-:Y:S01]  /*a9b0*/  BSSY.RECONVERGENT B6, `(.L_x_2164) ;  /* 0x00000e5000067945 */ /* 0x000fe20003800200 */
[----:B------:R-:W-:-:S04]  /*a9c0*/  UPRMT UR4, UR40, 0x7772, URZ ;  /* 0x0000777228047896 */ /* 0x000fc800080000ff */
[----:B------:R-:W-:Y:S01]  /*a9d0*/  UISETP.GT.AND UP0, UPT, UR4, 0x9, UPT ;  /* 0x000000090400788c */ /* 0x000fe2000bf04270 */
[----:B0-2-4-:R-:W-:-:S04]  /*a9e0*/  IADD3 R2, P0, PT, R18, UR6, RZ ;  /* 0x0000000612027c10 */ /* 0x015fc8000ff1e0ff */
        /* <DEDUP_REMOVED lines=13> */
.L_x_2168:
[----:B------:R-:W2:Y:S02]  /*aac0*/  LDG.E.U8 R0, desc[UR36][R2.64] ;  /* 0x0000002402007981 */ /* 0x000ea4000c1e1100 */
[----:B--2---:R-:W-:Y:S01]  /*aad0*/  I2FP.F32.U32 R0, R0 ;  /* 0x0000000000007245 */ /* 0x004fe20000201000 */
[----:B------:R-:W-:Y:S06]  /*aae0*/  BRA `(.L_x_2170) ;  /* 0x0000000c00447947 */ /* 0x000fec0003800000 */
.L_x_2167:
[----:B------:R-:W-:-:S09]  /*aaf0*/  UISETP.NE.AND UP0, UPT, UR4, 0x2, UPT ;  /* 0x000000020400788c */ /* 0x000fd2000bf05270 */
[----:B------:R-:W-:Y:S05]  /*ab00*/  BRA.U !UP0, `(.L_x_2171) ;  /* 0x0000000108287547 */ /* 0x000fea000b800000 */
[----:B------:R-:W-:-:S09]  /*ab10*/  UISETP.NE.AND UP0, UPT, UR4, 0x3, UPT ;  /* 0x000000030400788c */ /* 0x000fd2000bf05270 */
[----:B------:R-:W-:Y:S05]  /*ab20*/  BRA.U !UP0, `(.L_x_2172) ;  /* 0x0000000108147547 */ /* 0x000fea000b800000 */
[----:B------:R-:W-:-:S09]  /*ab30*/  UISETP.NE.AND UP0, UPT, UR4, 0x4, UPT ;  /* 0x000000040400788c */ /* 0x000fd2000bf05270 */
[----:B------:R-:W-:Y:S05]  /*ab40*/  BRA.U UP0, `(.L_x_2169) ;  /* 0x0000000900d07547 */ /* 0x000fea000b800000 */
[----:B------:R-:W2:Y:S02]  /*ab50*/  LDG.E.64 R2, desc[UR36][R2.64] ;  /* 0x0000002402027981 */ /* 0x000ea4000c1e1b00 */
[----:B--2---:R0:W2:Y:S02]  /*ab60*/  I2F.S64 R0, R2 ;  /* 0x0000000200007312 */ /* 0x0040a40000301400 */
[----:B0-2---:R-:W-:Y:S05]  /*ab70*/  BRA `(.L_x_2170) ;  /* 0x0000000c00207947 */ /* 0x005fea0003800000 */
.L_x_2172:
[----:B------:R-:W2:Y:S02]  /*ab80*/  LDG.E R0, desc[UR36][R2.64] ;  /* 0x0000002402007981 */ /* 0x000ea4000c1e1900 */
[----:B--2---:R-:W-:Y:S01]  /*ab90*/  I2FP.F32.S32 R0, R0 ;  /* 0x0000000000007245 */ /* 0x004fe20000201400 */
[----:B------:R-:W-:Y:S06]  /*aba0*/  BRA `(.L_x_2170) ;  /* 0x0000000c00147947 */ /* 0x000fec0003800000 */
.L_x_2171:
[----:B------:R-:W2:Y:S02]  /*abb0*/  LDG.E.U16 R0, desc[UR36][R2.64] ;  /* 0x0000002402007981 */ /* 0x000ea4000c1e1500 */
[----:B--2---:R-:W0:Y:S01]  /*abc0*/  I2F.S16 R0, R0 ;  /* 0x0000000000007306 */ /* 0x004e220000101400 */
[----:B------:R-:W-:Y:S05]  /*abd0*/  BRA `(.L_x_2170) ;  /* 0x0000000c00087947 */ /* 0x000fea0003800000 */
.L_x_2166:
        /* <DEDUP_REMOVED lines=8> */
.L_x_2174:
[----:B------:R-:W2:Y:S02]  /*ac60*/  LDG.E.U16 R0, desc[UR36][R2.64] ;  /* 0x0000002402007981 */ /* 0x000ea4000c1e1500 */
[----:B--2---:R-:W-:Y:S01]  /*ac70*/  HADD2.F32 R0, -RZ, R0.H0_H0 ;  /* 0x20000000ff007230 */ /* 0x004fe20000004100 */
[----:B------:R-:W-:Y:S06]  /*ac80*/  BRA `(.L_x_2170) ;  /* 0x0000000800dc7947 */ /* 0x000fec0003800000 */
.L_x_2173:
        /* <DEDUP_REMOVED lines=8> */
.L_x_2176:
[----:B------:R-:W2:Y:S02]  /*ad10*/  LDG.E.U16 R0, desc[UR36][R2.64] ;  /* 0x0000002402007981 */ /* 0x000ea4000c1e1500 */
[----:B--2---:R-:W-:Y:S01]  /*ad20*/  HADD2.F32 R0, -RZ, R0.H0_H0 ;  /* 0x20000000ff007230 */ /* 0x004fe20000004100 */
[----:B------:R-:W-:Y:S06]  /*ad30*/  BRA `(.L_x_2170) ;  /* 0x0000000800b07947 */ /* 0x000fec0003800000 */
.L_x_2175:
        /* <DEDUP_REMOVED lines=11> */
.L_x_2165:
        /* <DEDUP_REMOVED lines=12> */
.L_x_2179:
        /* <DEDUP_REMOVED lines=11> */
.L_x_2178:
        /* <DEDUP_REMOVED lines=23> */
[----:B------:R-:W-:Y:S01]  /*b0d0*/  LOP3.LUT R0, R5, 0x80000000, R0, 0xf8, !PT ;  /* 0x8000000005007812 */ /* 0x000fe200078ef800 */
[----:B------:R-:W-:Y:S06]  /*b0e0*/  BRA `(.L_x_2170) ;  /* 0x0000000400c47947 */ /* 0x000fec0003800000 */
.L_x_2181:
        /* <DEDUP_REMOVED lines=12> */
.L_x_2180:
[----:B------:R-:W2:Y:S02]  /*b1b0*/  LDG.E.U16 R0, desc[UR36][R2.64] ;  /* 0x0000002402007981 */ /* 0x000ea4000c1e1500 */
[----:B--2---:R-:W-:Y:S01]  /*b1c0*/  IMAD.U32 R0, R0, 0x10000, RZ ;  /* 0x0001000000007824 */ /* 0x004fe200078e00ff */
[----:B------:R-:W-:Y:S06]  /*b1d0*/  BRA `(.L_x_2170) ;  /* 0x0000000400887947 */ /* 0x000fec0003800000 */
.L_x_2177:
        /* <DEDUP_REMOVED lines=11> */
.L_x_2184:
        /* <DEDUP_REMOVED lines=20> */
.L_x_2186:
[----:B------:R-:W-:Y:S05]  /*b3d0*/  BSYNC.RECONVERGENT B0 ;  /* 0x0000000000007941 */ /* 0x000fea0003800200 */
.L_x_2185:
[----:B------:R-:W-:Y:S02]  /*b3e0*/  SHF.L.U32 R0, R0, 0x14, RZ ;  /* 0x0000001400007819 */ /* 0x000fe400000006ff */
[----:B------:R-:W-:-:S04]  /*b3f0*/  LEA R2, R2, 0x3b800000, 0x17 ;  /* 0x3b80000002027811 */ /* 0x000fc800078eb8ff */
[----:B------:R-:W-:Y:S01]  /*b400*/  LOP3.LUT R0, R2, R0, R7, 0xfe, !PT ;  /* 0x0000000002007212 */ /* 0x000fe200078efe07 */
[----:B------:R-:W-:Y:S06]  /*b410*/  BRA `(.L_x_2170) ;  /* 0x0000000000f87947 */ /* 0x000fec0003800000 */
.L_x_2183:
        /* <DEDUP_REMOVED lines=20> */
.L_x_2188:
[----:B------:R-:W-:Y:S05]  /*b560*/  BSYNC.RECONVERGENT B0 ;  /* 0x0000000000007941 */ /* 0x000fea0003800200 */
.L_x_2187:
[----:B------:R-:W-:Y:S01]  /*b570*/  IMAD.SHL.U32 R0, R0, 0x200000, RZ ;  /* 0x0020000000007824 */ /* 0x000fe200078e00ff */
[----:B------:R-:W-:-:S04]  /*b580*/  LEA R2, R2, 0x37800000, 0x17 ;  /* 0x3780000002027811 */ /* 0x000fc800078eb8ff */
[----:B------:R-:W-:Y:S01]  /*b590*/  LOP3.LUT R0, R2, R0, R7, 0xfe, !PT ;  /* 0x0000000002007212 */ /* 0x000fe200078efe07 */
[----:B------:R-:W-:Y:S06]  /*b5a0*/  BRA `(.L_x_2170) ;  /* 0x0000000000947947 */ /* 0x000fec0003800000 */
.L_x_2182:
[----:B------:R-:W-:-:S09]  /*b5b0*/  UISETP.NE.AND UP0, UPT, UR4, 0x1c, UPT ;  /* 0x0000001c0400788c */ /* 0x000fd2000bf05270 */
[----:B------:R-:W-:Y:S05]  /*b5c0*/  BRA.U !UP0, `(.L_x_2189) ;  /* 0x0000000108847547 */ /* 0x000fea000b800000 */
[----:B------:R-:W-:-:S09]  /*b5d0*/  UISETP.NE.AND UP0, UPT, UR4, 0x1d, UPT ;  /* 0x0000001d0400788c */ /* 0x000fd2000bf05270 */
[----:B------:R-:W-:Y:S05]  /*b5e0*/  BRA.U !UP0, `(.L_x_2190) ;  /* 0x0000000108707547 */ /* 0x000fea000b800000 */
[----:B------:R-:W-:-:S09]  /*b5f0*/  UISETP.NE.AND UP0, UPT, UR4, 0x2c, UPT ;  /* 0x0000002c0400788c */ /* 0x000fd2000bf05270 */
[----:B------:R-:W-:Y:S05]  /*b600*/  BRA.U UP0, `(.L_x_2169) ;  /* 0x0000000100207547 */ /* 0x000fea000b800000 */
[----:B------:R-:W2:Y:S01]  /*b610*/  LDG.E.U8 R2, desc[UR36][R2.64] ;  /* 0x0000002402027981 */ /* 0x000ea2000c1e1100 */
[----:B------:R-:W-:Y:S01]  /*b620*/  HFMA2 R0, -RZ, RZ, 3.814697265625e-06, 0 ;  /* 0x00400000ff007431 */ /* 0x000fe200000001ff */
[----:B--2---:R-:W-:-:S13]  /*b630*/  ISETP.NE.AND P0, PT, R2, RZ, PT ;  /* 0x000000ff0200720c */ /* 0x004fda0003f05270 */
[----:B------:R-:W-:Y:S05]  /*b640*/  @!P0 BRA `(.L_x_2170) ;  /* 0x00000000006c8947 */ /* 0x000fea0003800000 */
[----:B------:R-:W-:-:S13]  /*b650*/  ISETP.NE.AND P0, PT, R2, 0xff, PT ;  /* 0x000000ff0200780c */ /* 0x000fda0003f05270 */
[----:B------:R-:W-:Y:S02]  /*b660*/  @!P0 IMAD.MOV.U32 R0, RZ, RZ, 0x7f800001 ;  /* 0x7f800001ff008424 */ /* 0x000fe400078e00ff */
[----:B------:R-:W-:Y:S01]  /*b670*/  @P0 IMAD.SHL.U32 R0, R2, 0x800000, RZ ;  /* 0x0080000002000824 */ /* 0x000fe200078e00ff */
[----:B------:R-:W-:Y:S06]  /*b680*/  BRA `(.L_x_2170) ;  /* 0x00000000005c7947 */ /* 0x000fec0003800000 */
.L_x_2169:
[----:B------:R-:W-:Y:S01]  /*b690*/  MOV R2, 0x0 ;  /* 0x0000000000027802 */ /* 0x000fe20000000f00 */
[----:B------:R-:W0:Y:S01]  /*b6a0*/  LDCU.64 UR4, c[0x4][0x128] ;  /* 0x01002500ff0477ac */ /* 0x000e220008000a00 */
[----:B------:R-:W-:Y:S02]  /*b6b0*/  HFMA2 R8, -RZ, RZ, 0, 4.64916229248046875e-06 ;  /* 0x0000004eff087431 */ /* 0x000fe400000001ff */
[----:B------:R-:W-:Y:S01]  /*b6c0*/  IMAD.MOV.U32 R12, RZ, RZ, 0x1 ;  /* 0x00000001ff0c7424 */ /* 0x000fe200078e00ff */
[----:B------:R-:W2:Y:S01]  /*b6d0*/  LDCU.64 UR6, c[0x4][0x130] ;  /* 0x01002600ff0677ac */ /* 0x000ea20008000a00 */
[----:B------:R-:W4:Y:S01]  /*b6e0*/  LDC.64 R2, c[0x4][R2] ;  /* 0x0100000002027b82 */ /* 0x000f220000000a00 */
[----:B------:R-:W-:Y:S01]  /*b6f0*/  IMAD.MOV.U32 R13, RZ, RZ, RZ ;  /* 0x000000ffff0d7224 */ /* 0x000fe200078e00ff */
[----:B------:R-:W1:Y:S01]  /*b700*/  LDCU.64 UR8, c[0x4][0x18] ;  /* 0x01000300ff0877ac */ /* 0x000e620008000a00 */
[----:B0-----:R-:W-:Y:S01]  /*b710*/  MOV R4, UR4 ;  /* 0x0000000400047c02 */ /* 0x001fe20008000f00 */
[----:B------:R-:W-:-:S02]  /*b720*/  IMAD.U32 R5, RZ, RZ, UR5 ;  /* 0x00000005ff057e24 */ /* 0x000fc4000f8e00ff */
[----:B--2---:R-:W-:Y:S01]  /*b730*/  IMAD.U32 R6, RZ, RZ, UR6 ;  /* 0x00000006ff067e24 */ /* 0x004fe2000f8e00ff */
[----:B------:R-:W-:Y:S01]  /*b740*/  MOV R7, UR7 ;  /* 0x0000000700077c02 */ /* 0x000fe20008000f00 */
[----:B-1----:R-:W-:Y:S02]  /*b750*/  IMAD.U32 R10, RZ, RZ, UR8 ;  /* 0x00000008ff0a7e24 */ /* 0x002fe4000f8e00ff */
[----:B------:R-:W-:-:S07]  /*b760*/  IMAD.U32 R11, RZ, RZ, UR9 ;  /* 0x00000009ff0b7e24 */ /* 0x000fce000f8e00ff */
[----:B------:R-:W-:-:S07]  /*b770*/  LEPC R20, `(.L_x_2191) ;  /* 0x000000001014794e */ /* 0x000fce0000000000 */
[----:B---345:R-:W-:Y:S05]  /*b780*/  CALL.ABS.NOINC R2 ;  /* 0x0000000002007343 */ /* 0x038fea0003c00000 */
.L_x_2191:
[----:B------:R-:W-:Y:S01]  /*b790*/  MOV R0, RZ ;  /* 0x000000ff00007202 */ /* 0x000fe20000000f00 */
[----:B------:R-:W-:Y:S06]  /*b7a0*/  BRA `(.L_x_2170) ;  /* 0x0000000000147947 */ /* 0x000fec0003800000 */
.L_x_2190:
[----:B------:R-:W2:Y:S02]  /*b7b0*/  LDG.E.64 R2, desc[UR36][R2.64] ;  /* 0x0000002402027981 */ /* 0x000ea4000c1e1b00 */
[----:B--2---:R0:W2:Y:S02]  /*b7c0*/  I2F.U64 R0, R2 ;  /* 0x0000000200007312 */ /* 0x0040a40000301000 */
[----:B0-2---:R-:W-:Y:S05]  /*b7d0*/  BRA `(.L_x_2170) ;  /* 0x0000000000087947 */ /* 0x005fea0003800000 */
.L_x_2189:
[----:B------:R-:W2:Y:S02]  /*b7e0*/  LDG.E R0, desc[UR36][R2.64] ;  /* 0x0000002402007981 */ /* 0x000ea4000c1e1900 */
[----:B--2---:R-:W-:-:S07]  /*b7f0*/  I2FP.F32.U32 R0, R0 ;  /* 0x0000000000007245 */ /* 0x004fce0000201000 */
.L_x_2170:
[----:B------:R-:W-:Y:S05]  /*b800*/  BSYNC.RECONVERGENT B6 ;  /* 0x0000000000067941 */ /* 0x000fea0003800200 */
.L_x_2164:
[----:B0----5:R-:W-:Y:S01]  /*b810*/  FSETP.GTU.FTZ.AND P0, PT, R0, -3, PT ;  /* 0xc04000000000780b */ /* 0x021fe20003f1c000 */
[----:B------:R-:W-:Y:S01]  /*b820*/  BSSY.RECONVERGENT B0, `(.L_x_2192) ;  /* 0x0000008000007945 */ /* 0x000fe20003800200 */
[----:B------:R-:W-:-:S11]  /*b830*/  IMAD.MOV.U32 R4, RZ, RZ, RZ ;  /* 0x000000ffff047224 */ /* 0x000fd600078e00ff */
[----:B------:R-:W-:Y:S05]  /*b840*/  @!P0 BRA `(.L_x_2193) ;  /* 0x0000000000148947 */ /* 0x000fea0003800000 */
[----:B------:R-:W-:Y:S02]  /*b850*/  FSETP.GEU.FTZ.AND P0, PT, R0, 3, PT ;  /* 0x404000000000780b */ /* 0x000fe40003f1e000 */
[----:B-1-3--:R-:W-:-:S11]  /*b860*/  MOV R4, R19 ;  /* 0x0000001300047202 */ /* 0x00afd60000000f00 */
[----:B--2---:R-:W-:-:S04]  /*b870*/  @!P0 IMAD.MOV.U32 R3, RZ, RZ, 0x3eaaaaab ;  /* 0x3eaaaaabff038424 */ /* 0x004fc800078e00ff */
[----:B------:R-:W-:-:S04]  /*b880*/  @!P0 FFMA.FTZ R0, R0, R3, 0.5 ;  /* 0x3f00000000008423 */ /* 0x000fc80000010003 */
[----:B------:R-:W-:-:S07]  /*b890*/  @!P0 FMUL.FTZ R4, R0, R19 ;  /* 0x0000001300048220 */ /* 0x000fce0000410000 */
.L_x_2193:
[----:B------:R-:W-:Y:S05]  /*b8a0*/  BSYNC.RECONVERGENT B0 ;  /* 0x0000000000007941 */ /* 0x000fea0003800200 */
.L_x_2192:
[----:B------:R-:W2:Y:S01]  /*b8b0*/  LDCU.64 UR4, c[0x0][0x5e8] ;  /* 0x0000bd00ff0477ac */ /* 0x000ea20008000a00 */
[----:B------:R-:W-:-:S04]  /*b8c0*/  ULOP3.LUT UR6, UR40, 0xff, URZ, 0xc0, !UPT ;  /* 0x000000ff28067892 */ /* 0x000fc8000f8ec0ff */
        /* <DEDUP_REMOVED lines=15> */
.L_x_2197:
[----:B------:R-:W0:Y:S02]  /*b9c0*/  F2I.S64.TRUNC R4, R4 ;  /* 0x0000000400047311 */ /* 0x000e24000020d900 */
[----:B0-----:R-:W-:-:S05]  /*b9d0*/  IMAD.MOV.U32 R7, RZ, RZ, R4 ;  /* 0x000000ffff077224 */ /* 0x001fca00078e0004 */
[----:B------:R0:W-:Y:S01]  /*b9e0*/  STG.E.U8 desc[UR36][R2.64], R7 ;  /* 0x0000000702007986 */ /* 0x0001e2000c101124 */
[----:B------:R-:W-:Y:S05]  /*b9f0*/  BRA `(.L_x_2199) ;  /* 0x0000000c00287947 */ /* 0x000fea0003800000 */
.L_x_2196:
        /* <DEDUP_REMOVED lines=9> */
.L_x_2201:
[----:B------:R-:W0:Y:S02]  /*ba90*/  F2I.FTZ.TRUNC.NTZ R5, R4 ;  /* 0x0000000400057305 */ /* 0x000e24000021f100 */
[----:B0-----:R0:W-:Y:S01]  /*baa0*/  STG.E desc[UR36][R2.64], R5 ;  /* 0x0000000502007986 */ /* 0x0011e2000c101924 */
[----:B------:R-:W-:Y:S05]  /*bab0*/  BRA `(.L_x_2199) ;  /* 0x0000000800f87947 */ /* 0x000fea0003800000 */
.L_x_2200:
[----:B------:R-:W0:Y:S02]  /*bac0*/  F2I.FTZ.TRUNC.NTZ R5, R4 ;  /* 0x0000000400057305 */ /* 0x000e24000021f100 */
[----:B0-----:R0:W-:Y:S01]  /*bad0*/  STG.E.U16 desc[UR36][R2.64], R5 ;  /* 0x0000000502007986 */ /* 0x0011e2000c101524 */
[----:B------:R-:W-:Y:S05]  /*bae0*/  BRA `(.L_x_2199) ;  /* 0x0000000800ec7947 */ /* 0x000fea0003800000 */
.L_x_2195:
        /* <DEDUP_REMOVED lines=8> */
.L_x_2203:
[----:B------:R-:W-:-:S05]  /*bb70*/  F2FP.F16.F32.PACK_AB R4, RZ, R4 ;  /* 0x00000004ff04723e */ /* 0x000fca00000000ff */
[----:B------:R0:W-:Y:S01]  /*bb80*/  STG.E.U16 desc[UR36][R2.64], R4 ;  /* 0x0000000402007986 */ /* 0x0001e2000c101524 */
[----:B------:R-:W-:Y:S05]  /*bb90*/  BRA `(.L_x_2199) ;  /* 0x0000000800c07947 */ /* 0x000fea0003800000 */
.L_x_2202:
[----:B------:R-:W-:-:S09]  /*bba0*/  UISETP.NE.AND UP0, UPT, UR6, 0x7, UPT ;  /* 0x000000070600788c */ /* 0x000fd2000bf05270 */
[----:B------:R-:W-:Y:S05]  /*bbb0*/  BRA.U !UP0, `(.L_x_2204) ;  /* 0x00000001082c7547 */ /* 0x000fea000b800000 */
[----:B------:R-:W-:-:S09]  /*bbc0*/  UISETP.NE.AND UP0, UPT, UR6, 0x8, UPT ;  /* 0x000000080600788c */ /* 0x000fd2000bf05270 */
[----:B------:R-:W-:Y:S05]  /*bbd0*/  BRA.U !UP0, `(.L_x_2205) ;  /* 0x0000000108147547 */ /* 0x000fea000b800000 */
[----:B------:R-:W-:-:S09]  /*bbe0*/  UISETP.NE.AND UP0, UPT, UR6, 0x9, UPT ;  /* 0x000000090600788c */ /* 0x000fd2000bf05270 */
[----:B------:R-:W-:Y:S05]  /*bbf0*/  BRA.U UP0, `(.L_x_2198) ;  /* 0x0000000500d07547 */ /* 0x000fea000b800000 */
[----:B------:R-:W-:-:S05]  /*bc00*/  HFMA2 R5, -RZ, RZ, 0, 0 ;  /* 0x00000000ff057431 */ /* 0x000fca00000001ff */
[----:B------:R2:W-:Y:S01]  /*bc10*/  STG.E.64 desc[UR36][R2.64], R4 ;  /* 0x0000000402007986 */ /* 0x0005e2000c101b24 */
[----:B------:R-:W-:Y:S05]  /*bc20*/  BRA `(.L_x_2199) ;  /* 0x00000008009c7947 */ /* 0x000fea0003800000 */
.L_x_2205:
[----:B------:R-:W-:-:S04]  /*bc30*/  F2FP.F16.F32.PACK_AB R5, RZ, R4 ;  /* 0x00000004ff05723e */ /* 0x000fc800000000ff */
[----:B------:R-:W-:-:S05]  /*bc40*/  PRMT R5, R5, 0x5410, RZ ;  /* 0x0000541005057816 */ /* 0x000fca00000000ff */
[----:B------:R4:W-:Y:S01]  /*bc50*/  STG.E desc[UR36][R2.64], R5 ;  /* 0x0000000502007986 */ /* 0x0009e2000c101924 */
[----:B------:R-:W-:Y:S05]  /*bc60*/  BRA `(.L_x_2199) ;  /* 0x00000008008c7947 */ /* 0x000fea0003800000 */
.L_x_2204:
[----:B------:R-:W-:-:S06]  /*bc70*/  FMUL.FTZ R4, R4, 1 ;  /* 0x3f80000004047820 */ /* 0x000fcc0000410000 */
[----:B------:R-:W0:Y:S02]  /*bc80*/  F2F.F64.F32 R4, R4 ;  /* 0x0000000400047310 */ /* 0x000e240000201800 */
[----:B0-----:R0:W-:Y:S01]  /*bc90*/  STG.E.64 desc[UR36][R2.64], R4 ;  /* 0x0000000402007986 */ /* 0x0011e2000c101b24 */
[----:B------:R-:W-:Y:S05]  /*bca0*/  BRA `(.L_x_2199) ;  /* 0x00000008007c7947 */ /* 0x000fea0003800000 */
.L_x_2194:
        /* <DEDUP_REMOVED lines=13> */
.L_x_2209:
        /* <DEDUP_REMOVED lines=16> */
.L_x_2212:
[----:B------:R-:W-:-:S04]  /*be80*/  SHF.R.U32.HI R4, RZ, 0x18, R4 ;  /* 0x00000018ff047819 */ /* 0x000fc80000011604 */
[----:B------:R-:W-:-:S04]  /*be90*/  LOP3.LUT R4, R5, 0x80, R4, 0xf8, !PT ;  /* 0x0000008005047812 */ /* 0x000fc800078ef804 */
[----:B------:R-:W-:-:S07]  /*bea0*/  PRMT R0, R4, 0x7610, R0 ;  /* 0x0000761004007816 */ /* 0x000fce0000000000 */
.L_x_2211:
[----:B------:R-:W-:Y:S05]  /*beb0*/  BSYNC.RECONVERGENT B0 ;  /* 0x0000000000007941 */ /* 0x000fea0003800200 */
.L_x_2210:
[----:B------:R0:W-:Y:S01]  /*bec0*/  STG.E.U8 desc[UR36][R2.64], R0 ;  /* 0x0000000002007986 */ /* 0x0001e2000c101124 */
[----:B------:R-:W-:Y:S05]  /*bed0*/  BRA `(.L_x_2199) ;  /* 0x0000000400f07947 */ /* 0x000fea0003800000 */
.L_x_2208:
        /* <DEDUP_REMOVED lines=16> */
.L_x_2215:
[----:B------:R-:W-:-:S04]  /*bfe0*/  SHF.R.U32.HI R4, RZ, 0x18, R4 ;  /* 0x00000018ff047819 */ /* 0x000fc80000011604 */
[----:B------:R-:W-:-:S04]  /*bff0*/  LOP3.LUT R5, R5, 0x80, R4, 0xf8, !PT ;  /* 0x0000008005057812 */ /* 0x000fc800078ef804 */
[----:B------:R-:W-:-:S07]  /*c000*/  PRMT R0, R5, 0x7610, R0 ;  /* 0x0000761005007816 */ /* 0x000fce0000000000 */
.L_x_2214:
[----:B------:R-:W-:Y:S05]  /*c010*/  BSYNC.RECONVERGENT B0 ;  /* 0x0000000000007941 */ /* 0x000fea0003800200 */
.L_x_2213:
[----:B------:R0:W-:Y:S01]  /*c020*/  STG.E.U8 desc[UR36][R2.64], R0 ;  /* 0x0000000002007986 */ /* 0x0001e2000c101124 */
[----:B------:R-:W-:Y:S05]  /*c030*/  BRA `(.L_x_2199) ;  /* 0x0000000400987947 */ /* 0x000fea0003800000 */
.L_x_2207:
        /* <DEDUP_REMOVED lines=21> */
.L_x_2217:
[----:B------:R-:W0:Y:S02]  /*c190*/  F2I.U64.TRUNC R4, R4 ;  /* 0x0000000400047311 */ /* 0x000e24000020d800 */
[----:B0-----:R0:W-:Y:S01]  /*c1a0*/  STG.E.64 desc[UR36][R2.64], R4 ;  /* 0x0000000402007986 */ /* 0x0011e2000c101b24 */
[----:B------:R-:W-:Y:S05]  /*c1b0*/  BRA `(.L_x_2199) ;  /* 0x0000000400387947 */ /* 0x000fea0003800000 */
.L_x_2216:
[----:B------:R-:W0:Y:S02]  /*c1c0*/  F2I.FTZ.U32.TRUNC.NTZ R5, R4 ;  /* 0x0000000400057305 */ /* 0x000e24000021f000 */
[----:B0-----:R0:W-:Y:S01]  /*c1d0*/  STG.E desc[UR36][R2.64], R5 ;  /* 0x0000000502007986 */ /* 0x0011e2000c101924 */
[----:B------:R-:W-:Y:S05]  /*c1e0*/  BRA `(.L_x_2199) ;  /* 0x00000004002c7947 */ /* 0x000fea0003800000 */
.L_x_2206:
        /* <DEDUP_REMOVED lines=10> */
.L_x_2219:
[----:B------:R-:W-:Y:S01]  /*c290*/  FMUL.FTZ R4, R4, 1 ;  /* 0x3f80000004047820 */ /* 0x000fe20000410000 */
[----:B------:R-:W-:-:S05]  /*c2a0*/  CS2R R6, SRZ ;  /* 0x0000000000067805 */ /* 0x000fca000001ff00 */
[----:B------:R-:W0:Y:S02]  /*c2b0*/  F2F.F64.F32 R4, R4 ;  /* 0x0000000400047310 */ /* 0x000e240000201800 */
[----:B0-----:R0:W-:Y:S01]  /*c2c0*/  STG.E.128 desc[UR36][R2.64], R4 ;  /* 0x0000000402007986 */ /* 0x0011e2000c101d24 */
[----:B------:R-:W-:Y:S05]  /*c2d0*/  BRA `(.L_x_2199) ;  /* 0x0000000000f07947 */ /* 0x000fea0003800000 */
.L_x_2218:
[----:B------:R-:W-:-:S09]  /*c2e0*/  UISETP.NE.AND UP0, UPT, UR6, 0xf, UPT ;  /* 0x0000000f0600788c */ /* 0x000fd2000bf05270 */
[----:B------:R-:W-:Y:S05]  /*c2f0*/  BRA.U !UP0, `(.L_x_2220) ;  /* 0x0000000108e07547 */ /* 0x000fea000b800000 */
[----:B------:R-:W-:-:S09]  /*c300*/  UISETP.NE.AND UP0, UPT, UR6, 0x17, UPT ;  /* 0x000000170600788c */ /* 0x000fd2000bf05270 */
[----:B------:R-:W-:Y:S05]  /*c310*/  BRA.U !UP0, `(.L_x_2221) ;  /* 0x00000001088c7547 */ /* 0x000fea000b800000 */
[----:B------:R-:W-:-:S09]  /*c320*/  UISETP.NE.AND UP0, UPT, UR6, 0x18, UPT ;  /* 0x000000180600788c */ /* 0x000fd2000bf05270 */
[----:B------:R-:W-:Y:S05]  /*c330*/  BRA.U !UP0, `(.L_x_2222) ;  /* 0x0000000108447547 */ /* 0x000fea000b800000 */
.L_x_2198:
[----:B------:R-:W-:Y:S01]  /*c340*/  MOV R0, 0x0 ;  /* 0x0000000000007802 */ /* 0x000fe20000000f00 */
[----:B------:R-:W0:Y:S01]  /*c350*/  LDCU.64 UR4, c[0x4][0x128] ;  /* 0x01002500ff0477ac */ /* 0x000e220008000a00 */
[----:B------:R-:W-:Y:S02]  /*c360*/  HFMA2 R13, -RZ, RZ, 0, 0 ;  /* 0x00000000ff0d7431 */ /* 0x000fe400000001ff */
[----:B------:R-:W-:Y:S01]  /*c370*/  IMAD.MOV.U32 R8, RZ, RZ, 0x65 ;  /* 0x00000065ff087424 */ /* 0x000fe200078e00ff */
[----:B------:R2:W4:Y:S01]  /*c380*/  LDC.64 R2, c[0x4][R0] ;  /* 0x0100000000027b82 */ /* 0x0005220000000a00 */
[----:B------:R-:W5:Y:S01]  /*c390*/  LDCU.64 UR6, c[0x4][0x130] ;  /* 0x01002600ff0677ac */ /* 0x000f620008000a00 */
[----:B------:R-:W-:Y:S01]  /*c3a0*/  IMAD.MOV.U32 R12, RZ, RZ, 0x1 ;  /* 0x00000001ff0c7424 */ /* 0x000fe200078e00ff */
[----:B------:R-:W1:Y:S01]  /*c3b0*/  LDCU.64 UR8, c[0x4][0x20] ;  /* 0x01000400ff0877ac */ /* 0x000e620008000a00 */
[----:B0-----:R-:W-:Y:S02]  /*c3c0*/  IMAD.U32 R4, RZ, RZ, UR4 ;  /* 0x00000004ff047e24 */ /* 0x001fe4000f8e00ff */
[----:B------:R-:W-:Y:S01]  /*c3d0*/  IMAD.U32 R5, RZ, RZ, UR5 ;  /* 0x00000005ff057e24 */ /* 0x000fe2000f8e00ff */
[----:B-----5:R-:W-:Y:S01]  /*c3e0*/  MOV R6, UR6 ;  /* 0x0000000600067c02 */ /* 0x020fe20008000f00 */
[----:B------:R-:W-:-:S02]  /*c3f0*/  IMAD.U32 R7, RZ, RZ, UR7 ;  /* 0x00000007ff077e24 */ /* 0x000fc4000f8e00ff */
[----:B-1----:R-:W-:Y:S01]  /*c400*/  IMAD.U32 R10, RZ, RZ, UR8 ;  /* 0x00000008ff0a7e24 */ /* 0x002fe2000f8e00ff */
[----:B--2---:R-:W-:-:S07]  /*c410*/  MOV R11, UR9 ;  /* 0x00000009000b7c02 */ /* 0x004fce0008000f00 */
[----:B------:R-:W-:-:S07]  /*c420*/  LEPC R20, `(.L_x_2223) ;  /* 0x000000001014794e */ /* 0x000fce0000000000 */
[----:B---34-:R-:W-:Y:S05]  /*c430*/  CALL.ABS.NOINC R2 ;  /* 0x0000000002007343 */ /* 0x018fea0003c00000 */
.L_x_2223:
[----:B------:R-:W-:Y:S05]  /*c440*/  BRA `(.L_x_2199) ;  /* 0x0000000000947947 */ /* 0x000fea0003800000 */
.L_x_2222:
[----:B------:R-:W-:Y:S01]  /*c450*/  LOP3.LUT R6, R4, 0x7fffffff, RZ, 0xc0, !PT ;  /* 0x7fffffff04067812 */ /* 0x000fe200078ec0ff */
[----:B------:R-:W-:Y:S01]  /*c460*/  BSSY.RECONVERGENT B0, `(.L_x_2224) ;  /* 0x000000b000007945 */ /* 0x000fe20003800200 */
[----:B------:R-:W-:Y:S01]  /*c470*/  SHF.R.U32.HI R7, RZ, 0x18, R4 ;  /* 0x00000018ff077819 */ /* 0x000fe20000011604 */
[----:B------:R-:W-:Y:S01]  /*c480*/  IMAD.MOV.U32 R0, RZ, RZ, 0x7f ;  /* 0x0000007fff007424 */ /* 0x000fe200078e00ff */
        /* <DEDUP_REMOVED lines=8> */
.L_x_2225:
[----:B------:R-:W-:Y:S05]  /*c510*/  BSYNC.RECONVERGENT B0 ;  /* 0x0000000000007941 */ /* 0x000fea0003800200 */
.L_x_2224:
[----:B------:R-:W-:-:S05]  /*c520*/  LOP3.LUT R5, R0, 0x80, R7, 0xf8, !PT ;  /* 0x0000008000057812 */ /* 0x000fca00078ef807 */
[----:B------:R0:W-:Y:S01]  /*c530*/  STG.E.U8 desc[UR36][R2.64], R5 ;  /* 0x0000000502007986 */ /* 0x0001e2000c101124 */
[----:B------:R-:W-:Y:S05]  /*c540*/  BRA `(.L_x_2199) ;  /* 0x0000000000547947 */ /* 0x000fea0003800000 */
.L_x_2221:
        /* <DEDUP_REMOVED lines=11> */
.L_x_2227:
[----:B------:R-:W-:Y:S01]  /*c600*/  IMAD.MOV.U32 R0, RZ, RZ, 0x7f ;  /* 0x0000007fff007424 */ /* 0x000fe200078e00ff */
[----:B------:R-:W-:-:S04]  /*c610*/  ISETP.GT.U32.AND P0, PT, R6, 0x7f800000, PT ;  /* 0x7f8000000600780c */ /* 0x000fc80003f04070 */
[----:B------:R-:W-:-:S09]  /*c620*/  SEL R0, R0, 0x7c, P0 ;  /* 0x0000007c00007807 */ /* 0x000fd20000000000 */
.L_x_2228:
[----:B------:R-:W-:Y:S05]  /*c630*/  BSYNC.RECONVERGENT B0 ;  /* 0x0000000000007941 */ /* 0x000fea0003800200 */
.L_x_2226:
[----:B------:R-:W-:-:S04]  /*c640*/  SHF.R.U32.HI R5, RZ, 0x18, R4 ;  /* 0x00000018ff057819 */ /* 0x000fc80000011604 */
[----:B------:R-:W-:-:S05]  /*c650*/  LOP3.LUT R5, R0, 0x80, R5, 0xf8, !PT ;  /* 0x0000008000057812 */ /* 0x000fca00078ef805 */
[----:B------:R0:W-:Y:S01]  /*c660*/  STG.E.U8 desc[UR36][R2.64], R5 ;  /* 0x0000000502007986 */ /* 0x0001e2000c101124 */
[----:B------:R-:W-:Y:S05]  /*c670*/  BRA `(.L_x_2199) ;  /* 0x0000000000087947 */ /* 0x000fea0003800000 */
.L_x_2220:
[----:B------:R-:W-:-:S05]  /*c680*/  F2FP.BF16.F32.PACK_AB R4, RZ, R4 ;  /* 0x00000004ff04723e */ /* 0x000fca00000010ff */
[----:B------:R0:W-:Y:S02]  /*c690*/  STG.E.U16 desc[UR36][R2.64], R4 ;  /* 0x0000000402007986 */ /* 0x0001e4000c101524 */
.L_x_2199:
[----:B------:R-:W-:-:S07]  /*c6a0*/  IADD3 R17, PT, PT, R17, 0x80, RZ ;  /* 0x0000008011117810 */ /* 0x000fce0007ffe0ff */
.L_x_2134:
[----:B------:R-:W-:Y:S05]  /*c6b0*/  BSYNC.RECONVERGENT B7 ;  /* 0x0000000000077941 */ /* 0x000fea0003800200 */
.L_x_2133:
[----:B------:R-:W5:Y:S02]  /*c6c0*/  LDCU UR4, c[0x0][0x380] ;  /* 0x00007000ff0477ac */ /* 0x000f640008000800 */
[----:B-----5:R-:W-:-:S13]  /*c6d0*/  ISETP.GE.AND P0, PT, R17, UR4, PT ;  /* 0x0000000411007c0c */ /* 0x020fda000bf06270 */
[----:B------:R-:W-:Y:S05]  /*c6e0*/  @P0 EXIT ;  /* 0x000000000000094d */ /* 0x000fea0003800000 */
[----:B------:R-:W5:Y:S01]  /*c6f0*/  LDCU UR4, c[0x0][0x388] ;  /* 0x00007100ff0477ac */ /* 0x000f620008000800 */
[----:B------:R-:W-:Y:S01]  /*c700*/  IMAD.MOV.U32 R18, RZ, RZ, RZ ;  /* 0x000000ffff127224 */ /* 0x000fe200078e00ff */
[----:B------:R-:W-:Y:S01]  /*c710*/  MOV R16, RZ ;  /* 0x000000ff00107202 */ /* 0x000fe20000000f00 */
[----:B01----:R-:W-:Y:S01]  /*c720*/  IMAD.MOV.U32 R0, RZ, RZ, RZ ;  /* 0x000000ffff007224 */ /* 0x003fe200078e00ff */
        /* <DEDUP_REMOVED lines=350> */
.L_x_2229:
[----:B------:R-:W2:Y:S01]  /*dd10*/  LDCU.64 UR8, c[0x0][0x5f0] ;  /* 0x0000be00ff0877ac */ /* 0x000ea20008000a00 */
[----:B------:R-:W-:Y:S01]  /*dd20*/  BSSY.RECONVERGENT B6, `(.L_x_2230) ;  /* 0x00000e8000067945 */ /* 0x000fe20003800200 */
[----:B------:R-:W0:Y:S01]  /*dd30*/  LDCU.64 UR6, c[0x0][0x5e8] ;  /* 0x0000bd00ff0677ac */ /* 0x000e220008000a00 */
[----:B------:R-:W-:-:S04]  /*dd40*/  UPRMT UR4, UR40, 0x7771, URZ ;  /* 0x0000777128047896 */ /* 0x000fc800080000ff */
[----:B------:R-:W-:Y:S01]  /*dd50*/  UISETP.GT.AND UP0, UPT, UR4, 0x9, UPT ;  /* 0x000000090400788c */ /* 0x000fe2000bf04270 */
[----:B--2-4-:R-:W-:Y:S02]  /*dd60*/  IADD3 R2, P1, PT, R0, UR8, RZ ;  /* 0x0000000800027c10 */ /* 0x014fe4000ff3e0ff */
[----:B0-----:R-:W-:-:S03]  /*dd70*/  IADD3 R16, P0, PT, R16, UR6, RZ ;  /* 0x0000000610107c10 */ /* 0x001fc6000ff1e0ff */
[----:B------:R-:W-:Y:S01]  /*dd80*/  IMAD.X R3, RZ, RZ, UR9, P1 ;  /* 0x00000009ff037e24 */ /* 0x000fe200088e06ff */
[----:B------:R-:W-:Y:S02]  /*dd90*/  IADD3.X R17, PT, PT, RZ, UR7, RZ, P0, !PT ;  /* 0x00000007ff117c10 */ /* 0x000fe400087fe4ff */
        /* <DEDUP_REMOVED lines=10> */
[----:B---3--:R2:W3:Y:S01]  /*de40*/  I2F.S16 R19, R2 ;  /* 0x0000000200137306 */ /* 0x0084e20000101400 */
[----:B------:R-:W-:Y:S05]  /*de50*/  BRA `(.L_x_2236) ;  /* 0x0000000c00507947 */ /* 0x000fea0003800000 */
.L_x_2234:
[----:B------:R-:W3:Y:S02]  /*de60*/  LDG.E.U8 R2, desc[UR36][R2.64] ;  /* 0x0000002402027981 */ /* 0x000ee4000c1e1100 */
[----:B---3--:R-:W-:Y:S01]  /*de70*/  I2FP.F32.U32 R19, R2 ;  /* 0x0000000200137245 */ /* 0x008fe20000201000 */
[----:B------:R-:W-:Y:S06]  /*de80*/  BRA `(.L_x_2236) ;  /* 0x0000000c00447947 */ /* 0x000fec0003800000 */
.L_x_2233:
[----:B------:R-:W-:-:S09]  /*de90*/  UISETP.NE.AND UP0, UPT, UR4, 0x2, UPT ;  /* 0x000000020400788c */ /* 0x000fd2000bf05270 */
[----:B------:R-:W-:Y:S05]  /*dea0*/  BRA.U !UP0, `(.L_x_2237) ;  /* 0x0000000108287547 */ /* 0x000fea000b800000 */
[----:B------:R-:W-:-:S09]  /*deb0*/  UISETP.NE.AND UP0, UPT, UR4, 0x3, UPT ;  /* 0x000000030400788c */ /* 0x000fd2000bf05270 */
[----:B------:R-:W-:Y:S05]  /*dec0*/  BRA.U !UP0, `(.L_x_2238) ;  /* 0x0000000108147547 */ /* 0x000fea000b800000 */
[----:B------:R-:W-:-:S09]  /*ded0*/  UISETP.NE.AND UP0, UPT, UR4, 0x4, UPT ;  /* 0x000000040400788c */ /* 0x000fd2000bf05270 */
[----:B------:R-:W-:Y:S05]  /*dee0*/  BRA.U UP0, `(.L_x_2235) ;  /* 0x0000000900d07547 */ /* 0x000fea000b800000 */
[----:B------:R-:W3:Y:S02]  /*def0*/  LDG.E.64 R2, desc[UR36][R2.64] ;  /* 0x0000002402027981 */ /* 0x000ee4000c1e1b00 */
[----:B---3--:R2:W3:Y:S02]  /*df00*/  I2F.S64 R19, R2 ;  /* 0x0000000200137312 */ /* 0x0084e40000301400 */
[----:B--23--:R-:W-:Y:S05]  /*df10*/  BRA `(.L_x_2236) ;  /* 0x0000000c00207947 */ /* 0x00cfea0003800000 */
.L_x_2238:
[----:B------:R-:W3:Y:S02]  /*df20*/  LDG.E R2, desc[UR36][R2.64] ;  /* 0x0000002402027981 */ /* 0x000ee4000c1e1900 */
[----:B---3--:R-:W-:Y:S01]  /*df30*/  I2FP.F32.S32 R19, R2 ;  /* 0x0000000200137245 */ /* 0x008fe20000201400 */
[----:B------:R-:W-:Y:S06]  /*df40*/  BRA `(.L_x_2236) ;  /* 0x0000000c00147947 */ /* 0x000fec0003800000 */
.L_x_2237:
[----:B------:R-:W3:Y:S02]  /*df50*/  LDG.E.U16 R2, desc[UR36][R2.64] ;  /* 0x0000002402027981 */ /* 0x000ee4000c1e1500 */
[----:B---3--:R0:W1:Y:S01]  /*df60*/  I2F.S16 R19, R2 ;  /* 0x0000000200137306 */ /* 0x0080620000101400 */
[----:B------:R-:W-:Y:S05]  /*df70*/  BRA `(.L_x_2236) ;  /* 0x0000000c00087947 */ /* 0x000fea0003800000 */
.L_x_2232:
        /* <DEDUP_REMOVED lines=8> */
.L_x_2240:
[----:B------:R-:W3:Y:S02]  /*e000*/  LDG.E.U16 R2, desc[UR36][R2.64] ;  /* 0x0000002402027981 */ /* 0x000ee4000c1e1500 */
[----:B---3--:R-:W-:Y:S01]  /*e010*/  HADD2.F32 R19, -RZ, R2.H0_H0 ;  /* 0x20000002ff137230 */ /* 0x008fe20000004100 */
[----:B------:R-:W-:Y:S06]  /*e020*/  BRA `(.L_x_2236) ;  /* 0x0000000800dc7947 */ /* 0x000fec0003800000 */
.L_x_2239:
        /* <DEDUP_REMOVED lines=8> */
.L_x_2242:
[----:B------:R-:W3:Y:S02]  /*e0b0*/  LDG.E.U16 R2, desc[UR36][R2.64] ;  /* 0x0000002402027981 */ /* 0x000ee4000c1e1500 */
[----:B---3--:R-:W-:Y:S01]  /*e0c0*/  HADD2.F32 R19, -RZ, R2.H0_H0 ;  /* 0x20000002ff137230 */ /* 0x008fe20000004100 */
[----:B------:R-:W-:Y:S06]  /*e0d0*/  BRA `(.L_x_2236) ;  /* 0x0000000800b07947 */ /* 0x000fec0003800000 */
.L_x_2241:
        /* <DEDUP_REMOVED lines=11> */
.L_x_2231:
        /* <DEDUP_REMOVED lines=12> */
.L_x_2245:
        /* <DEDUP_REMOVED lines=11> */
.L_x_2244:
        /* <DEDUP_REMOVED lines=25> */
.L_x_2247:
        /* <DEDUP_REMOVED lines=12> */
.L_x_2246:
[----:B------:R-:W3:Y:S02]  /*e550*/  LDG.E.U16 R2, desc[UR36][R2.64] ;  /* 0x0000002402027981 */ /* 0x000ee4000c1e1500 */
[----:B---3--:R-:W-:Y:S01]  /*e560*/  IMAD.U32 R19, R2, 0x10000, RZ ;  /* 0x0001000002137824 */ /* 0x008fe200078e00ff */
[----:B------:R-:W-:Y:S06]  /*e570*/  BRA `(.L_x_2236) ;  /* 0x0000000400887947 */ /* 0x000fec0003800000 */
.L_x_2243:
        /* <DEDUP_REMOVED lines=11> */
.L_x_2250:
        /* <DEDUP_REMOVED lines=20> */
.L_x_2252:
[----:B------:R-:W-:Y:S05]  /*e770*/  BSYNC.RECONVERGENT B0 ;  /* 0x0000000000007941 */ /* 0x000fea0003800200 */
.L_x_2251:
[----:B------:R-:W-:Y:S01]  /*e780*/  IMAD.SHL.U32 R0, R0, 0x100000, RZ ;  /* 0x0010000000007824 */ /* 0x000fe200078e00ff */
[----:B------:R-:W-:-:S04]  /*e790*/  LEA R2, R2, 0x3b800000, 0x17 ;  /* 0x3b80000002027811 */ /* 0x000fc800078eb8ff */
[----:B------:R-:W-:Y:S01]  /*e7a0*/  LOP3.LUT R19, R2, R0, R19, 0xfe, !PT ;  /* 0x0000000002137212 */ /* 0x000fe200078efe13 */
[----:B------:R-:W-:Y:S06]  /*e7b0*/  BRA `(.L_x_2236) ;  /* 0x0000000000f87947 */ /* 0x000fec0003800000 */
.L_x_2249:
        /* <DEDUP_REMOVED lines=20> */
.L_x_2254:
[----:B------:R-:W-:Y:S05]  /*e900*/  BSYNC.RECONVERGENT B0 ;  /* 0x0000000000007941 */ /* 0x000fea0003800200 */
.L_x_2253:
[----:B------:R-:W-:Y:S02]  /*e910*/  SHF.L.U32 R0, R0, 0x15, RZ ;  /* 0x0000001500007819 */ /* 0x000fe400000006ff */
[----:B------:R-:W-:-:S04]  /*e920*/  LEA R2, R2, 0x37800000, 0x17 ;  /* 0x3780000002027811 */ /* 0x000fc800078eb8ff */
[----:B------:R-:W-:Y:S01]  /*e930*/  LOP3.LUT R19, R2, R0, R19, 0xfe, !PT ;  /* 0x0000000002137212 */ /* 0x000fe200078efe13 */
[----:B------:R-:W-:Y:S06]  /*e940*/  BRA `(.L_x_2236) ;  /* 0x0000000000947947 */ /* 0x000fec0003800000 */
.L_x_2248:
        /* <DEDUP_REMOVED lines=14> */
.L_x_2235:
        /* <DEDUP_REMOVED lines=16> */
.L_x_2257:
[----:B------:R-:W-:Y:S01]  /*eb30*/  IMAD.MOV.U32 R19, RZ, RZ, RZ ;  /* 0x000000ffff137224 */ /* 0x000fe200078e00ff */
[----:B------:R-:W-:Y:S06]  /*eb40*/  BRA `(.L_x_2236) ;  /* 0x0000000000147947 */ /* 0x000fec0003800000 */
.L_x_2256:
[----:B------:R-:W3:Y:S02]  /*eb50*/  LDG.E.64 R2, desc[UR36][R2.64] ;  /* 0x0000002402027981 */ /* 0x000ee4000c1e1b00 */
[----:B---3--:R0:W1:Y:S02]  /*eb60*/  I2F.U64 R19, R2 ;  /* 0x0000000200137312 */ /* 0x0080640000301000 */
[----:B01----:R-:W-:Y:S05]  /*eb70*/  BRA `(.L_x_2236) ;  /* 0x0000000000087947 */ /* 0x003fea0003800000 */
.L_x_2255:
[----:B------:R-:W3:Y:S02]  /*eb80*/  LDG.E R2, desc[UR36][R2.64] ;  /* 0x0000002402027981 */ /* 0x000ee4000c1e1900 */
[----:B---3--:R-:W-:-:S07]  /*eb90*/  I2FP.F32.U32 R19, R2 ;  /* 0x0000000200137245 */ /* 0x008fce0000201000 */
.L_x_2236:
[----:B------:R-:W-:Y:S05]  /*eba0*/  BSYNC.RECONVERGENT B6 ;  /* 0x0000000000067941 */ /* 0x000fea0003800200 */
.L_x_2230:
        /* <DEDUP_REMOVED lines=16> */
[----:B--2---:R2:W4:Y:S01]  /*ecb0*/  I2F.S16 R0, R2 ;  /* 0x0000000200007306 */ /* 0x0045220000101400 */
[----:B------:R-:W-:Y:S05]  /*ecc0*/  BRA `(.L_x_2264) ;  /* 0x0000000c00507947 */ /* 0x000fea0003800000 */
.L_x_2262:
[----:B------:R-:W2:Y:S02]  /*ecd0*/  LDG.E.U8 R0, desc[UR36][R2.64] ;  /* 0x0000002402007981 */ /* 0x000ea4000c1e1100 */
[----:B--2---:R-:W-:Y:S01]  /*ece0*/  I2FP.F32.U32 R0, R0 ;  /* 0x0000000000007245 */ /* 0x004fe20000201000 */
[----:B------:R-:W-:Y:S06]  /*ecf0*/  BRA `(.L_x_2264) ;  /* 0x0000000c00447947 */ /* 0x000fec0003800000 */
.L_x_2261:
        /* <DEDUP_REMOVED lines=9> */
.L_x_2266:
[----:B------:R-:W2:Y:S02]  /*ed90*/  LDG.E R0, desc[UR36][R2.64] ;  /* 0x0000002402007981 */ /* 0x000ea4000c1e1900 */
[----:B--2---:R-:W-:Y:S01]  /*eda0*/  I2FP.F32.S32 R0, R0 ;  /* 0x0000000000007245 */ /* 0x004fe20000201400 */
[----:B------:R-:W-:Y:S06]  /*edb0*/  BRA `(.L_x_2264) ;  /* 0x0000000c00147947 */ /* 0x000fec0003800000 */
.L_x_2265:
[----:B------:R-:W2:Y:S02]  /*edc0*/  LDG.E.U16 R0, desc[UR36][R2.64] ;  /* 0x0000002402007981 */ /* 0x000ea4000c1e1500 */
[----:B--2---:R-:W0:Y:S01]  /*edd0*/  I2F.S16 R0, R0 ;  /* 0x0000000000007306 */ /* 0x004e220000101400 */
[----:B------:R-:W-:Y:S05]  /*ede0*/  BRA `(.L_x_2264) ;  /* 0x0000000c00087947 */ /* 0x000fea0003800000 */
.L_x_2260:
        /* <DEDUP_REMOVED lines=8> */
.L_x_2268:
[----:B------:R-:W2:Y:S02]  /*ee70*/  LDG.E.U16 R0, desc[UR36][R2.64] ;  /* 0x0000002402007981 */ /* 0x000ea4000c1e1500 */
[----:B--2---:R-:W-:Y:S01]  /*ee80*/  HADD2.F32 R0, -RZ, R0.H0_H0 ;  /* 0x20000000ff007230 */ /* 0x004fe20000004100 */
[----:B------:R-:W-:Y:S06]  /*ee90*/  BRA `(.L_x_2264) ;  /* 0x0000000800dc7947 */ /* 0x000fec0003800000 */
.L_x_2267:
        /* <DEDUP_REMOVED lines=8> */
.L_x_2270:
[----:B------:R-:W2:Y:S02]  /*ef20*/  LDG.E.U16 R0, desc[UR36][R2.64] ;  /* 0x0000002402007981 */ /* 0x000ea4000c1e1500 */
[----:B--2---:R-:W-:Y:S01]  /*ef30*/  HADD2.F32 R0, -RZ, R0.H0_H0 ;  /* 0x20000000ff007230 */ /* 0x004fe20000004100 */
[----:B------:R-:W-:Y:S06]  /*ef40*/  BRA `(.L_x_2264) ;  /* 0x0000000800b07947 */ /* 0x000fec0003800000 */
.L_x_2269:
        /* <DEDUP_REMOVED lines=11> */
.L_x_2259:
        /* <DEDUP_REMOVED lines=12> */
.L_x_2273:
        /* <DEDUP_REMOVED lines=11> */
.L_x_2272:
        /* <DEDUP_REMOVED lines=25> */
.L_x_2275:
        /* <DEDUP_REMOVED lines=12> */
.L_x_2274:
[----:B------:R-:W2:Y:S02]  /*f3c0*/  LDG.E.U16 R0, desc[UR36][R2.64] ;  /* 0x0000002402007981 */ /* 0x000ea4000c1e1500 */
[----:B--2---:R-:W-:Y:S01]  /*f3d0*/  SHF.L.U32 R0, R0, 0x10, RZ ;  /* 0x0000001000007819 */ /* 0x004fe200000006ff */
[----:B------:R-:W-:Y:S06]  /*f3e0*/  BRA `(.L_x_2264) ;  /* 0x0000000400887947 */ /* 0x000fec0003800000 */
.L_x_2271:
        /* <DEDUP_REMOVED lines=11> */
.L_x_2278:
        /* <DEDUP_REMOVED lines=20> */
.L_x_2280:
[----:B------:R-:W-:Y:S05]  /*f5e0*/  BSYNC.RECONVERGENT B0 ;  /* 0x0000000000007941 */ /* 0x000fea0003800200 */
.L_x_2279:
[----:B------:R-:W-:Y:S01]  /*f5f0*/  IMAD.SHL.U32 R0, R0, 0x100000, RZ ;  /* 0x0010000000007824 */ /* 0x000fe200078e00ff */
[----:B------:R-:W-:-:S04]  /*f600*/  LEA R2, R2, 0x3b800000, 0x17 ;  /* 0x3b80000002027811 */ /* 0x000fc800078eb8ff */
[----:B------:R-:W-:Y:S01]  /*f610*/  LOP3.LUT R0, R2, R0, R7, 0xfe, !PT ;  /* 0x0000000002007212 */ /* 0x000fe200078efe07 */
[----:B------:R-:W-:Y:S06]  /*f620*/  BRA `(.L_x_2264) ;  /* 0x0000000000f87947 */ /* 0x000fec0003800000 */
.L_x_2277:
        /* <DEDUP_REMOVED lines=20> */
.L_x_2282:
[----:B------:R-:W-:Y:S05]  /*f770*/  BSYNC.RECONVERGENT B0 ;  /* 0x0000000000007941 */ /* 0x000fea0003800200 */
.L_x_2281:
[----:B------:R-:W-:Y:S01]  /*f780*/  IMAD.SHL.U32 R0, R0, 0x200000, RZ ;  /* 0x0020000000007824 */ /* 0x000fe200078e00ff */
[----:B------:R-:W-:-:S04]  /*f790*/  LEA R2, R2, 0x37800000, 0x17 ;  /* 0x3780000002027811 */ /* 0x000fc800078eb8ff */
[----:B------:R-:W-:Y:S01]  /*f7a0*/  LOP3.LUT R0, R2, R0, R7, 0xfe, !PT ;  /* 0x0000000002007212 */ /* 0x000fe200078efe07 */
[----:B------:R-:W-:Y:S06]  /*f7b0*/  BRA `(.L_x_2264) ;  /* 0x0000000000947947 */ /* 0x000fec0003800000 */
.L_x_2276:
        /* <DEDUP_REMOVED lines=14> */
.L_x_2263:
        /* <DEDUP_REMOVED lines=16> */
.L_x_2285:
[----:B------:R-:W-:Y:S01]  /*f9a0*/  IMAD.MOV.U32 R0, RZ, RZ, RZ ;  /* 0x000000ffff007224 */ /* 0x000fe200078e00ff */
[----:B------:R-:W-:Y:S06]  /*f9b0*/  BRA `(.L_x_2264) ;  /* 0x0000000000147947 */ /* 0x000fec0003800000 */
.L_x_2284:
[----:B------:R-:W2:Y:S02]  /*f9c0*/  LDG.E.64 R2, desc[UR36][R2.64] ;  /* 0x0000002402027981 */ /* 0x000ea4000c1e1b00 */
[----:B--2---:R0:W2:Y:S02]  /*f9d0*/  I2F.U64 R0, R2 ;  /* 0x0000000200007312 */ /* 0x0040a40000301000 */
[----:B0-2---:R-:W-:Y:S05]  /*f9e0*/  BRA `(.L_x_2264) ;  /* 0x0000000000087947 */ /* 0x005fea0003800000 */
.L_x_2283:
[----:B------:R-:W2:Y:S02]  /*f9f0*/  LDG.E R0, desc[UR36][R2.64] ;  /* 0x0000002402007981 */ /* 0x000ea4000c1e1900 */
[----:B--2---:R-:W-:-:S07]  /*fa00*/  I2FP.F32.U32 R0, R0 ;  /* 0x0000000000007245 */ /* 0x004fce0000201000 */
.L_x_2264:
[----:B------:R-:W-:Y:S05]  /*fa10*/  BSYNC.RECONVERGENT B6 ;  /* 0x0000000000067941 */ /* 0x000fea0003800200 */
.L_x_2258:
[----:B0---45:R-:W-:Y:S01]  /*fa20*/  FSETP.GTU.FTZ.AND P0, PT, R0, -3, PT ;  /* 0xc04000000000780b */ /* 0x031fe20003f1c000 */
[----:B------:R-:W-:Y:S01]  /*fa30*/  BSSY.RECONVERGENT B0, `(.L_x_2286) ;  /* 0x0000008000007945 */ /* 0x000fe20003800200 */
[----:B--2---:R-:W-:-:S11]  /*fa40*/  MOV R2, RZ ;  /* 0x000000ff00027202 */ /* 0x004fd60000000f00 */
[----:B------:R-:W-:Y:S05]  /*fa50*/  @!P0 BRA `(.L_x_2287) ;  /* 0x0000000000148947 */ /* 0x000fea0003800000 */
[----:B------:R-:W-:Y:S01]  /*fa60*/  FSETP.GEU.FTZ.AND P0, PT, R0, 3, PT ;  /* 0x404000000000780b */ /* 0x000fe20003f1e000 */
[----:B-1-3--:R-:W-:-:S12]  /*fa70*/  IMAD.MOV.U32 R2, RZ, RZ, R19 ;  /* 0x000000ffff027224 */ /* 0x00afd800078e0013 */
[----:B------:R-:W-:-:S04]  /*fa80*/  @!P0 IMAD.MOV.U32 R3, RZ, RZ, 0x3eaaaaab ;  /* 0x3eaaaaabff038424 */ /* 0x000fc800078e00ff */
[----:B------:R-:W-:-:S04]  /*fa90*/  @!P0 FFMA.FTZ R0, R0, R3, 0.5 ;  /* 0x3f00000000008423 */ /* 0x000fc80000010003 */
[----:B------:R-:W-:-:S07]  /*faa0*/  @!P0 FMUL.FTZ R2, R0, R19 ;  /* 0x0000001300028220 */ /* 0x000fce0000410000 */
.L_x_2287:
[----:B------:R-:W-:Y:S05]  /*fab0*/  BSYNC.RECONVERGENT B0 ;  /* 0x0000000000007941 */ /* 0x000fea0003800200 */
.L_x_2286:
        /* <DEDUP_REMOVED lines=12> */
[----:B0-----:R-:W-:Y:S01]  /*fb80*/  STG.E.U8 desc[UR36][R16.64], R3 ;  /* 0x0000000310007986 */ /* 0x001fe2000c101124 */
[----:B------:R-:W-:Y:S05]  /*fb90*/  EXIT ;  /* 0x000000000000794d */ /* 0x000fea0003800000 */
.L_x_2291:
[----:B------:R-:W0:Y:S02]  /*fba0*/  F2I.S64.TRUNC R2, R2 ;  /* 0x0000000200027311 */ /* 0x000e24000020d900 */
[----:B0-----:R-:W-:-:S05]  /*fbb0*/  MOV R5, R2 ;  /* 0x0000000200057202 */ /* 0x001fca0000000f00 */
[----:B------:R-:W-:Y:S01]  /*fbc0*/  STG.E.U8 desc[UR36][R16.64], R5 ;  /* 0x0000000510007986 */ /* 0x000fe2000c101124 */
[----:B------:R-:W-:Y:S05]  /*fbd0*/  EXIT ;  /* 0x000000000000794d */ /* 0x000fea0003800000 */
.L_x_2290:
[----:B------:R-:W-:-:S09]  /*fbe0*/  UISETP.NE.AND UP0, UPT, UR4, 0x2, UPT ;  /* 0x000000020400788c */ /* 0x000fd2000bf05270 */
[----:B------:R-:W-:Y:S05]  /*fbf0*/  BRA.U !UP0, `(.L_x_2293) ;  /* 0x0000000108287547 */ /* 0x000fea000b800000 */
[----:B------:R-:W-:-:S09]  /*fc00*/  UISETP.NE.AND UP0, UPT, UR4, 0x3, UPT ;  /* 0x000000030400788c */ /* 0x000fd2000bf05270 */
[----:B------:R-:W-:Y:S05]  /*fc10*/  BRA.U !UP0, `(.L_x_2294) ;  /* 0x0000000108147547 */ /* 0x000fea000b800000 */
[----:B------:R-:W-:-:S09]  /*fc20*/  UISETP.NE.AND UP0, UPT, UR4, 0x4, UPT ;  /* 0x000000040400788c */ /* 0x000fd2000bf05270 */
[----:B------:R-:W-:Y:S05]  /*fc30*/  BRA.U UP0, `(.L_x_2292) ;  /* 0x0000000900387547 */ /* 0x000fea000b800000 */
[----:B------:R-:W0:Y:S02]  /*fc40*/  F2I.S64.TRUNC R2, R2 ;  /* 0x0000000200027311 */ /* 0x000e24000020d900 */
[----:B0-----:R-:W-:Y:S01]  /*fc50*/  STG.E.64 desc[UR36][R16.64], R2 ;  /* 0x0000000210007986 */ /* 0x001fe2000c101b24 */
[----:B------:R-:W-:Y:S05]  /*fc60*/  EXIT ;  /* 0x000000000000794d */ /* 0x000fea0003800000 */
.L_x_2294:
[----:B------:R-:W0:Y:S02]  /*fc70*/  F2I.FTZ.TRUNC.NTZ R3, R2 ;  /* 0x0000000200037305 */ /* 0x000e24000021f100 */
[----:B0-----:R-:W-:Y:S01]  /*fc80*/  STG.E desc[UR36][R16.64], R3 ;  /* 0x0000000310007986 */ /* 0x001fe2000c101924 */
[----:B------:R-:W-:Y:S05]  /*fc90*/  EXIT ;  /* 0x000000000000794d */ /* 0x000fea0003800000 */
.L_x_2293:
[----:B------:R-:W0:Y:S02]  /*fca0*/  F2I.FTZ.TRUNC.NTZ R3, R2 ;  /* 0x0000000200037305 */ /* 0x000e24000021f100 */
[----:B0-----:R-:W-:Y:S01]  /*fcb0*/  STG.E.U16 desc[UR36][R16.64], R3 ;  /* 0x0000000310007986 */ /* 0x001fe2000c101524 */
[----:B------:R-:W-:Y:S05]  /*fcc0*/  EXIT ;  /* 0x000000000000794d */ /* 0x000fea0003800000 */
.L_x_2289:
[----:B------:R-:W-:-:S09]  /*fcd0*/  UISETP.GT.AND UP0, UPT, UR4, 0x6, UPT ;  /* 0x000000060400788c */ /* 0x000fd2000bf04270 */
[----:B------:R-:W-:Y:S05]  /*fce0*/  BRA.U UP0, `(.L_x_2295) ;  /* 0x0000000100247547 */ /* 0x000fea000b800000 */
[----:B------:R-:W-:-:S09]  /*fcf0*/  UISETP.NE.AND UP0, UPT, UR4, 0x5, UPT ;  /* 0x000000050400788c */ /* 0x000fd2000bf05270 */
[----:B------:R-:W-:Y:S05]  /*fd00*/  BRA.U !UP0, `(.L_x_2296) ;  /* 0x0000000108107547 */ /* 0x000fea000b800000 */
[----:B------:R-:W-:-:S09]  /*fd10*/  UISETP.NE.AND UP0, UPT, UR4, 0x6, UPT ;  /* 0x000000060400788c */ /* 0x000fd2000bf05270 */
[----:B------:R-:W-:Y:S05]  /*fd20*/  BRA.U UP0, `(.L_x_2292) ;  /* 0x0000000500fc7547 */ /* 0x000fea000b800000 */
[----:B------:R-:W-:Y:S01]  /*fd30*/  STG.E desc[UR36][R16.64], R2 ;  /* 0x0000000210007986 */ /* 0x000fe2000c101924 */
[----:B------:R-:W-:Y:S05]  /*fd40*/  EXIT ;  /* 0x000000000000794d */ /* 0x000fea0003800000 */
.L_x_2296:
[----:B------:R-:W-:-:S05]  /*fd50*/  F2FP.F16.F32.PACK_AB R2, RZ, R2 ;  /* 0x00000002ff02723e */ /* 0x000fca00000000ff */
[----:B------:R-:W-:Y:S01]  /*fd60*/  STG.E.U16 desc[UR36][R16.64], R2 ;  /* 0x0000000210007986 */ /* 0x000fe2000c101524 */
[----:B------:R-:W-:Y:S05]  /*fd70*/  EXIT ;  /* 0x000000000000794d */ /* 0x000fea0003800000 */
.L_x_2295:
[----:B------:R-:W-:-:S09]  /*fd80*/  UISETP.NE.AND UP0, UPT, UR4, 0x7, UPT ;  /* 0x000000070400788c */ /* 0x000fd2000bf05270 */
[----:B------:R-:W-:Y:S05]  /*fd90*/  BRA.U !UP0, `(.L_x_2297) ;  /* 0x00000001082c7547 */ /* 0x000fea000b800000 */
[----:B------:R-:W-:-:S09]  /*fda0*/  UISETP.NE.AND UP0, UPT, UR4, 0x8, UPT ;  /* 0x000000080400788c */ /* 0x000fd2000bf05270 */
[----:B------:R-:W-:Y:S05]  /*fdb0*/  BRA.U !UP0, `(.L_x_2298) ;  /* 0x0000000108147547 */ /* 0x000fea000b800000 */
[----:B------:R-:W-:-:S09]  /*fdc0*/  UISETP.NE.AND UP0, UPT, UR4, 0x9, UPT ;  /* 0x000000090400788c */ /* 0x000fd2000bf05270 */
[----:B------:R-:W-:Y:S05]  /*fdd0*/  BRA.U UP0, `(.L_x_2292) ;  /* 0x0000000500d07547 */ /* 0x000fea000b800000 */
[----:B------:R-:W-:-:S05]  /*fde0*/  IMAD.MOV.U32 R3, RZ, RZ, RZ ;  /* 0x000000ffff037224 */ /* 0x000fca00078e00ff */
[----:B------:R-:W-:Y:S01]  /*fdf0*/  STG.E.64 desc[UR36][R16.64], R2 ;  /* 0x0000000210007986 */ /* 0x000fe2000c101b24 */
[----:B------:R-:W-:Y:S05]  /*fe00*/  EXIT ;  /* 0x000000000000794d */ /* 0x000fea0003800000 */
.L_x_2298:
[----:B------:R-:W-:-:S04]  /*fe10*/  F2FP.F16.F32.PACK_AB R3, RZ, R2 ;  /* 0x00000002ff03723e */ /* 0x000fc800000000ff */
[----:B------:R-:W-:-:S05]  /*fe20*/  PRMT R3, R3, 0x5410, RZ ;  /* 0x0000541003037816 */ /* 0x000fca00000000ff */
[----:B------:R-:W-:Y:S01]  /*fe30*/  STG.E desc[UR36][R16.64], R3 ;  /* 0x0000000310007986 */ /* 0x000fe2000c101924 */
[----:B------:R-:W-:Y:S05]  /*fe40*/  EXIT ;  /* 0x000000000000794d */ /* 0x000fea0003800000 */
.L_x_2297:
[----:B------:R-:W-:-:S06]  /*fe50*/  FMUL.FTZ R2, R2, 1 ;  /* 0x3f80000002027820 */ /* 0x000fcc0000410000 */
[----:B------:R-:W0:Y:S02]  /*fe60*/  F2F.F64.F32 R2, R2 ;  /* 0x0000000200027310 */ /* 0x000e240000201800 */
[----:B0-----:R-:W-:Y:S01]  /*fe70*/  STG.E.64 desc[UR36][R16.64], R2 ;  /* 0x0000000210007986 */ /* 0x001fe2000c101b24 */
[----:B------:R-:W-:Y:S05]  /*fe80*/  EXIT ;  /* 0x000000000000794d */ /* 0x000fea0003800000 */
.L_x_2288:
        /* <DEDUP_REMOVED lines=11> */
[----:B0-----:R-:W-:Y:S01]  /*ff40*/  STG.E.U16 desc[UR36][R16.64], R3 ;  /* 0x0000000310007986 */ /* 0x001fe2000c101524 */
[----:B------:R-:W-:Y:S05]  /*ff50*/  EXIT ;  /* 0x000000000000794d */ /* 0x000fea0003800000 */
.L_x_2302:
        /* <DEDUP_REMOVED lines=16> */
.L_x_2305:
[----:B------:R-:W-:-:S04]  /*10060*/  SHF.R.U32.HI R2, RZ, 0x18, R2 ;  /* 0x00000018ff027819 */ /* 0x000fc80000011602 */
[----:B------:R-:W-:-:S04]  /*10070*/  LOP3.LUT R2, R3, 0x80, R2, 0xf8, !PT ;  /* 0x0000008003027812 */ /* 0x000fc800078ef802 */
[----:B------:R-:W-:-:S07]  /*10080*/  PRMT R8, R2, 0x7610, R8 ;  /* 0x0000761002087816 */ /* 0x000fce0000000008 */
.L_x_2304:
[----:B------:R-:W-:Y:S05]  /*10090*/  BSYNC.RECONVERGENT B0 ;  /* 0x0000000000007941 */ /* 0x000fea0003800200 */
.L_x_2303:
[----:B------:R-:W-:Y:S01]  /*100a0*/  STG.E.U8 desc[UR36][R16.64], R8 ;  /* 0x0000000810007986 */ /* 0x000fe2000c101124 */
[----:B------:R-:W-:Y:S05]  /*100b0*/  EXIT ;  /* 0x000000000000794d */ /* 0x000fea0003800000 */
.L_x_2301:
        /* <DEDUP_REMOVED lines=16> */
.L_x_2308:
[----:B------:R-:W-:-:S04]  /*101c0*/  SHF.R.U32.HI R2, RZ, 0x18, R2 ;  /* 0x00000018ff027819 */ /* 0x000fc80000011602 */
[----:B------:R-:W-:-:S04]  /*101d0*/  LOP3.LUT R3, R3, 0x80, R2, 0xf8, !PT ;  /* 0x0000008003037812 */ /* 0x000fc800078ef802 */
[----:B------:R-:W-:-:S07]  /*101e0*/  PRMT R8, R3, 0x7610, R8 ;  /* 0x0000761003087816 */ /* 0x000fce0000000008 */
.L_x_2307:
[----:B------:R-:W-:Y:S05]  /*101f0*/  BSYNC.RECONVERGENT B0 ;  /* 0x0000000000007941 */ /* 0x000fea0003800200 */
.L_x_2306:
[----:B------:R-:W-:Y:S01]  /*10200*/  STG.E.U8 desc[UR36][R16.64], R8 ;  /* 0x0000000810007986 */ /* 0x000fe2000c101124 */
[----:B------:R-:W-:Y:S05]  /*10210*/  EXIT ;  /* 0x000000000000794d */ /* 0x000fea0003800000 */
.L_x_2300:
        /* <DEDUP_REMOVED lines=19> */
[----:B------:R-:W-:Y:S01]  /*10350*/  STG.E.U8 desc[UR36][R16.64], R3 ;  /* 0x0000000310007986 */ /* 0x000fe2000c101124 */
[----:B------:R-:W-:Y:S05]  /*10360*/  EXIT ;  /* 0x000000000000794d */ /* 0x000fea0003800000 */
.L_x_2310:
[----:B------:R-:W0:Y:S02]  /*10370*/  F2I.U64.TRUNC R2, R2 ;  /* 0x0000000200027311 */ /* 0x000e24000020d800 */
[----:B0-----:R-:W-:Y:S01]  /*10380*/  STG.E.64 desc[UR36][R16.64], R2 ;  /* 0x0000000210007986 */ /* 0x001fe2000c101b24 */
[----:B------:R-:W-:Y:S05]  /*10390*/  EXIT ;  /* 0x000000000000794d */ /* 0x000fea0003800000 */
.L_x_2309:
[----:B------:R-:W0:Y:S02]  /*103a0*/  F2I.FTZ.U32.TRUNC.NTZ R3, R2 ;  /* 0x0000000200037305 */ /* 0x000e24000021f000 */
[----:B0-----:R-:W-:Y:S01]  /*103b0*/  STG.E desc[UR36][R16.64], R3 ;  /* 0x0000000310007986 */ /* 0x001fe2000c101924 */
[----:B------:R-:W-:Y:S05]  /*103c0*/  EXIT ;  /* 0x000000000000794d */ /* 0x000fea0003800000 */
.L_x_2299:
        /* <DEDUP_REMOVED lines=8> */
[----:B------:R-:W-:Y:S01]  /*10450*/  STG.E.U8 desc[UR36][R16.64], R3 ;  /* 0x0000000310007986 */ /* 0x000fe2000c101124 */
[----:B------:R-:W-:Y:S05]  /*10460*/  EXIT ;  /* 0x000000000000794d */ /* 0x000fea0003800000 */
.L_x_2312:
[----:B------:R-:W-:Y:S01]  /*10470*/  FMUL.FTZ R4, R2, 1 ;  /* 0x3f80000002047820 */ /* 0x000fe20000410000 */
[----:B------:R-:W-:-:S05]  /*10480*/  CS2R R6, SRZ ;  /* 0x0000000000067805 */ /* 0x000fca000001ff00 */
[----:B------:R-:W0:Y:S02]  /*10490*/  F2F.F64.F32 R4, R4 ;  /* 0x0000000400047310 */ /* 0x000e240000201800 */
[----:B0-----:R-:W-:Y:S01]  /*104a0*/  STG.E.128 desc[UR36][R16.64], R4 ;  /* 0x0000000410007986 */ /* 0x001fe2000c101d24 */
[----:B------:R-:W-:Y:S05]  /*104b0*/  EXIT ;  /* 0x000000000000794d */ /* 0x000fea0003800000 */
.L_x_2311:
[----:B------:R-:W-:-:S09]  /*104c0*/  UISETP.NE.AND UP0, UPT, UR4, 0xf, UPT ;  /* 0x0000000f0400788c */ /* 0x000fd2000bf05270 */
[----:B------:R-:W-:Y:S05]  /*104d0*/  BRA.U !UP0, `(.L_x_2313) ;  /* 0x0000000108e07547 */ /* 0x000fea000b800000 */
[----:B------:R-:W-:-:S09]  /*104e0*/  UISETP.NE.AND UP0, UPT, UR4, 0x17, UPT ;  /* 0x000000170400788c */ /* 0x000fd2000bf05270 */
[----:B------:R-:W-:Y:S05]  /*104f0*/  BRA.U !UP0, `(.L_x_2314) ;  /* 0x00000001088c7547 */ /* 0x000fea000b800000 */
[----:B------:R-:W-:-:S09]  /*10500*/  UISETP.NE.AND UP0, UPT, UR4, 0x18, UPT ;  /* 0x000000180400788c */ /* 0x000fd2000bf05270 */
[----:B------:R-:W-:Y:S05]  /*10510*/  BRA.U !UP0, `(.L_x_2315) ;  /* 0x0000000108447547 */ /* 0x000fea000b800000 */
.L_x_2292:
[----:B------:R-:W-:Y:S01]  /*10520*/  MOV R0, 0x0 ;  /* 0x0000000000007802 */ /* 0x000fe20000000f00 */
[----:B------:R-:W0:Y:S01]  /*10530*/  LDCU.64 UR4, c[0x4][0x128] ;  /* 0x01002500ff0477ac */ /* 0x000e220008000a00 */
[----:B------:R-:W-:Y:S02]  /*10540*/  HFMA2 R8, -RZ, RZ, 0, 6.020069122314453125e-06 ;  /* 0x00000065ff087431 */ /* 0x000fe400000001ff */
[----:B------:R-:W-:Y:S01]  /*10550*/  IMAD.MOV.U32 R12, RZ, RZ, 0x1 ;  /* 0x00000001ff0c7424 */ /* 0x000fe200078e00ff */
[----:B------:R2:W4:Y:S01]  /*10560*/  LDC.64 R2, c[0x4][R0] ;  /* 0x0100000000027b82 */ /* 0x0005220000000a00 */
[----:B------:R-:W5:Y:S01]  /*10570*/  LDCU.64 UR6, c[0x4][0x130] ;  /* 0x01002600ff0677ac */ /* 0x000f620008000a00 */
[----:B------:R-:W-:Y:S01]  /*10580*/  MOV R13, RZ ;  /* 0x000000ff000d7202 */ /* 0x000fe20000000f00 */
[----:B------:R-:W1:Y:S01]  /*10590*/  LDCU.64 UR8, c[0x4][0x20] ;  /* 0x01000400ff0877ac */ /* 0x000e620008000a00 */
[----:B0-----:R-:W-:Y:S01]  /*105a0*/  IMAD.U32 R4, RZ, RZ, UR4 ;  /* 0x00000004ff047e24 */ /* 0x001fe2000f8e00ff */
[----:B------:R-:W-:Y:S01]  /*105b0*/  MOV R5, UR5 ;  /* 0x0000000500057c02 */ /* 0x000fe20008000f00 */
[----:B-----5:R-:W-:-:S02]  /*105c0*/  IMAD.U32 R6, RZ, RZ, UR6 ;  /* 0x00000006ff067e24 */ /* 0x020fc4000f8e00ff */
[----:B------:R-:W-:Y:S01]  /*105d0*/  IMAD.U32 R7, RZ, RZ, UR7 ;  /* 0x00000007ff077e24 */ /* 0x000fe2000f8e00ff */
[----:B-1----:R-:W-:Y:S01]  /*105e0*/  MOV R10, UR8 ;  /* 0x00000008000a7c02 */ /* 0x002fe20008000f00 */
[----:B--2---:R-:W-:-:S07]  /*105f0*/  IMAD.U32 R11, RZ, RZ, UR9 ;  /* 0x00000009ff0b7e24 */ /* 0x004fce000f8e00ff */
[----:B------:R-:W-:-:S07]  /*10600*/  LEPC R20, `(.L_x_2316) ;  /* 0x000000001014794e */ /* 0x000fce0000000000 */
[----:B---34-:R-:W-:Y:S05]  /*10610*/  CALL.ABS.NOINC R2 ;  /* 0x0000000002007343 */ /* 0x018fea0003c00000 */
.L_x_2316:
[----:B------:R-:W-:Y:S05]  /*10620*/  EXIT ;  /* 0x000000000000794d */ /* 0x000fea0003800000 */
.L_x_2315:
        /* <DEDUP_REMOVED lines=12> */
.L_x_2318:
[----:B------:R-:W-:Y:S05]  /*106f0*/  BSYNC.RECONVERGENT B0 ;  /* 0x0000000000007941 */ /* 0x000fea0003800200 */
.L_x_2317:
[----:B------:R-:W-:-:S05]  /*10700*/  LOP3.LUT R3, R0, 0x80, R5, 0xf8, !PT ;  /* 0x0000008000037812 */ /* 0x000fca00078ef805 */
[----:B------:R-:W-:Y:S01]  /*10710*/  STG.E.U8 desc[UR36][R16.64], R3 ;  /* 0x0000000310007986 */ /* 0x000fe2000c101124 */
[----:B------:R-:W-:Y:S05]  /*10720*/  EXIT ;  /* 0x000000000000794d */ /* 0x000fea0003800000 */
.L_x_2314:
        /* <DEDUP_REMOVED lines=11> */
.L_x_2320:
[----:B------:R-:W-:Y:S01]  /*107e0*/  HFMA2 R0, -RZ, RZ, 0, 7.569789886474609375e-06 ;  /* 0x0000007fff007431 */ /* 0x000fe200000001ff */
[----:B------:R-:W-:-:S04]  /*107f0*/  ISETP.GT.U32.AND P0, PT, R4, 0x7f800000, PT ;  /* 0x7f8000000400780c */ /* 0x000fc80003f04070 */
[----:B------:R-:W-:-:S09]  /*10800*/  SEL R0, R0, 0x7c, P0 ;  /* 0x0000007c00007807 */ /* 0x000fd20000000000 */
.L_x_2321:
[----:B------:R-:W-:Y:S05]  /*10810*/  BSYNC.RECONVERGENT B0 ;  /* 0x0000000000007941 */ /* 0x000fea0003800200 */
.L_x_2319:
[----:B------:R-:W-:-:S04]  /*10820*/  SHF.R.U32.HI R3, RZ, 0x18, R2 ;  /* 0x00000018ff037819 */ /* 0x000fc80000011602 */
[----:B------:R-:W-:-:S05]  /*10830*/  LOP3.LUT R3, R0, 0x80, R3, 0xf8, !PT ;  /* 0x0000008000037812 */ /* 0x000fca00078ef803 */
[----:B------:R-:W-:Y:S01]  /*10840*/  STG.E.U8 desc[UR36][R16.64], R3 ;  /* 0x0000000310007986 */ /* 0x000fe2000c101124 */
[----:B------:R-:W-:Y:S05]  /*10850*/  EXIT ;  /* 0x000000000000794d */ /* 0x000fea0003800000 */
.L_x_2313:
[----:B------:R-:W-:-:S05]  /*10860*/  F2FP.BF16.F32.PACK_AB R2, RZ, R2 ;  /* 0x00000002ff02723e */ /* 0x000fca00000010ff */
[----:B------:R-:W-:Y:S01]  /*10870*/  STG.E.U16 desc[UR36][R16.64], R2 ;  /* 0x0000000210007986 */ /* 0x000fe2000c101524 */
[----:B------:R-:W-:Y:S05]  /*10880*/  EXIT ;  /* 0x000000000000794d */ /* 0x000fea0003800000 */
.L_x_2322:
        /* <DEDUP_REMOVED lines=15> */
.L_x_6355:


//--------------------- .text._ZN2at6native27unrolled_elementwise_kernelIZZZNS0_66_GLOBAL__N__a0cfb035_28_ActivationHardswishKernel_cu_9e10b42f_293025hardswish_backward_kernelERNS_14TensorIteratorEENKUlvE_clEvENKUlvE0_clEvEUlffE_St5arrayIPcLm3EELi4E23TrivialOffsetCalculatorILi2EjESB_ILi1EjENS0_6memory12LoadWithCastILi2EEENSE_13StoreWithCastILi1EEEEEviT_T0_T2_T3_T4_T5_ --------------------------
	.section	.text._ZN2at6native27unrolled_elementwise_kernelIZZZNS0_66_GLOBAL__N__a0cfb035_28_ActivationHardswishKernel_cu_9e10b42f_293025hardswish_backward_kernelERNS_14TensorIteratorEENKUlvE_clEvENKUlvE0_clEvEUlffE_St5arrayIPcLm3EELi4E23TrivialOffsetCalculatorILi2EjESB_ILi1EjENS0_6memory12LoadWithCastILi2EEENSE_13StoreWithCastILi1EEEEEviT_T0_T2_T3_T4_T5_,"ax",@progbits
	.align	128
        .global         _ZN2at6native27unrolled_elementwise_kernelIZZZNS0_66_GLOBAL__N__a0cfb035_28_ActivationHardswishKernel_cu_9e10b42f_293025hardswish_backward_kernelERNS_14TensorIteratorEENKUlvE_clEvENKUlvE0_clEvEUlffE_St5arrayIPcLm3EELi4E23TrivialOffsetCalculatorILi2EjESB_ILi1EjENS0_6memory12LoadWithCastILi2EEENSE_13StoreWithCastILi1EEEEEviT_T0_T2_T3_T4_T5_
        .type           _ZN2at6native27unrolled_elementwise_kernelIZZZNS0_66_GLOBAL__N__a0cfb035_28_ActivationHardswishKernel_cu_9e10b42f_293025hardswish_backward_kernelERNS_14TensorIteratorEENKUlvE_clEvENKUlvE0_clEvEUlffE_St5arrayIPcLm3EELi4E23TrivialOffsetCalculatorILi2EjESB_ILi1EjENS0_6memory12LoadWithCastILi2EEENSE_13StoreWithCastILi1EEEEEviT_T0_T2_T3_T4_T5_,@function
        .size           _ZN2at6native27unrolled_elementwise_kernelIZZZNS0_66_GLOBAL__N__a0cfb035_28_ActivationHardswishKernel_cu_9e10b42f_293025hardswish_backward_kernelERNS_14TensorIteratorEENKUlvE_clEvENKUlvE0_clEvEUlffE_St5arrayIPcLm3EELi4E23TrivialOffsetCalculatorILi2EjESB_ILi1EjENS0_6memory12LoadWithCastILi2EEENSE_13StoreWithCastILi1EEEEEviT_T0_T2_T3_T4_T5_,(.L_x_6356 - _ZN2at6native27unrolled_elementwise_kernelIZZZNS0_66_GLOBAL__N__a0cfb035_28_ActivationHardswishKernel_cu_9e10b42f_293025hardswish_backward_kernelERNS_14TensorIteratorEENKUlvE_clEvENKUlvE0_clEvEUlffE_St5arrayIPcLm3EELi4E23TrivialOffsetCalculatorILi2EjESB_ILi1EjENS0_6memory12LoadWithCastILi2EEENSE_13StoreWithCastILi1EEEEEviT_T0_T2_T3_T4_T5_)
        .other          _ZN2at6native27unrolled_elementwise_kernelIZZZNS0_66_GLOBAL__N__a0cfb035_28_ActivationHardswishKernel_cu_9e10b42f_293025hardswish_backward_kernelERNS_14TensorIteratorEENKUlvE_clEvENKUlvE0_clEvEUlffE_St5arrayIPcLm3EELi4E23TrivialOffsetCalculatorILi2EjESB_ILi1EjENS0_6memory12LoadWithCastILi2EEENSE_13StoreWithCastILi1EEEEEviT_T0_T2_T3_T4_T5_,@"STO_CUDA_ENTRY STV_DEFAULT"
_ZN2at6native27unrolled_elementwise_kernelIZZZNS0_66_GLOBAL__N__a0cfb035_28_ActivationHardswishKernel_cu_9e10b42f_293025hardswish_backward_kernelERNS_14TensorIteratorEENKUlvE_clEvENKUlvE0_clEvEUlffE_St5arrayIPcLm3EELi4E23TrivialOffsetCalculatorILi2EjESB_ILi1EjENS0_6memory12LoadWithCastILi2EEENSE_13StoreWithCastILi1EEEEEviT_T0_T2_T3_T4_T5_:
.text._ZN2at6native27unrolled_elementwise_kernelIZZZNS0_66_GLOBAL__N__a0cfb035_28_ActivationHardswishKernel_cu_9e10b42f_293025hardswish_backward_kernelERNS_14TensorIteratorEENKUlvE_clEvENKUlvE0_clEvEUlffE_St5arrayIPcLm3EELi4E23TrivialOffsetCalculatorILi2EjESB_ILi1EjENS0_6memory12LoadWithCastILi2EEENSE_13StoreWithCastILi1EEEEEviT_T0_T2_T3_T4_T5_:
[----:B------:R-:W0:Y:S01]  /*0000*/  LDC R1, c[0x0][0x37c] ;  /* 0x0000df00ff017b82 */ /* 0x000e220000000800 */
[----:B------:R-:W1:Y:S07]  /*0010*/  S2R R2, SR_CTAID.X ;  /* 0x0000000000027919 */ /* 0x000e6e0000002500 */
[----:B------:R-:W1:Y:S01]  /*0020*/  LDC R17, c[0x0][0x380] ;  /* 0x0000e000ff117b82 */ /* 0x000e620000000800 */
[----:B------:R-:W2:Y:S01]  /*0030*/  LDCU.64 UR36, c[0x0][0x358] ;  /* 0x00006b00ff2477ac */ /* 0x000ea20008000a00 */
[----:B------:R-:W-:Y:S01]  /*0040*/  BSSY.RECONVERGENT B7, `(.L_x_2323) ;  /* 0x00001df000077945 */ /* 0x000fe20003800200 */
[----:B------:R-:W3:Y:S01]  /*0050*/  S2R R16, SR_TID.X ;  /* 0x0000000000107919 */ /* 0x000ee20000002100 */
[----:B------:R-:W-:Y:S01]  /*0060*/  IMAD.MOV.U32 R29, RZ, RZ, RZ ;  /* 0x000000ffff1d7224 */ /* 0x000fe200078e00ff */
[----:B------:R-:W4:Y:S01]  /*0070*/  LDCU.U8 UR38, c[0x0][0x3bc] ;  /* 0x00007780ff2677ac */ /* 0x000f220008000000 */
[----:B------:R-:W-:Y:S01]  /*0080*/  IMAD.MOV.U32 R22, RZ, RZ, RZ ;  /* 0x000000ffff167224 */ /* 0x000fe200078e00ff */
        /* <DEDUP_REMOVED lines=8> */
[----:B------:R-:W-:Y:S01]  /*0110*/  BSSY.RECONVERGENT B6, `(.L_x_2325) ;  /* 0x00000e6000067945 */ /* 0x000fe20003800200 */
        /* <DEDUP_REMOVED lines=15> */
[----:B--2---:R2:W3:Y:S01]  /*0210*/  I2F.S16 R29, R4 ;  /* 0x00000004001d7306 */ /* 0x0044e20000101400 */
[----:B------:R-:W-:Y:S05]  /*0220*/  BRA `(.L_x_2331) ;  /* 0x0000000c00507947 */ /* 0x000fea0003800000 */
.L_x_2329:
[----:B------:R-:W2:Y:S02]  /*0230*/  LDG.E.U8 R4, desc[UR36][R4.64] ;  /* 0x0000002404047981 */ /* 0x000ea4000c1e1100 */
[----:B--2---:R-:W-:Y:S01]  /*0240*/  I2FP.F32.U32 R29, R4 ;  /* 0x00000004001d7245 */ /* 0x004fe20000201000 */
[----:B------:R-:W-:Y:S06]  /*0250*/  BRA `(.L_x_2331) ;  /* 0x0000000c00447947 */ /* 0x000fec0003800000 */
.L_x_2328:
[----:B------:R-:W-:-:S09]  /*0260*/  UISETP.NE.AND UP0, UPT, UR4, 0x2, UPT ;  /* 0x000000020400788c */ /* 0x000fd2000bf05270 */
[----:B------:R-:W-:Y:S05]  /*0270*/  BRA.U !UP0, `(.L_x_2332) ;  /* 0x0000000108287547 */ /* 0x000fea000b800000 */
[----:B------:R-:W-:-:S09]  /*0280*/  UISETP.NE.AND UP0, UPT, UR4, 0x3, UPT ;  /* 0x000000030400788c */ /* 0x000fd2000bf05270 */
[----:B------:R-:W-:Y:S05]  /*0290*/  BRA.U !UP0, `(.L_x_2333) ;  /* 0x0000000108147547 */ /* 0x000fea000b800000 */
[----:B------:R-:W-:-:S09]  /*02a0*/  UISETP.NE.AND UP0, UPT, UR4, 0x4, UPT ;  /* 0x000000040400788c */ /* 0x000fd2000bf05270 */
[----:B------:R-:W-:Y:S05]  /*02b0*/  BRA.U UP0, `(.L_x_2330) ;  /* 0x0000000900b07547 */ /* 0x000fea000b800000 */
[----:B------:R-:W2:Y:S02]  /*02c0*/  LDG.E.64 R4, desc[UR36][R4.64] ;  /* 0x0000002404047981 */ /* 0x000ea4000c1e1b00 */
[----:B--2---:R0:W1:Y:S02]  /*02d0*/  I2F.S64 R29, R4 ;  /* 0x00000004001d7312 */ /* 0x0040640000301400 */
[----:B01----:R-:W-:Y:S05]  /*02e0*/  BRA `(.L_x_2331) ;  /* 0x0000000c00207947 */ /* 0x003fea0003800000 */
.L_x_2333:
[----:B------:R-:W2:Y:S02]  /*02f0*/  LDG.E R4, desc[UR36][R4.64] ;  /* 0x0000002404047981 */ /* 0x000ea4000c1e1900 */
[----:B--2---:R-:W-:Y:S01]  /*0300*/  I2FP.F32.S32 R29, R4 ;  /* 0x00000004001d7245 */ /* 0x004fe20000201400 */
[----:B------:R-:W-:Y:S06]  /*0310*/  BRA `(.L_x_2331) ;  /* 0x0000000c00147947 */ /* 0x000fec0003800000 */
.L_x_2332:
[----:B------:R-:W2:Y:S02]  /*0320*/  LDG.E.U16 R4, desc[UR36][R4.64] ;  /* 0x0000002404047981 */ /* 0x000ea4000c1e1500 */
[----:B--2---:R0:W1:Y:S01]  /*0330*/  I2F.S16 R29, R4 ;  /* 0x00000004001d7306 */ /* 0x0040620000101400 */
[----:B------:R-:W-:Y:S05]  /*0340*/  BRA `(.L_x_2331) ;  /* 0x0000000c00087947 */ /* 0x000fea0003800000 */
.L_x_2327:
        /* <DEDUP_REMOVED lines=8> */
.L_x_2335:
[----:B------:R-:W2:Y:S02]  /*03d0*/  LDG.E.U16 R4, desc[UR36][R4.64] ;  /* 0x0000002404047981 */ /* 0x000ea4000c1e1500 */
[----:B--2---:R-:W-:Y:S01]  /*03e0*/  HADD2.F32 R29, -RZ, R4.H0_H0 ;  /* 0x20000004ff1d7230 */ /* 0x004fe20000004100 */
[----:B------:R-:W-:Y:S06]  /*03f0*/  BRA `(.L_x_2331) ;  /* 0x0000000800dc7947 */ /* 0x000fec0003800000 */
.L_x_2334:
        /* <DEDUP_REMOVED lines=8> */
.L_x_2337:
[----:B------:R-:W2:Y:S02]  /*0480*/  LDG.E.U16 R4, desc[UR36][R4.64] ;  /* 0x0000002404047981 */ /* 0x000ea4000c1e1500 */
[----:B--2---:R-:W-:Y:S01]  /*0490*/  HADD2.F32 R29, -RZ, R4.H0_H0 ;  /* 0x20000004ff1d7230 */ /* 0x004fe20000004100 */
[----:B------:R-:W-:Y:S06]  /*04a0*/  BRA `(.L_x_2331) ;  /* 0x0000000800b07947 */ /* 0x000fec0003800000 */
.L_x_2336:
        /* <DEDUP_REMOVED lines=11> */
.L_x_2326:
        /* <DEDUP_REMOVED lines=12> */
.L_x_2340:
        /* <DEDUP_REMOVED lines=11> */
.L_x_2339:
        /* <DEDUP_REMOVED lines=25> */
.L_x_2342:
[----:B------:R-:W2:Y:S02]  /*0860*/  LDG.E.U8 R4, desc[UR36][R4.64] ;  /* 0x0000002404047981 */ /* 0x000ea4000c1e1100 */
[C---:B--2---:R-:W-:Y:S02]  /*0870*/  IMAD.SHL.U32 R3, R4.reuse, 0x2000000, RZ ;  /* 0x0200000004037824 */ /* 0x044fe400078e00ff */
[----:B------:R-:W-:-:S03]  /*0880*/  IMAD.SHL.U32 R6, R4, 0x100, RZ ;  /* 0x0000010004067824 */ /* 0x000fc600078e00ff */
        /* <DEDUP_REMOVED lines=9> */
.L_x_2341:
[----:B------:R-:W2:Y:S02]  /*0920*/  LDG.E.U16 R4, desc[UR36][R4.64] ;  /* 0x0000002404047981 */ /* 0x000ea4000c1e1500 */
[----:B--2---:R-:W-:Y:S01]  /*0930*/  IMAD.U32 R29, R4, 0x10000, RZ ;  /* 0x00010000041d7824 */ /* 0x004fe200078e00ff */
[----:B------:R-:W-:Y:S06]  /*0940*/  BRA `(.L_x_2331) ;  /* 0x0000000400887947 */ /* 0x000fec0003800000 */
.L_x_2338:
        /* <DEDUP_REMOVED lines=11> */
.L_x_2345:
        /* <DEDUP_REMOVED lines=20> */
.L_x_2347:
[----:B------:R-:W-:Y:S05]  /*0b40*/  BSYNC.RECONVERGENT B0 ;  /* 0x0000000000007941 */ /* 0x000fea0003800200 */
.L_x_2346:
[----:B------:R-:W-:Y:S01]  /*0b50*/  IMAD.SHL.U32 R0, R0, 0x100000, RZ ;  /* 0x0010000000007824 */ /* 0x000fe200078e00ff */
[----:B------:R-:W-:-:S04]  /*0b60*/  LEA R3, R3, 0x3b800000, 0x17 ;  /* 0x3b80000003037811 */ /* 0x000fc800078eb8ff */
[----:B------:R-:W-:Y:S01]  /*0b70*/  LOP3.LUT R29, R3, R0, R29, 0xfe, !PT ;  /* 0x00000000031d7212 */ /* 0x000fe200078efe1d */
[----:B------:R-:W-:Y:S06]  /*0b80*/  BRA `(.L_x_2331) ;  /* 0x0000000000f87947 */ /* 0x000fec0003800000 */
.L_x_2344:
        /* <DEDUP_REMOVED lines=20> */
.L_x_2349:
[----:B------:R-:W-:Y:S05]  /*0cd0*/  BSYNC.RECONVERGENT B0 ;  /* 0x0000000000007941 */ /* 0x000fea0003800200 */
.L_x_2348:
[----:B------:R-:W-:Y:S01]  /*0ce0*/  IMAD.SHL.U32 R0, R0, 0x200000, RZ ;  /* 0x0020000000007824 */ /* 0x000fe200078e00ff */
[----:B------:R-:W-:-:S04]  /*0cf0*/  LEA R3, R3, 0x37800000, 0x17 ;  /* 0x3780000003037811 */ /* 0x000fc800078eb8ff */
[----:B------:R-:W-:Y:S01]  /*0d00*/  LOP3.LUT R29, R3, R0, R29, 0xfe, !PT ;  /* 0x00000000031d7212 */ /* 0x000fe200078efe1d */
[----:B------:R-:W-:Y:S06]  /*0d10*/  BRA `(.L_x_2331) ;  /* 0x0000000000947947 */ /* 0x000fec0003800000 */
.L_x_2343:
[----:B------:R-:W-:-:S09]  /*0d20*/  UISETP.NE.AND UP0, UPT, UR4, 0x1c, UPT ;  /* 0x0000001c0400788c */ /* 0x000fd2000bf05270 */
[----:B------:R-:W-:Y:S05]  /*0d30*/  BRA.U !UP0, `(.L_x_2350) ;  /* 0x0000000108847547 */ /* 0x000fea000b800000 */
[----:B------:R-:W-:-:S09]  /*0d40*/  UISETP.NE.AND UP0, UPT, UR4, 0x1d, UPT ;  /* 0x0000001d0400788c */ /* 0x000fd2000bf05270 */
[----:B------:R-:W-:Y:S05]  /*0d50*/  BRA.U !UP0, `(.L_x_2351) ;  /* 0x0000000108707547 */ /* 0x000fea000b800000 */
[----:B------:R-:W-:-:S09]  /*0d60*/  UISETP.NE.AND UP0, UPT, UR4, 0x2c, UPT ;  /* 0x0000002c0400788c */ /* 0x000fd2000bf05270 */
[----:B------:R-:W-:Y:S05]  /*0d70*/  BRA.U !UP0, `(.L_x_2352) ;  /* 0x0000000108487547 */ /* 0x000fea000b800000 */
.L_x_2330:
        /* <DEDUP_REMOVED lines=16> */
.L_x_2353:
[----:B------:R-:W-:Y:S01]  /*0e80*/  IMAD.MOV.U32 R29, RZ, RZ, RZ ;  /* 0x000000ffff1d7224 */ /* 0x000fe200078e00ff */
[----:B------:R-:W-:Y:S06]  /*0e90*/  BRA `(.L_x_2331) ;  /* 0x0000000000347947 */ /* 0x000fec0003800000 */
.L_x_2352:
[----:B------:R-:W2:Y:S01]  /*0ea0*/  LDG.E.U8 R4, desc[UR36][R4.64] ;  /* 0x0000002404047981 */ /* 0x000ea2000c1e1100 */
[----:B------:R-:W-:Y:S01]  /*0eb0*/  IMAD.MOV.U32 R29, RZ, RZ, 0x400000 ;  /* 0x00400000ff1d7424 */ /* 0x000fe200078e00ff */
[----:B--2---:R-:W-:-:S13]  /*0ec0*/  ISETP.NE.AND P0, PT, R4, RZ, PT ;  /* 0x000000ff0400720c */ /* 0x004fda0003f05270 */
[----:B------:R-:W-:Y:S05]  /*0ed0*/  @!P0 BRA `(.L_x_2331) ;  /* 0x0000000000248947 */ /* 0x000fea0003800000 */
[----:B------:R-:W-:-:S13]  /*0ee0*/  ISETP.NE.AND P0, PT, R4, 0xff, PT ;  /* 0x000000ff0400780c */ /* 0x000fda0003f05270 */
[----:B------:R-:W-:Y:S02]  /*0ef0*/  @!P0 IMAD.MOV.U32 R29, RZ, RZ, 0x7f800001 ;  /* 0x7f800001ff1d8424 */ /* 0x000fe400078e00ff */
[----:B------:R-:W-:Y:S01]  /*0f00*/  @P0 IMAD.SHL.U32 R29, R4, 0x800000, RZ ;  /* 0x00800000041d0824 */ /* 0x000fe200078e00ff */
[----:B------:R-:W-:Y:S06]  /*0f10*/  BRA `(.L_x_2331) ;  /* 0x0000000000147947 */ /* 0x000fec0003800000 */
.L_x_2351:
[----:B------:R-:W2:Y:S02]  /*0f20*/  LDG.E.64 R4, desc[UR36][R4.64] ;  /* 0x0000002404047981 */ /* 0x000ea4000c1e1b00 */
[----:B--2---:R0:W1:Y:S02]  /*0f30*/  I2F.U64 R29, R4 ;  /* 0x00000004001d7312 */ /* 0x0040640000301000 */
[----:B01----:R-:W-:Y:S05]  /*0f40*/  BRA `(.L_x_2331) ;  /* 0x0000000000087947 */ /* 0x003fea0003800000 */
.L_x_2350:
[----:B------:R-:W2:Y:S02]  /*0f50*/  LDG.E R4, desc[UR36][R4.64] ;  /* 0x0000002404047981 */ /* 0x000ea4000c1e1900 */
[----:B--2---:R-:W-:-:S07]  /*0f60*/  I2FP.F32.U32 R29, R4 ;  /* 0x00000004001d7245 */ /* 0x004fce0000201000 */
.L_x_2331:
[----:B------:R-:W-:Y:S05]  /*0f70*/  BSYNC.RECONVERGENT B6 ;  /* 0x0000000000067941 */ /* 0x000fea0003800200 */
.L_x_2325:
[----:B0-2-4-:R-:W0:Y:S01]  /*0f80*/  LDC.64 R4, c[0x0][0x3b0] ;  /* 0x0000ec00ff047b82 */ /* 0x015e220000000a00 */
[----:B------:R-:W2:Y:S01]  /*0f90*/  LDCU UR5, c[0x0][0x3c4] ;  /* 0x00007880ff0577ac */ /* 0x000ea20008000800 */
[----:B------:R-:W-:Y:S01]  /*0fa0*/  BSSY.RECONVERGENT B6, `(.L_x_2354) ;  /* 0x00000e7000067945 */ /* 0x000fe20003800200 */
[----:B------:R-:W-:-:S04]  /*0fb0*/  UPRMT UR4, UR39, 0x9910, URZ ;  /* 0x0000991027047896 */ /* 0x000fc800080000ff */
        /* <DEDUP_REMOVED lines=16> */
.L_x_2358:
[----:B------:R-:W2:Y:S02]  /*10c0*/  LDG.E.U8 R4, desc[UR36][R4.64] ;  /* 0x0000002404047981 */ /* 0x000ea4000c1e1100 */
[----:B--2---:R-:W-:Y:S01]  /*10d0*/  I2FP.F32.U32 R22, R4 ;  /* 0x0000000400167245 */ /* 0x004fe20000201000 */
[----:B------:R-:W-:Y:S06]  /*10e0*/  BRA `(.L_x_2360) ;  /* 0x0000000c00487947 */ /* 0x000fec0003800000 */
.L_x_2357:
        /* <DEDUP_REMOVED lines=9> */
.L_x_2362:
[----:B------:R-:W2:Y:S02]  /*1180*/  LDG.E R4, desc[UR36][R4.64] ;  /* 0x0000002404047981 */ /* 0x000ea4000c1e1900 */
[----:B--2---:R-:W-:Y:S01]  /*1190*/  I2FP.F32.S32 R22, R4 ;  /* 0x0000000400167245 */ /* 0x004fe20000201400 */
[----:B------:R-:W-:Y:S06]  /*11a0*/  BRA `(.L_x_2360) ;  /* 0x0000000c00187947 */ /* 0x000fec0003800000 */
.L_x_2361:
[----:B------:R-:W2:Y:S02]  /*11b0*/  LDG.E.U16 R4, desc[UR36][R4.64] ;  /* 0x0000002404047981 */ /* 0x000ea4000c1e1500 */
[----:B--2---:R4:W0:Y:S01]  /*11c0*/  I2F.S16 R22, R4 ;  /* 0x0000000400167306 */ /* 0x0048220000101400 */
[----:B------:R-:W-:Y:S05]  /*11d0*/  BRA `(.L_x_2360) ;  /* 0x0000000c000c7947 */ /* 0x000fea0003800000 */
.L_x_2356:
        /* <DEDUP_REMOVED lines=8> */
.L_x_2364:
[----:B------:R-:W2:Y:S02]  /*1260*/  LDG.E.U16 R4, desc[UR36][R4.64] ;  /* 0x0000002404047981 */ /* 0x000ea4000c1e1500 */
[----:B--2---:R-:W-:Y:S01]  /*1270*/  HADD2.F32 R22, -RZ, R4.H0_H0 ;  /* 0x20000004ff167230 */ /* 0x004fe20000004100 */
[----:B------:R-:W-:Y:S06]  /*1280*/  BRA `(.L_x_2360) ;  /* 0x0000000800e07947 */ /* 0x000fec0003800000 */
.L_x_2363:
        /* <DEDUP_REMOVED lines=8> */
.L_x_2366:
[----:B------:R-:W2:Y:S02]  /*1310*/  LDG.E.U16 R4, desc[UR36][R4.64] ;  /* 0x0000002404047981 */ /* 0x000ea4000c1e1500 */
[----:B--2---:R-:W-:Y:S01]  /*1320*/  HADD2.F32 R22, -RZ, R4.H0_H0 ;  /* 0x20000004ff167230 */ /* 0x004fe20000004100 */
[----:B------:R-:W-:Y:S06]  /*1330*/  BRA `(.L_x_2360) ;  /* 0x0000000800b47947 */ /* 0x000fec0003800000 */
.L_x_2365:
        /* <DEDUP_REMOVED lines=11> */
.L_x_2355:
        /* <DEDUP_REMOVED lines=12> */
.L_x_2369:
        /* <DEDUP_REMOVED lines=11> */
.L_x_2368:
        /* <DEDUP_REMOVED lines=25> */
.L_x_2371:
        /* <DEDUP_REMOVED lines=11> */
[----:B------:R-:W-:Y:S01]  /*17a0*/  LOP3.LUT R22, R0, 0x80000000, R3, 0xf8, !PT ;  /* 0x8000000000167812 */ /* 0x000fe200078ef803 */
[----:B------:R-:W-:Y:S06]  /*17b0*/  BRA `(.L_x_2360) ;  /* 0x0000000400947947 */ /* 0x000fec0003800000 */
.L_x_2370:
[----:B------:R-:W2:Y:S02]  /*17c0*/  LDG.E.U16 R4, desc[UR36][R4.64] ;  /* 0x0000002404047981 */ /* 0x000ea4000c1e1500 */
[----:B--2---:R-:W-:Y:S01]  /*17d0*/  IMAD.U32 R22, R4, 0x10000, RZ ;  /* 0x0001000004167824 */ /* 0x004fe200078e00ff */
[----:B------:R-:W-:Y:S06]  /*17e0*/  BRA `(.L_x_2360) ;  /* 0x0000000400887947 */ /* 0x000fec0003800000 */
.L_x_2367:
        /* <DEDUP_REMOVED lines=11> */
.L_x_2374:
        /* <DEDUP_REMOVED lines=20> */
.L_x_2376:
[----:B------:R-:W-:Y:S05]  /*19e0*/  BSYNC.RECONVERGENT B0 ;  /* 0x0000000000007941 */ /* 0x000fea0003800200 */
.L_x_2375:
[----:B------:R-:W-:Y:S01]  /*19f0*/  IMAD.SHL.U32 R0, R0, 0x100000, RZ ;  /* 0x0010000000007824 */ /* 0x000fe200078e00ff */
[----:B------:R-:W-:-:S04]  /*1a00*/  LEA R3, R3, 0x3b800000, 0x17 ;  /* 0x3b80000003037811 */ /* 0x000fc800078eb8ff */
[----:B------:R-:W-:Y:S01]  /*1a10*/  LOP3.LUT R22, R3, R0, R7, 0xfe, !PT ;  /* 0x0000000003167212 */ /* 0x000fe200078efe07 */
[----:B------:R-:W-:Y:S06]  /*1a20*/  BRA `(.L_x_2360) ;  /* 0x0000000000f87947 */ /* 0x000fec0003800000 */
.L_x_2373:
        /* <DEDUP_REMOVED lines=20> */
.L_x_2378:
[----:B------:R-:W-:Y:S05]  /*1b70*/  BSYNC.RECONVERGENT B0 ;  /* 0x0000000000007941 */ /* 0x000fea0003800200 */
.L_x_2377:
[----:B------:R-:W-:Y:S01]  /*1b80*/  IMAD.SHL.U32 R0, R0, 0x200000, RZ ;  /* 0x0020000000007824 */ /* 0x000fe200078e00ff */
[----:B------:R-:W-:-:S04]  /*1b90*/  LEA R3, R3, 0x37800000, 0x17 ;  /* 0x3780000003037811 */ /* 0x000fc800078eb8ff */
[----:B------:R-:W-:Y:S01]  /*1ba0*/  LOP3.LUT R22, R3, R0, R7, 0xfe, !PT ;  /* 0x0000000003167212 */ /* 0x000fe200078efe07 */
[----:B------:R-:W-:Y:S06]  /*1bb0*/  BRA `(.L_x_2360) ;  /* 0x0000000000947947 */ /* 0x000fec0003800000 */
.L_x_2372:
[----:B------:R-:W-:-:S09]  /*1bc0*/  UISETP.NE.AND UP0, UPT, UR4, 0x1c, UPT ;  /* 0x0000001c0400788c */ /* 0x000fd2000bf05270 */
[----:B------:R-:W-:Y:S05]  /*1bd0*/  BRA.U !UP0, `(.L_x_2379) ;  /* 0x0000000108847547 */ /* 0x000fea000b800000 */
[----:B------:R-:W-:-:S09]  /*1be0*/  UISETP.NE.AND UP0, UPT, UR4, 0x1d, UPT ;  /* 0x0000001d0400788c */ /* 0x000fd2000bf05270 */
[----:B------:R-:W-:Y:S05]  /*1bf0*/  BRA.U !UP0, `(.L_x_2380) ;  /* 0x0000000108707547 */ /* 0x000fea000b800000 */
[----:B------:R-:W-:-:S09]  /*1c00*/  UISETP.NE.AND UP0, UPT, UR4, 0x2c, UPT ;  /* 0x0000002c0400788c */ /* 0x000fd2000bf05270 */
[----:B------:R-:W-:Y:S05]  /*1c10*/  BRA.U !UP0, `(.L_x_2381) ;  /* 0x0000000108487547 */ /* 0x000fea000b800000 */
.L_x_2359:
[----:B------:R-:W-:Y:S01]  /*1c20*/  MOV R14, 0x0 ;  /* 0x00000000000e7802 */ /* 0x000fe20000000f00 */
[----:B------:R-:W0:Y:S01]  /*1c30*/  LDCU.64 UR4, c[0x4][0x128] ;  /* 0x01002500ff0477ac */ /* 0x000e220008000a00 */
[----:B------:R-:W-:Y:S02]  /*1c40*/  IMAD.MOV.U32 R8, RZ, RZ, 0x4e ;  /* 0x0000004eff087424 */ /* 0x000fe400078e00ff */
[----:B------:R-:W-:Y:S01]  /*1c50*/  IMAD.MOV.U32 R12, RZ, RZ, 0x1 ;  /* 0x00000001ff0c7424 */ /* 0x000fe200078e00ff */
[----:B------:R-:W2:Y:S01]  /*1c60*/  LDCU.64 UR6, c[0x4][0x130] ;  /* 0x01002600ff0677ac */ /* 0x000ea20008000a00 */
[----:B------:R-:W4:Y:S01]  /*1c70*/  LDC.64 R14, c[0x4][R14] ;  /* 0x010000000e0e7b82 */ /* 0x000f220000000a00 */
[----:B------:R-:W-:Y:S01]  /*1c80*/  IMAD.MOV.U32 R13, RZ, RZ, RZ ;  /* 0x000000ffff0d7224 */ /* 0x000fe200078e00ff */
[----:B------:R-:W1:Y:S01]  /*1c90*/  LDCU.64 UR8, c[0x4][0x18] ;  /* 0x01000300ff0877ac */ /* 0x000e620008000a00 */
[----:B0-----:R-:W-:Y:S02]  /*1ca0*/  IMAD.U32 R4, RZ, RZ, UR4 ;  /* 0x00000004ff047e24 */ /* 0x001fe4000f8e00ff */
[----:B------:R-:W-:-:S02]  /*1cb0*/  IMAD.U32 R5, RZ, RZ, UR5 ;  /* 0x00000005ff057e24 */ /* 0x000fc4000f8e00ff */
[----:B--2---:R-:W-:Y:S02]  /*1cc0*/  IMAD.U32 R6, RZ, RZ, UR6 ;  /* 0x00000006ff067e24 */ /* 0x004fe4000f8e00ff */
[----:B------:R-:W-:Y:S02]  /*1cd0*/  IMAD.U32 R7, RZ, RZ, UR7 ;  /* 0x00000007ff077e24 */ /* 0x000fe4000f8e00ff */
[----:B-1----:R-:W-:Y:S02]  /*1ce0*/  IMAD.U32 R10, RZ, RZ, UR8 ;  /* 0x00000008ff0a7e24 */ /* 0x002fe4000f8e00ff */
[----:B------:R-:W-:-:S07]  /*1cf0*/  IMAD.U32 R11, RZ, RZ, UR9 ;  /* 0x00000009ff0b7e24 */ /* 0x000fce000f8e00ff */
[----:B------:R-:W-:-:S07]  /*1d00*/  LEPC R20, `(.L_x_2382) ;  /* 0x000000001014794e */ /* 0x000fce0000000000 */
[----:B---345:R-:W-:Y:S05]  /*1d10*/  CALL.ABS.NOINC R14 ;  /* 0x000000000e007343 */ /* 0x038fea0003c00000 */
.L_x_2382:
[----:B------:R-:W-:Y:S01]  /*1d20*/  IMAD.MOV.U32 R22, RZ, RZ, RZ ;  /* 0x000000ffff167224 */ /* 0x000fe200078e00ff */
[----:B------:R-:W-:Y:S06]  /*1d30*/  BRA `(.L_x_2360) ;  /* 0x0000000000347947 */ /* 0x000fec0003800000 */
.L_x_2381:
        /* <DEDUP_REMOVED lines=8> */
.L_x_2380:
[----:B------:R-:W2:Y:S02]  /*1dc0*/  LDG.E.64 R22, desc[UR36][R4.64] ;  /* 0x0000002404167981 */ /* 0x000ea4000c1e1b00 */
[----:B--2---:R0:W2:Y:S02]  /*1dd0*/  I2F.U64 R22, R22 ;  /* 0x0000001600167312 */ /* 0x0040a40000301000 */
[----:B0-2---:R-:W-:Y:S05]  /*1de0*/  BRA `(.L_x_2360) ;  /* 0x0000000000087947 */ /* 0x005fea0003800000 */
.L_x_2379:
[----:B------:R-:W2:Y:S02]  /*1df0*/  LDG.E R4, desc[UR36][R4.64] ;  /* 0x0000002404047981 */ /* 0x000ea4000c1e1900 */
[----:B--2---:R-:W-:-:S07]  /*1e00*/  I2FP.F32.U32 R22, R4 ;  /* 0x0000000400167245 */ /* 0x004fce0000201000 */
.L_x_2360:
[----:B------:R-:W-:Y:S05]  /*1e10*/  BSYNC.RECONVERGENT B6 ;  /* 0x0000000000067941 */ /* 0x000fea0003800200 */
.L_x_2354:
[----:B------:R-:W-:-:S07]  /*1e20*/  VIADD R16, R19, 0x80 ;  /* 0x0000008013107836 */ /* 0x000fce0000000000 */
.L_x_2324:
[----:B------:R-:W-:Y:S05]  /*1e30*/  BSYNC.RECONVERGENT B7 ;  /* 0x0000000000077941 */ /* 0x000fea0003800200 */
.L_x_2323:
[----:B------:R-:W-:Y:S01]  /*1e40*/  ISETP.GE.AND P0, PT, R16, R17, PT ;  /* 0x000000111000720c */ /* 0x000fe20003f06270 */
[----:B------:R-:W-:Y:S01]  /*1e50*/  BSSY.RECONVERGENT B7, `(.L_x_2383) ;  /* 0x00001da000077945 */ /* 0x000fe20003800200 */
[----:B------:R-:W-:Y:S02]  /*1e60*/  IMAD.MOV.U32 R28, RZ, RZ, RZ ;  /* 0x000000ffff1c7224 */ /* 0x000fe400078e00ff */
[----:B------:R-:W-:-:S09]  /*1e70*/  IMAD.MOV.U32 R24, RZ, RZ, RZ ;  /* 0x000000ffff187224 */ /* 0x000fd200078e00ff */
[----:B------:R-:W-:Y:S05]  /*1e80*/  @P0 BRA `(.L_x_2384) ;  /* 0x0000001c00580947 */ /* 0x000fea0003800000 */
[----:B0-2-4-:R-:W0:Y:S01]  /*1e90*/  LDC.64 R4, c[0x0][0x3a8] ;  /* 0x0000ea00ff047b82 */ /* 0x015e220000000a00 */
[----:B------:R-:W2:Y:S01]  /*1ea0*/  LDCU UR5, c[0x0][0x3c0] ;  /* 0x00007800ff0577ac */ /* 0x000ea20008000800 */
[----:B------:R-:W-:Y:S01]  /*1eb0*/  IMAD R18, R2, 0x200, R16 ;  /* 0x0000020002127824 */ /* 0x000fe200078e0210 */
        /* <DEDUP_REMOVED lines=18> */
.L_x_2389:
[----:B------:R-:W2:Y:S02]  /*1fe0*/  LDG.E.U8 R4, desc[UR36][R4.64] ;  /* 0x0000002404047981 */ /* 0x000ea4000c1e1100 */
[----:B--2---:R-:W-:Y:S01]  /*1ff0*/  I2FP.F32.U32 R28, R4 ;  /* 0x00000004001c7245 */ /* 0x004fe20000201000 */
[----:B------:R-:W-:Y:S06]  /*2000*/  BRA `(.L_x_2391) ;  /* 0x0000000c00487947 */ /* 0x000fec0003800000 */
.L_x_2388:
        /* <DEDUP_REMOVED lines=9> */
.L_x_2393:
[----:B------:R-:W2:Y:S02]  /*20a0*/  LDG.E R4, desc[UR36][R4.64] ;  /* 0x0000002404047981 */ /* 0x000ea4000c1e1900 */
[----:B--2---:R-:W-:Y:S01]  /*20b0*/  I2FP.F32.S32 R28, R4 ;  /* 0x00000004001c7245 */ /* 0x004fe20000201400 */
[----:B------:R-:W-:Y:S06]  /*20c0*/  BRA `(.L_x_2391) ;  /* 0x0000000c00187947 */ /* 0x000fec0003800000 */
.L_x_2392:
[----:B------:R-:W2:Y:S02]  /*20d0*/  LDG.E.U16 R4, desc[UR36][R4.64] ;  /* 0x0000002404047981 */ /* 0x000ea4000c1e1500 */
[----:B--2---:R0:W2:Y:S01]  /*20e0*/  I2F.S16 R28, R4 ;  /* 0x00000004001c7306 */ /* 0x0040a20000101400 */
[----:B------:R-:W-:Y:S05]  /*20f0*/  BRA `(.L_x_2391) ;  /* 0x0000000c000c7947 */ /* 0x000fea0003800000 */
.L_x_2387:
        /* <DEDUP_REMOVED lines=8> */
.L_x_2395:
[----:B------:R-:W2:Y:S02]  /*2180*/  LDG.E.U16 R4, desc[UR36][R4.64] ;  /* 0x0000002404047981 */ /* 0x000ea4000c1e1500 */
[----:B--2---:R-:W-:Y:S01]  /*2190*/  HADD2.F32 R28, -RZ, R4.H0_H0 ;  /* 0x20000004ff1c7230 */ /* 0x004fe20000004100 */
[----:B------:R-:W-:Y:S06]  /*21a0*/  BRA `(.L_x_2391) ;  /* 0x0000000800e07947 */ /* 0x000fec0003800000 */
.L_x_2394:
        /* <DEDUP_REMOVED lines=8> */
.L_x_2397:
[----:B------:R-:W2:Y:S02]  /*2230*/  LDG.E.U16 R4, desc[UR36][R4.64] ;  /* 0x0000002404047981 */ /* 0x000ea4000c1e1500 */
[----:B--2---:R-:W-:Y:S01]  /*2240*/  HADD2.F32 R28, -RZ, R4.H0_H0 ;  /* 0x20000004ff1c7230 */ /* 0x004fe20000004100 */
[----:B------:R-:W-:Y:S06]  /*2250*/  BRA `(.L_x_2391) ;  /* 0x0000000800b47947 */ /* 0x000fec0003800000 */
.L_x_2396:
        /* <DEDUP_REMOVED lines=11> */
.L_x_2386:
        /* <DEDUP_REMOVED lines=12> */
.L_x_2400:
        /* <DEDUP_REMOVED lines=11> */
.L_x_2399:
        /* <DEDUP_REMOVED lines=25> */
.L_x_2402:
        /* <DEDUP_REMOVED lines=11> */
[----:B------:R-:W-:Y:S01]  /*26c0*/  LOP3.LUT R28, R0, 0x80000000, R3, 0xf8, !PT ;  /* 0x80000000001c7812 */ /* 0x000fe200078ef803 */
[----:B------:R-:W-:Y:S06]  /*26d0*/  BRA `(.L_x_2391) ;  /* 0x0000000400947947 */ /* 0x000fec0003800000 */
.L_x_2401:
[----:B------:R-:W2:Y:S02]  /*26e0*/  LDG.E.U16 R4, desc[UR36][R4.64] ;  /* 0x0000002404047981 */ /* 0x000ea4000c1e1500 */
[----:B--2---:R-:W-:Y:S01]  /*26f0*/  IMAD.U32 R28, R4, 0x10000, RZ ;  /* 0x00010000041c7824 */ /* 0x004fe200078e00ff */
[----:B------:R-:W-:Y:S06]  /*2700*/  BRA `(.L_x_2391) ;  /* 0x0000000400887947 */ /* 0x000fec0003800000 */
.L_x_2398:
        /* <DEDUP_REMOVED lines=11> */
.L_x_2405:
        /* <DEDUP_REMOVED lines=20> */
.L_x_2407:
[----:B------:R-:W-:Y:S05]  /*2900*/  BSYNC.RECONVERGENT B0 ;  /* 0x0000000000007941 */ /* 0x000fea0003800200 */
.L_x_2406:
[----:B------:R-:W-:Y:S01]  /*2910*/  IMAD.SHL.U32 R0, R0, 0x100000, RZ ;  /* 0x0010000000007824 */ /* 0x000fe200078e00ff */
[----:B------:R-:W-:-:S04]  /*2920*/  LEA R3, R3, 0x3b800000, 0x17 ;  /* 0x3b80000003037811 */ /* 0x000fc800078eb8ff */
[----:B------:R-:W-:Y:S01]  /*2930*/  LOP3.LUT R28, R3, R0, R7, 0xfe, !PT ;  /* 0x00000000031c7212 */ /* 0x000fe200078efe07 */
[----:B------:R-:W-:Y:S06]  /*2940*/  BRA `(.L_x_2391) ;  /* 0x0000000000f87947 */ /* 0x000fec0003800000 */
.L_x_2404:
        /* <DEDUP_REMOVED lines=20> */
.L_x_2409:
[----:B------:R-:W-:Y:S05]  /*2a90*/  BSYNC.RECONVERGENT B0 ;  /* 0x0000000000007941 */ /* 0x000fea0003800200 */
.L_x_2408:
[----:B------:R-:W-:Y:S01]  /*2aa0*/  IMAD.SHL.U32 R0, R0, 0x200000, RZ ;  /* 0x0020000000007824 */ /* 0x000fe200078e00ff */
[----:B------:R-:W-:-:S04]  /*2ab0*/  LEA R3, R3, 0x37800000, 0x17 ;  /* 0x3780000003037811 */ /* 0x000fc800078eb8ff */
[----:B------:R-:W-:Y:S01]  /*2ac0*/  LOP3.LUT R28, R3, R0, R7, 0xfe, !PT ;  /* 0x00000000031c7212 */ /* 0x000fe200078efe07 */
[----:B------:R-:W-:Y:S06]  /*2ad0*/  BRA `(.L_x_2391) ;  /* 0x0000000000947947 */ /* 0x000fec0003800000 */
.L_x_2403:
        /* <DEDUP_REMOVED lines=14> */
.L_x_2390:
        /* <DEDUP_REMOVED lines=16> */
.L_x_2412:
[----:B------:R-:W-:Y:S01]  /*2cc0*/  IMAD.MOV.U32 R28, RZ, RZ, RZ ;  /* 0x000000ffff1c7224 */ /* 0x000fe200078e00ff */
[----:B------:R-:W-:Y:S06]  /*2cd0*/  BRA `(.L_x_2391) ;  /* 0x0000000000147947 */ /* 0x000fec0003800000 */
.L_x_2411:
[----:B------:R-:W2:Y:S02]  /*2ce0*/  LDG.E.64 R4, desc[UR36][R4.64] ;  /* 0x0000002404047981 */ /* 0x000ea4000c1e1b00 */
[----:B--2---:R0:W2:Y:S02]  /*2cf0*/  I2F.U64 R28, R4 ;  /* 0x00000004001c7312 */ /* 0x0040a40000301000 */
[----:B0-2---:R-:W-:Y:S05]  /*2d00*/  BRA `(.L_x_2391) ;  /* 0x0000000000087947 */ /* 0x005fea0003800000 */
.L_x_2410:
[----:B------:R-:W2:Y:S02]  /*2d10*/  LDG.E R4, desc[UR36][R4.64] ;  /* 0x0000002404047981 */ /* 0x000ea4000c1e1900 */
[----:B--2---:R-:W-:-:S07]  /*2d20*/  I2FP.F32.U32 R28, R4 ;  /* 0x00000004001c7245 */ /* 0x004fce0000201000 */
.L_x_2391:
[----:B------:R-:W-:Y:S05]  /*2d30*/  BSYNC.RECONVERGENT B6 ;  /* 0x0000000000067941 */ /* 0x000fea0003800200 */
.L_x_2385:
        /* <DEDUP_REMOVED lines=20> */
.L_x_2417:
[----:B------:R-:W2:Y:S02]  /*2e80*/  LDG.E.U8 R4, desc[UR36][R4.64] ;  /* 0x0000002404047981 */ /* 0x000ea4000c1e1100 */
[----:B--2---:R-:W-:Y:S01]  /*2e90*/  I2FP.F32.U32 R24, R4 ;  /* 0x0000000400187245 */ /* 0x004fe20000201000 */
[----:B------:R-:W-:Y:S06]  /*2ea0*/  BRA `(.L_x_2419) ;  /* 0x0000000c00487947 */ /* 0x000fec0003800000 */
.L_x_2416:
        /* <DEDUP_REMOVED lines=9> */
.L_x_2421:
[----:B------:R-:W2:Y:S02]  /*2f40*/  LDG.E R4, desc[UR36][R4.64] ;  /* 0x0000002404047981 */ /* 0x000ea4000c1e1900 */
[----:B--2---:R-:W-:Y:S01]  /*2f50*/  I2FP.F32.S32 R24, R4 ;  /* 0x0000000400187245 */ /* 0x004fe20000201400 */
[----:B------:R-:W-:Y:S06]  /*2f60*/  BRA `(.L_x_2419) ;  /* 0x0000000c00187947 */ /* 0x000fec0003800000 */
.L_x_2420:
[----:B------:R-:W2:Y:S02]  /*2f70*/  LDG.E.U16 R4, desc[UR36][R4.64] ;  /* 0x0000002404047981 */ /* 0x000ea4000c1e1500 */
[----:B--2---:R4:W0:Y:S01]  /*2f80*/  I2F.S16 R24, R4 ;  /* 0x0000000400187306 */ /* 0x0048220000101400 */
[----:B------:R-:W-:Y:S05]  /*2f90*/  BRA `(.L_x_2419) ;  /* 0x0000000c000c7947 */ /* 0x000fea0003800000 */
.L_x_2415:
        /* <DEDUP_REMOVED lines=8> */
.L_x_2423:
[----:B------:R-:W2:Y:S02]  /*3020*/  LDG.E.U16 R4, desc[UR36][R4.64] ;  /* 0x0000002404047981 */ /* 0x000ea4000c1e1500 */
[----:B--2---:R-:W-:Y:S01]  /*3030*/  HADD2.F32 R24, -RZ, R4.H0_H0 ;  /* 0x20000004ff187230 */ /* 0x004fe20000004100 */
[----:B------:R-:W-:Y:S06]  /*3040*/  BRA `(.L_x_2419) ;  /* 0x0000000800e07947 */ /* 0x000fec0003800000 */
.L_x_2422:
        /* <DEDUP_REMOVED lines=8> */
.L_x_2425:
[----:B------:R-:W2:Y:S02]  /*30d0*/  LDG.E.U16 R4, desc[UR36][R4.64] ;  /* 0x0000002404047981 */ /* 0x000ea4000c1e1500 */
[----:B--2---:R-:W-:Y:S01]  /*30e0*/  HADD2.F32 R24, -RZ, R4.H0_H0 ;  /* 0x20000004ff187230 */ /* 0x004fe20000004100 */
[----:B------:R-:W-:Y:S06]  /*30f0*/  BRA `(.L_x_2419) ;  /* 0x0000000800b47947 */ /* 0x000fec0003800000 */
.L_x_2424:
        /* <DEDUP_REMOVED lines=11> */
.L_x_2414:
        /* <DEDUP_REMOVED lines=12> */
.L_x_2428:
        /* <DEDUP_REMOVED lines=11> */
.L_x_2427:
        /* <DEDUP_REMOVED lines=25> */
.L_x_2430:
        /* <DEDUP_REMOVED lines=13> */
.L_x_2429:
[----:B------:R-:W2:Y:S02]  /*3580*/  LDG.E.U16 R4, desc[UR36][R4.64] ;  /* 0x0000002404047981 */ /* 0x000ea4000c1e1500 */
[----:B--2---:R-:W-:Y:S01]  /*3590*/  IMAD.U32 R24, R4, 0x10000, RZ ;  /* 0x0001000004187824 */ /* 0x004fe200078e00ff */
[----:B------:R-:W-:Y:S06]  /*35a0*/  BRA `(.L_x_2419) ;  /* 0x0000000400887947 */ /* 0x000fec0003800000 */
.L_x_2426:
        /* <DEDUP_REMOVED lines=11> */
.L_x_2433:
        /* <DEDUP_REMOVED lines=20> */
.L_x_2435:
[----:B------:R-:W-:Y:S05]  /*37a0*/  BSYNC.RECONVERGENT B0 ;  /* 0x0000000000007941 */ /* 0x000fea0003800200 */
.L_x_2434:
[----:B------:R-:W-:Y:S01]  /*37b0*/  IMAD.SHL.U32 R0, R0, 0x100000, RZ ;  /* 0x0010000000007824 */ /* 0x000fe200078e00ff */
[----:B------:R-:W-:-:S04]  /*37c0*/  LEA R3, R3, 0x3b800000, 0x17 ;  /* 0x3b80000003037811 */ /* 0x000fc800078eb8ff */
[----:B------:R-:W-:Y:S01]  /*37d0*/  LOP3.LUT R24, R3, R0, R7, 0xfe, !PT ;  /* 0x0000000003187212 */ /* 0x000fe200078efe07 */
[----:B------:R-:W-:Y:S06]  /*37e0*/  BRA `(.L_x_2419) ;  /* 0x0000000000f87947 */ /* 0x000fec0003800000 */
.L_x_2432:
        /* <DEDUP_REMOVED lines=20> */
.L_x_2437:
[----:B------:R-:W-:Y:S05]  /*3930*/  BSYNC.RECONVERGENT B0 ;  /* 0x0000000000007941 */ /* 0x000fea0003800200 */
.L_x_2436:
[----:B------:R-:W-:Y:S01]  /*3940*/  IMAD.SHL.U32 R0, R0, 0x200000, RZ ;  /* 0x0020000000007824 */ /* 0x000fe200078e00ff */
[----:B------:R-:W-:-:S04]  /*3950*/  LEA R3, R3, 0x37800000, 0x17 ;  /* 0x3780000003037811 */ /* 0x000fc800078eb8ff */
[----:B------:R-:W-:Y:S01]  /*3960*/  LOP3.LUT R24, R3, R0, R7, 0xfe, !PT ;  /* 0x0000000003187212 */ /* 0x000fe200078efe07 */
[----:B------:R-:W-:Y:S06]  /*3970*/  BRA `(.L_x_2419) ;  /* 0x0000000000947947 */ /* 0x000fec0003800000 */
.L_x_2431:
        /* <DEDUP_REMOVED lines=14> */
.L_x_2418:
        /* <DEDUP_REMOVED lines=16> */
.L_x_2440:
[----:B------:R-:W-:Y:S01]  /*3b60*/  IMAD.MOV.U32 R24, RZ, RZ, RZ ;  /* 0x000000ffff187224 */ /* 0x000fe200078e00ff */
[----:B------:R-:W-:Y:S06]  /*3b70*/  BRA `(.L_x_2419) ;  /* 0x0000000000147947 */ /* 0x000fec0003800000 */
.L_x_2439:
[----:B------:R-:W2:Y:S02]  /*3b80*/  LDG.E.64 R24, desc[UR36][R4.64] ;  /* 0x0000002404187981 */ /* 0x000ea4000c1e1b00 */
[----:B--2---:R0:W2:Y:S02]  /*3b90*/  I2F.U64 R24, R24 ;  /* 0x0000001800187312 */ /* 0x0040a40000301000 */
[----:B0-2---:R-:W-:Y:S05]  /*3ba0*/  BRA `(.L_x_2419) ;  /* 0x0000000000087947 */ /* 0x005fea0003800000 */
.L_x_2438:
[----:B------:R-:W2:Y:S02]  /*3bb0*/  LDG.E R4, desc[UR36][R4.64] ;  /* 0x0000002404047981 */ /* 0x000ea4000c1e1900 */
[----:B--2---:R-:W-:-:S07]  /*3bc0*/  I2FP.F32.U32 R24, R4 ;  /* 0x0000000400187245 */ /* 0x004fce0000201000 */
.L_x_2419:
[----:B------:R-:W-:Y:S05]  /*3bd0*/  BSYNC.RECONVERGENT B6 ;  /* 0x0000000000067941 */ /* 0x000fea0003800200 */
.L_x_2413:
[----:B------:R-:W-:-:S07]  /*3be0*/  VIADD R16, R16, 0x80 ;  /* 0x0000008010107836 */ /* 0x000fce0000000000 */
.L_x_2384:
[----:B------:R-:W-:Y:S05]  /*3bf0*/  BSYNC.RECONVERGENT B7 ;  /* 0x0000000000077941 */ /* 0x000fea0003800200 */
.L_x_2383:
        /* <DEDUP_REMOVED lines=26> */
.L_x_2447:
[----:B------:R-:W2:Y:S02]  /*3da0*/  LDG.E.U8 R4, desc[UR36][R4.64] ;  /* 0x0000002404047981 */ /* 0x000ea4000c1e1100 */
[----:B--2---:R-:W-:Y:S01]  /*3db0*/  I2FP.F32.U32 R18, R4 ;  /* 0x0000000400127245 */ /* 0x004fe20000201000 */
[----:B------:R-:W-:Y:S06]  /*3dc0*/  BRA `(.L_x_2449) ;  /* 0x0000000c00487947 */ /* 0x000fec0003800000 */
.L_x_2446:
        /* <DEDUP_REMOVED lines=9> */
.L_x_2451:
[----:B------:R-:W2:Y:S02]  /*3e60*/  LDG.E R4, desc[UR36][R4.64] ;  /* 0x0000002404047981 */ /* 0x000ea4000c1e1900 */
[----:B--2---:R-:W-:Y:S01]  /*3e70*/  I2FP.F32.S32 R18, R4 ;  /* 0x0000000400127245 */ /* 0x004fe20000201400 */
[----:B------:R-:W-:Y:S06]  /*3e80*/  BRA `(.L_x_2449) ;  /* 0x0000000c00187947 */ /* 0x000fec0003800000 */
.L_x_2450:
[----:B------:R-:W2:Y:S02]  /*3e90*/  LDG.E.U16 R4, desc[UR36][R4.64] ;  /* 0x0000002404047981 */ /* 0x000ea4000c1e1500 */
[----:B--2---:R0:W2:Y:S01]  /*3ea0*/  I2F.S16 R18, R4 ;  /* 0x0000000400127306 */ /* 0x0040a20000101400 */
[----:B------:R-:W-:Y:S05]  /*3eb0*/  BRA `(.L_x_2449) ;  /* 0x0000000c000c7947 */ /* 0x000fea0003800000 */
.L_x_2445:
        /* <DEDUP_REMOVED lines=8> */
.L_x_2453:
[----:B------:R-:W2:Y:S02]  /*3f40*/  LDG.E.U16 R4, desc[UR36][R4.64] ;  /* 0x0000002404047981 */ /* 0x000ea4000c1e1500 */
[----:B--2---:R-:W-:Y:S01]  /*3f50*/  HADD2.F32 R18, -RZ, R4.H0_H0 ;  /* 0x20000004ff127230 */ /* 0x004fe20000004100 */
[----:B------:R-:W-:Y:S06]  /*3f60*/  BRA `(.L_x_2449) ;  /* 0x0000000800e07947 */ /* 0x000fec0003800000 */
.L_x_2452:
        /* <DEDUP_REMOVED lines=8> */
.L_x_2455:
[----:B------:R-:W2:Y:S02]  /*3ff0*/  LDG.E.U16 R4, desc[UR36][R4.64] ;  /* 0x0000002404047981 */ /* 0x000ea4000c1e1500 */
[----:B--2---:R-:W-:Y:S01]  /*4000*/  HADD2.F32 R18, -RZ, R4.H0_H0 ;  /* 0x20000004ff127230 */ /* 0x004fe20000004100 */
[----:B------:R-:W-:Y:S06]  /*4010*/  BRA `(.L_x_2449) ;  /* 0x0000000800b47947 */ /* 0x000fec0003800000 */
.L_x_2454:
        /* <DEDUP_REMOVED lines=11> */
.L_x_2444:
        /* <DEDUP_REMOVED lines=12> */
.L_x_2458:
        /* <DEDUP_REMOVED lines=11> */
.L_x_2457:
        /* <DEDUP_REMOVED lines=25> */
.L_x_2460:
        /* <DEDUP_REMOVED lines=13> */
.L_x_2459:
[----:B------:R-:W2:Y:S02]  /*44a0*/  LDG.E.U16 R4, desc[UR36][R4.64] ;  /* 0x0000002404047981 */ /* 0x000ea4000c1e1500 */
[----:B--2---:R-:W-:Y:S01]  /*44b0*/  IMAD.U32 R18, R4, 0x10000, RZ ;  /* 0x0001000004127824 */ /* 0x004fe200078e00ff */
[----:B------:R-:W-:Y:S06]  /*44c0*/  BRA `(.L_x_2449) ;  /* 0x0000000400887947 */ /* 0x000fec0003800000 */
.L_x_2456:
        /* <DEDUP_REMOVED lines=11> */
.L_x_2463:
        /* <DEDUP_REMOVED lines=20> */
.L_x_2465:
[----:B------:R-:W-:Y:S05]  /*46c0*/  BSYNC.RECONVERGENT B0 ;  /* 0x0000000000007941 */ /* 0x000fea0003800200 */
.L_x_2464:
[----:B------:R-:W-:Y:S01]  /*46d0*/  IMAD.SHL.U32 R0, R0, 0x100000, RZ ;  /* 0x0010000000007824 */ /* 0x000fe200078e00ff */
[----:B------:R-:W-:-:S04]  /*46e0*/  LEA R3, R3, 0x3b800000, 0x17 ;  /* 0x3b80000003037811 */ /* 0x000fc800078eb8ff */
[----:B------:R-:W-:Y:S01]  /*46f0*/  LOP3.LUT R18, R3, R0, R7, 0xfe, !PT ;  /* 0x0000000003127212 */ /* 0x000fe200078efe07 */
[----:B------:R-:W-:Y:S06]  /*4700*/  BRA `(.L_x_2449) ;  /* 0x0000000000f87947 */ /* 0x000fec0003800000 */
.L_x_2462:
        /* <DEDUP_REMOVED lines=20> */
.L_x_2467:
[----:B------:R-:W-:Y:S05]  /*4850*/  BSYNC.RECONVERGENT B0 ;  /* 0x0000000000007941 */ /* 0x000fea0003800200 */
.L_x_2466:
[----:B------:R-:W-:Y:S01]  /*4860*/  IMAD.SHL.U32 R0, R0, 0x200000, RZ ;  /* 0x0020000000007824 */ /* 0x000fe200078e00ff */
[----:B------:R-:W-:-:S04]  /*4870*/  LEA R3, R3, 0x37800000, 0x17 ;  /* 0x3780000003037811 */ /* 0x000fc800078eb8ff */
[----:B------:R-:W-:Y:S01]  /*4880*/  LOP3.LUT R18, R3, R0, R7, 0xfe, !PT ;  /* 0x0000000003127212 */ /* 0x000fe200078efe07 */
[----:B------:R-:W-:Y:S06]  /*4890*/  BRA `(.L_x_2449) ;  /* 0x0000000000947947 */ /* 0x000fec0003800000 */
.L_x_2461:
        /* <DEDUP_REMOVED lines=14> */
.L_x_2448:
        /* <DEDUP_REMOVED lines=16> */
.L_x_2470:
[----:B------:R-:W-:Y:S01]  /*4a80*/  IMAD.MOV.U32 R18, RZ, RZ, RZ ;  /* 0x000000ffff127224 */ /* 0x000fe200078e00ff */
[----:B------:R-:W-:Y:S06]  /*4a90*/  BRA `(.L_x_2449) ;  /* 0x0000000000147947 */ /* 0x000fec0003800000 */
.L_x_2469:
[----:B------:R-:W2:Y:S02]  /*4aa0*/  LDG.E.64 R4, desc[UR36][R4.64] ;  /* 0x0000002404047981 */ /* 0x000ea4000c1e1b00 */
[----:B--2---:R0:W2:Y:S02]  /*4ab0*/  I2F.U64 R18, R4 ;  /* 0x0000000400127312 */ /* 0x0040a40000301000 */
[----:B0-2---:R-:W-:Y:S05]  /*4ac0*/  BRA `(.L_x_2449) ;  /* 0x0000000000087947 */ /* 0x005fea0003800000 */
.L_x_2468:
[----:B------:R-:W2:Y:S02]  /*4ad0*/  LDG.E R4, desc[UR36][R4.64] ;  /* 0x0000002404047981 */ /* 0x000ea4000c1e1900 */
[----:B--2---:R-:W-:-:S07]  /*4ae0*/  I2FP.F32.U32 R18, R4 ;  /* 0x0000000400127245 */ /* 0x004fce0000201000 */
.L_x_2449:
[----:B------:R-:W-:Y:S05]  /*4af0*/  BSYNC.RECONVERGENT B6 ;  /* 0x0000000000067941 */ /* 0x000fea0003800200 */
.L_x_2443:
[----:B0---4-:R-:W0:Y:S01]  /*4b00*/  LDC.64 R4, c[0x0][0x3b0] ;  /* 0x0000ec00ff047b82 */ /* 0x011e220000000a00 */
[----:B------:R-:W4:Y:S01]  /*4b10*/  LDCU UR5, c[0x0][0x3c4] ;  /* 0x00007880ff0577ac */ /* 0x000f220008000800 */
[----:B------:R-:W-:Y:S01]  /*4b20*/  BSSY.RECONVERGENT B6, `(.L_x_2471) ;  /* 0x00000e6000067945 */ /* 0x000fe20003800200 */
[----:B------:R-:W-:-:S04]  /*4b30*/  UPRMT UR4, UR39, 0x9910, URZ ;  /* 0x0000991027047896 */ /* 0x000fc800080000ff */
[----:B------:R-:W-:Y:S01]  /*4b40*/  UISETP.GT.AND UP0, UPT, UR4, 0x9, UPT ;  /* 0x000000090400788c */ /* 0x000fe2000bf04270 */
[----:B----4-:R-:W-:-:S05]  /*4b50*/  IMAD R23, R23, UR5, RZ ;  /* 0x0000000517177c24 */ /* 0x010fca000f8e02ff */
        /* <DEDUP_REMOVED lines=11> */
[----:B------:R-:W4:Y:S02]  /*4c10*/  LDG.E.S8 R4, desc[UR36][R4.64] ;  /* 0x0000002404047981 */ /* 0x000f24000c1e1300 */
[----:B----4-:R0:W4:Y:S01]  /*4c20*/  I2F.S16 R27, R4 ;  /* 0x00000004001b7306 */ /* 0x0101220000101400 */
[----:B------:R-:W-:Y:S05]  /*4c30*/  BRA `(.L_x_2477) ;  /* 0x0000000c00507947 */ /* 0x000fea0003800000 */
.L_x_2475:
[----:B------:R-:W4:Y:S02]  /*4c40*/  LDG.E.U8 R4, desc[UR36][R4.64] ;  /* 0x0000002404047981 */ /* 0x000f24000c1e1100 */
[----:B----4-:R-:W-:Y:S01]  /*4c50*/  I2FP.F32.U32 R27, R4 ;  /* 0x00000004001b7245 */ /* 0x010fe20000201000 */
[----:B------:R-:W-:Y:S06]  /*4c60*/  BRA `(.L_x_2477) ;  /* 0x0000000c00447947 */ /* 0x000fec0003800000 */
.L_x_2474:
[----:B------:R-:W-:-:S09]  /*4c70*/  UISETP.NE.AND UP0, UPT, UR4, 0x2, UPT ;  /* 0x000000020400788c */ /* 0x000fd2000bf05270 */
[----:B------:R-:W-:Y:S05]  /*4c80*/  BRA.U !UP0, `(.L_x_2478) ;  /* 0x0000000108287547 */ /* 0x000fea000b800000 */
[----:B------:R-:W-:-:S09]  /*4c90*/  UISETP.NE.AND UP0, UPT, UR4, 0x3, UPT ;  /* 0x000000030400788c */ /* 0x000fd2000bf05270 */
[----:B------:R-:W-:Y:S05]  /*4ca0*/  BRA.U !UP0, `(.L_x_2479) ;  /* 0x0000000108147547 */ /* 0x000fea000b800000 */
[----:B------:R-:W-:-:S09]  /*4cb0*/  UISETP.NE.AND UP0, UPT, UR4, 0x4, UPT ;  /* 0x000000040400788c */ /* 0x000fd2000bf05270 */
[----:B------:R-:W-:Y:S05]  /*4cc0*/  BRA.U UP0, `(.L_x_2476) ;  /* 0x0000000900d07547 */ /* 0x000fea000b800000 */
[----:B------:R-:W4:Y:S02]  /*4cd0*/  LDG.E.64 R4, desc[UR36][R4.64] ;  /* 0x0000002404047981 */ /* 0x000f24000c1e1b00 */
[----:B----4-:R0:W4:Y:S02]  /*4ce0*/  I2F.S64 R27, R4 ;  /* 0x00000004001b7312 */ /* 0x0101240000301400 */
[----:B0---4-:R-:W-:Y:S05]  /*4cf0*/  BRA `(.L_x_2477) ;  /* 0x0000000c00207947 */ /* 0x011fea0003800000 */
.L_x_2479:
[----:B------:R-:W4:Y:S02]  /*4d00*/  LDG.E R4, desc[UR36][R4.64] ;  /* 0x0000002404047981 */ /* 0x000f24000c1e1900 */
[----:B----4-:R-:W-:Y:S01]  /*4d10*/  I2FP.F32.S32 R27, R4 ;  /* 0x00000004001b7245 */ /* 0x010fe20000201400 */
[----:B------:R-:W-:Y:S06]  /*4d20*/  BRA `(.L_x_2477) ;  /* 0x0000000c00147947 */ /* 0x000fec0003800000 */
.L_x_2478:
[----:B------:R-:W4:Y:S02]  /*4d30*/  LDG.E.U16 R4, desc[UR36][R4.64] ;  /* 0x0000002404047981 */ /* 0x000f24000c1e1500 */
[----:B----4-:R0:W4:Y:S01]  /*4d40*/  I2F.S16 R27, R4 ;  /* 0x00000004001b7306 */ /* 0x0101220000101400 */
[----:B------:R-:W-:Y:S05]  /*4d50*/  BRA `(.L_x_2477) ;  /* 0x0000000c00087947 */ /* 0x000fea0003800000 */
.L_x_2473:
        /* <DEDUP_REMOVED lines=8> */
.L_x_2481:
[----:B------:R-:W4:Y:S02]  /*4de0*/  LDG.E.U16 R4, desc[UR36][R4.64] ;  /* 0x0000002404047981 */ /* 0x000f24000c1e1500 */
[----:B----4-:R-:W-:Y:S01]  /*4df0*/  HADD2.F32 R27, -RZ, R4.H0_H0 ;  /* 0x20000004ff1b7230 */ /* 0x010fe20000004100 */
[----:B------:R-:W-:Y:S06]  /*4e00*/  BRA `(.L_x_2477) ;  /* 0x0000000800dc7947 */ /* 0x000fec0003800000 */
.L_x_2480:
        /* <DEDUP_REMOVED lines=8> */
.L_x_2483:
[----:B------:R-:W4:Y:S02]  /*4e90*/  LDG.E.U16 R4, desc[UR36][R4.64] ;  /* 0x0000002404047981 */ /* 0x000f24000c1e1500 */
[----:B----4-:R-:W-:Y:S01]  /*4ea0*/  HADD2.F32 R27, -RZ, R4.H0_H0 ;  /* 0x20000004ff1b7230 */ /* 0x010fe20000004100 */
[----:B------:R-:W-:Y:S06]  /*4eb0*/  BRA `(.L_x_2477) ;  /* 0x0000000800b07947 */ /* 0x000fec0003800000 */
.L_x_2482:
[----:B------:R-:W4:Y:S01]  /*4ec0*/  LDG.E.64 R4, desc[UR36][R4.64] ;  /* 0x0000002404047981 */ /* 0x000f22000c1e1b00 */
[----:B------:R-:W-:Y:S01]  /*4ed0*/  UMOV UR4, 0xf0000000 ;  /* 0xf000000000047882 */ /* 0x000fe20000000000 */
[----:B------:R-:W-:Y:S02]  /*4ee0*/  UMOV UR5, 0x380fffff ;  /* 0x380fffff00057882 */ /* 0x000fe40000000000 */
[----:B----4-:R-:W0:-:S15]  /*4ef0*/  DSETP.GEU.AND P0, PT, |R4|, UR4, PT ;  /* 0x0000000404007e2a */ /* 0x010e1e000bf0e200 */
[----:B------:R-:W-:-:S15]  /*4f00*/  NOP ;  /* 0x0000000000007918 */ /* 0x000fde0000000000 */
[----:B------:R-:W-:-:S15]  /*4f10*/  NOP ;  /* 0x0000000000007918 */ /* 0x000fde0000000000 */
[----:B------:R-:W-:-:S15]  /*4f20*/  NOP ;  /* 0x0000000000007918 */ /* 0x000fde0000000000 */
[----:B------:R-:W-:-:S04]  /*4f30*/  NOP ;  /* 0x0000000000007918 */ /* 0x000fc80000000000 */
[----:B------:R-:W0:Y:S02]  /*4f40*/  F2F.F32.F64 R27, R4 ;  /* 0x00000004001b7310 */ /* 0x000e240000301000 */
[----:B0-----:R-:W-:Y:S01]  /*4f50*/  @!P0 FMUL R27, R27, 1.175494350822287508e-38 ;  /* 0x008000001b1b8820 */ /* 0x001fe20000400000 */
[----:B------:R-:W-:Y:S06]  /*4f60*/  BRA `(.L_x_2477) ;  /* 0x0000000800847947 */ /* 0x000fec0003800000 */
.L_x_2472:
        /* <DEDUP_REMOVED lines=8> */
[----:B------:R-:W4:Y:S02]  /*4ff0*/  LDG.E.U8 R4, desc[UR36][R4.64] ;  /* 0x0000002404047981 */ /* 0x000f24000c1e1100 */
[----:B----4-:R-:W-:-:S04]  /*5000*/  ISETP.NE.AND P0, PT, R4, RZ, PT ;  /* 0x000000ff0400720c */ /* 0x010fc80003f05270 */
[----:B------:R-:W-:Y:S01]  /*5010*/  FSEL R27, RZ, 1, !P0 ;  /* 0x3f800000ff1b7808 */ /* 0x000fe20004000000 */
[----:B------:R-:W-:Y:S08]  /*5020*/  BRA `(.L_x_2477) ;  /* 0x0000000800547947 */ /* 0x000ff00003800000 */
.L_x_2486:
        /* <DEDUP_REMOVED lines=11> */
.L_x_2485:
[----:B------:R-:W-:-:S09]  /*50e0*/  UISETP.NE.AND UP0, UPT, UR4, 0xf, UPT ;  /* 0x0000000f0400788c */ /* 0x000fd2000bf05270 */
[----:B------:R-:W-:Y:S05]  /*50f0*/  BRA.U !UP0, `(.L_x_2487) ;  /* 0x00000001088c7547 */ /* 0x000fea000b800000 */
[----:B------:R-:W-:-:S09]  /*5100*/  UISETP.NE.AND UP0, UPT, UR4, 0x17, UPT ;  /* 0x000000170400788c */ /* 0x000fd2000bf05270 */
[----:B------:R-:W-:Y:S05]  /*5110*/  BRA.U !UP0, `(.L_x_2488) ;  /* 0x0000000108547547 */ /* 0x000fea000b800000 */
[----:B------:R-:W-:-:S09]  /*5120*/  UISETP.NE.AND UP0, UPT, UR4, 0x18, UPT ;  /* 0x000000180400788c */ /* 0x000fd2000bf05270 */
[----:B------:R-:W-:Y:S05]  /*5130*/  BRA.U UP0, `(.L_x_2476) ;  /* 0x0000000500b47547 */ /* 0x000fea000b800000 */
[----:B------:R-:W4:Y:S01]  /*5140*/  LDG.E.U8 R27, desc[UR36][R4.64] ;  /* 0x00000024041b7981 */ /* 0x000f22000c1e1100 */
[----:B------:R-:W-:Y:S02]  /*5150*/  IMAD.MOV.U32 R6, RZ, RZ, 0x1f ;  /* 0x0000001fff067424 */ /* 0x000fe400078e00ff */
[----:B----4-:R-:W-:-:S05]  /*5160*/  IMAD.SHL.U32 R27, R27, 0x1000000, RZ ;  /* 0x010000001b1b7824 */ /* 0x010fca00078e00ff */
        /* <DEDUP_REMOVED lines=16> */
.L_x_2488:
[----:B------:R-:W4:Y:S02]  /*5270*/  LDG.E.U8 R4, desc[UR36][R4.64] ;  /* 0x0000002404047981 */ /* 0x000f24000c1e1100 */
[C---:B----4-:R-:W-:Y:S02]  /*5280*/  IMAD.SHL.U32 R0, R4.reuse, 0x2000000, RZ ;  /* 0x0200000004007824 */ /* 0x050fe400078e00ff */
[----:B------:R-:W-:-:S03]  /*5290*/  IMAD.SHL.U32 R6, R4, 0x100, RZ ;  /* 0x0000010004067824 */ /* 0x000fc600078e00ff */
[----:B------:R-:W-:Y:S02]  /*52a0*/  ISETP.GE.U32.AND P0, PT, R0, 0x8000000, PT ;  /* 0x080000000000780c */ /* 0x000fe40003f06070 */
[----:B------:R-:W-:-:S11]  /*52b0*/  PRMT R27, R6, 0x9910, RZ ;  /* 0x00009910061b7816 */ /* 0x000fd600000000ff */
[----:B------:R-:W-:Y:S02]  /*52c0*/  @!P0 LOP3.LUT R3, R6, 0x7f00, RZ, 0xc0, !PT ;  /* 0x00007f0006038812 */ /* 0x000fe400078ec0ff */
[----:B------:R-:W-:Y:S02]  /*52d0*/  @P0 LEA.HI R0, R0, 0x70000000, RZ, 0x1c ;  /* 0x7000000000000811 */ /* 0x000fe400078fe0ff */
[----:B------:R-:W-:-:S03]  /*52e0*/  @!P0 LOP3.LUT R3, R3, 0x3f000000, RZ, 0xfc, !PT ;  /* 0x3f00000003038812 */ /* 0x000fc600078efcff */
[----:B------:R-:W-:Y:S02]  /*52f0*/  @P0 FMUL.FTZ R0, R0, 1.9259299443872358531e-34 ;  /* 0x0780000000000820 */ /* 0x000fe40000410000 */
[----:B------:R-:W-:-:S05]  /*5300*/  @!P0 FADD.FTZ R0, R3, -0.5 ;  /* 0xbf00000003008421 */ /* 0x000fca0000010000 */
[----:B------:R-:W-:Y:S01]  /*5310*/  LOP3.LUT R27, R0, 0x80000000, R27, 0xf8, !PT ;  /* 0x80000000001b7812 */ /* 0x000fe200078ef81b */
[----:B------:R-:W-:Y:S06]  /*5320*/  BRA `(.L_x_2477) ;  /* 0x0000000400947947 */ /* 0x000fec0003800000 */
.L_x_2487:
[----:B------:R-:W4:Y:S02]  /*5330*/  LDG.E.U16 R4, desc[UR36][R4.64] ;  /* 0x0000002404047981 */ /* 0x000f24000c1e1500 */
[----:B----4-:R-:W-:Y:S01]  /*5340*/  IMAD.U32 R27, R4, 0x10000, RZ ;  /* 0x00010000041b7824 */ /* 0x010fe200078e00ff */
[----:B------:R-:W-:Y:S06]  /*5350*/  BRA `(.L_x_2477) ;  /* 0x0000000400887947 */ /* 0x000fec0003800000 */
.L_x_2484:
        /* <DEDUP_REMOVED lines=8> */
[----:B------:R-:W4:Y:S02]  /*53e0*/  LDG.E.U16 R4, desc[UR36][R4.64] ;  /* 0x0000002404047981 */ /* 0x000f24000c1e1500 */
[----:B----4-:R-:W-:Y:S01]  /*53f0*/  I2FP.F32.U32 R27, R4 ;  /* 0x00000004001b7245 */ /* 0x010fe20000201000 */
[----:B------:R-:W-:Y:S06]  /*5400*/  BRA `(.L_x_2477) ;  /* 0x00000004005c7947 */ /* 0x000fec0003800000 */
.L_x_2491:
[----:B------:R-:W4:Y:S01]  /*5410*/  LDG.E.U8 R4, desc[UR36][R4.64] ;  /* 0x0000002404047981 */ /* 0x000f22000c1e1100 */
[----:B------:R-:W-:Y:S01]  /*5420*/  IMAD.MOV.U32 R27, RZ, RZ, RZ ;  /* 0x000000ffff1b7224 */ /* 0x000fe200078e00ff */
[----:B----4-:R-:W-:-:S13]  /*5430*/  ISETP.NE.AND P0, PT, R4, RZ, PT ;  /* 0x000000ff0400720c */ /* 0x010fda0003f05270 */
        /* <DEDUP_REMOVED lines=17> */
.L_x_2493:
[----:B------:R-:W-:Y:S05]  /*5550*/  BSYNC.RECONVERGENT B0 ;  /* 0x0000000000007941 */ /* 0x000fea0003800200 */
.L_x_2492:
[----:B------:R-:W-:Y:S01]  /*5560*/  IMAD.SHL.U32 R0, R0, 0x100000, RZ ;  /* 0x0010000000007824 */ /* 0x000fe200078e00ff */
[----:B------:R-:W-:-:S04]  /*5570*/  LEA R3, R3, 0x3b800000, 0x17 ;  /* 0x3b80000003037811 */ /* 0x000fc800078eb8ff */
[----:B------:R-:W-:Y:S01]  /*5580*/  LOP3.LUT R27, R3, R0, R27, 0xfe, !PT ;  /* 0x00000000031b7212 */ /* 0x000fe200078efe1b */
[----:B------:R-:W-:Y:S06]  /*5590*/  BRA `(.L_x_2477) ;  /* 0x0000000000f87947 */ /* 0x000fec0003800000 */
.L_x_2490:
        /* <DEDUP_REMOVED lines=20> */
.L_x_2495:
[----:B------:R-:W-:Y:S05]  /*56e0*/  BSYNC.RECONVERGENT B0 ;  /* 0x0000000000007941 */ /* 0x000fea0003800200 */
.L_x_2494:
[----:B------:R-:W-:Y:S01]  /*56f0*/  IMAD.SHL.U32 R0, R0, 0x200000, RZ ;  /* 0x0020000000007824 */ /* 0x000fe200078e00ff */
[----:B------:R-:W-:-:S04]  /*5700*/  LEA R3, R3, 0x37800000, 0x17 ;  /* 0x3780000003037811 */ /* 0x000fc800078eb8ff */
[----:B------:R-:W-:Y:S01]  /*5710*/  LOP3.LUT R27, R3, R0, R27, 0xfe, !PT ;  /* 0x00000000031b7212 */ /* 0x000fe200078efe1b */
[----:B------:R-:W-:Y:S06]  /*5720*/  BRA `(.L_x_2477) ;  /* 0x0000000000947947 */ /* 0x000fec0003800000 */
.L_x_2489:
[----:B------:R-:W-:-:S09]  /*5730*/  UISETP.NE.AND UP0, UPT, UR4, 0x1c, UPT ;  /* 0x0000001c0400788c */ /* 0x000fd2000bf05270 */
[----:B------:R-:W-:Y:S05]  /*5740*/  BRA.U !UP0, `(.L_x_2496) ;  /* 0x0000000108847547 */ /* 0x000fea000b800000 */
[----:B------:R-:W-:-:S09]  /*5750*/  UISETP.NE.AND UP0, UPT, UR4, 0x1d, UPT ;  /* 0x0000001d0400788c */ /* 0x000fd2000bf05270 */
[----:B------:R-:W-:Y:S05]  /*5760*/  BRA.U !UP0, `(.L_x_2497) ;  /* 0x0000000108707547 */ /* 0x000fea000b800000 */
[----:B------:R-:W-:-:S09]  /*5770*/  UISETP.NE.AND UP0, UPT, UR4, 0x2c, UPT ;  /* 0x0000002c0400788c */ /* 0x000fd2000bf05270 */
[----:B------:R-:W-:Y:S05]  /*5780*/  BRA.U UP0, `(.L_x_2476) ;  /* 0x0000000100207547 */ /* 0x000fea000b800000 */
[----:B------:R-:W4:Y:S01]  /*5790*/  LDG.E.U8 R4, desc[UR36][R4.64] ;  /* 0x0000002404047981 */ /* 0x000f22000c1e1100 */
[----:B------:R-:W-:Y:S01]  /*57a0*/  IMAD.MOV.U32 R27, RZ, RZ, 0x400000 ;  /* 0x00400000ff1b7424 */ /* 0x000fe200078e00ff */
[----:B----4-:R-:W-:-:S13]  /*57b0*/  ISETP.NE.AND P0, PT, R4, RZ, PT ;  /* 0x000000ff0400720c */ /* 0x010fda0003f05270 */
[----:B------:R-:W-:Y:S05]  /*57c0*/  @!P0 BRA `(.L_x_2477) ;  /* 0x00000000006c8947 */ /* 0x000fea0003800000 */
[----:B------:R-:W-:-:S13]  /*57d0*/  ISETP.NE.AND P0, PT, R4, 0xff, PT ;  /* 0x000000ff0400780c */ /* 0x000fda0003f05270 */
[----:B------:R-:W-:Y:S02]  /*57e0*/  @!P0 IMAD.MOV.U32 R27, RZ, RZ, 0x7f800001 ;  /* 0x7f800001ff1b8424 */ /* 0x000fe400078e00ff */
[----:B------:R-:W-:Y:S01]  /*57f0*/  @P0 IMAD.SHL.U32 R27, R4, 0x800000, RZ ;  /* 0x00800000041b0824 */ /* 0x000fe200078e00ff */
[----:B------:R-:W-:Y:S06]  /*5800*/  BRA `(.L_x_2477) ;  /* 0x00000000005c7947 */ /* 0x000fec0003800000 */
.L_x_2476:
[----:B------:R-:W-:Y:S01]  /*5810*/  MOV R14, 0x0 ;  /* 0x00000000000e7802 */ /* 0x000fe20000000f00 */
[----:B------:R-:W0:Y:S01]  /*5820*/  LDCU.64 UR4, c[0x4][0x128] ;  /* 0x01002500ff0477ac */ /* 0x000e220008000a00 */
[----:B------:R-:W-:Y:S02]  /*5830*/  IMAD.MOV.U32 R8, RZ, RZ, 0x4e ;  /* 0x0000004eff087424 */ /* 0x000fe400078e00ff */
[----:B------:R-:W-:Y:S01]  /*5840*/  IMAD.MOV.U32 R12, RZ, RZ, 0x1 ;  /* 0x00000001ff0c7424 */ /* 0x000fe200078e00ff */
[----:B------:R-:W4:Y:S01]  /*5850*/  LDCU.64 UR6, c[0x4][0x130] ;  /* 0x01002600ff0677ac */ /* 0x000f220008000a00 */
[----:B------:R-:W1:Y:S01]  /*5860*/  LDC.64 R14, c[0x4][R14] ;  /* 0x010000000e0e7b82 */ /* 0x000e620000000a00 */
[----:B------:R-:W-:Y:S01]  /*5870*/  IMAD.MOV.U32 R13, RZ, RZ, RZ ;  /* 0x000000ffff0d7224 */ /* 0x000fe200078e00ff */
[----:B------:R-:W2:Y:S01]  /*5880*/  LDCU.64 UR8, c[0x4][0x18] ;  /* 0x01000300ff0877ac */ /* 0x000ea20008000a00 */
[----:B0-----:R-:W-:Y:S02]  /*5890*/  IMAD.U32 R4, RZ, RZ, UR4 ;  /* 0x00000004ff047e24 */ /* 0x001fe4000f8e00ff */
[----:B------:R-:W-:-:S02]  /*58a0*/  IMAD.U32 R5, RZ, RZ, UR5 ;  /* 0x00000005ff057e24 */ /* 0x000fc4000f8e00ff */
[----:B----4-:R-:W-:Y:S02]  /*58b0*/  IMAD.U32 R6, RZ, RZ, UR6 ;  /* 0x00000006ff067e24 */ /* 0x010fe4000f8e00ff */
[----:B------:R-:W-:Y:S02]  /*58c0*/  IMAD.U32 R7, RZ, RZ, UR7 ;  /* 0x00000007ff077e24 */ /* 0x000fe4000f8e00ff */
[----:B--2---:R-:W-:Y:S02]  /*58d0*/  IMAD.U32 R10, RZ, RZ, UR8 ;  /* 0x00000008ff0a7e24 */ /* 0x004fe4000f8e00ff */
[----:B------:R-:W-:-:S07]  /*58e0*/  IMAD.U32 R11, RZ, RZ, UR9 ;  /* 0x00000009ff0b7e24 */ /* 0x000fce000f8e00ff */
[----:B------:R-:W-:-:S07]  /*58f0*/  LEPC R20, `(.L_x_2498) ;  /* 0x000000001014794e */ /* 0x000fce0000000000 */
[----:B-1-3-5:R-:W-:Y:S05]  /*5900*/  CALL.ABS.NOINC R14 ;  /* 0x000000000e007343 */ /* 0x02afea0003c00000 */
.L_x_2498:
[----:B------:R-:W-:Y:S01]  /*5910*/  IMAD.MOV.U32 R27, RZ, RZ, RZ ;  /* 0x000000ffff1b7224 */ /* 0x000fe200078e00ff */
[----:B------:R-:W-:Y:S06]  /*5920*/  BRA `(.L_x_2477) ;  /* 0x0000000000147947 */ /* 0x000fec0003800000 */
.L_x_2497:
[----:B------:R-:W4:Y:S02]  /*5930*/  LDG.E.64 R4, desc[UR36][R4.64] ;  /* 0x0000002404047981 */ /* 0x000f24000c1e1b00 */
[----:B----4-:R0:W4:Y:S02]  /*5940*/  I2F.U64 R27, R4 ;  /* 0x00000004001b7312 */ /* 0x0101240000301000 */
[----:B0---4-:R-:W-:Y:S05]  /*5950*/  BRA `(.L_x_2477) ;  /* 0x0000000000087947 */ /* 0x011fea0003800000 */
.L_x_2496:
[----:B------:R-:W4:Y:S02]  /*5960*/  LDG.E R4, desc[UR36][R4.64] ;  /* 0x0000002404047981 */ /* 0x000f24000c1e1900 */
[----:B----4-:R-:W-:-:S07]  /*5970*/  I2FP.F32.U32 R27, R4 ;  /* 0x00000004001b7245 */ /* 0x010fce0000201000 */
.L_x_2477:
[----:B------:R-:W-:Y:S05]  /*5980*/  BSYNC.RECONVERGENT B6 ;  /* 0x0000000000067941 */ /* 0x000fea0003800200 */
.L_x_2471:
[----:B------:R-:W-:-:S07]  /*5990*/  VIADD R16, R16, 0x80 ;  /* 0x0000008010107836 */ /* 0x000fce0000000000 */
.L_x_2442:
[----:B------:R-:W-:Y:S05]  /*59a0*/  BSYNC.RECONVERGENT B7 ;  /* 0x0000000000077941 */ /* 0x000fea0003800200 */
.L_x_2441:
        /* <DEDUP_REMOVED lines=26> */
.L_x_2505:
[----:B------:R-:W2:Y:S02]  /*5b50*/  LDG.E.U8 R4, desc[UR36][R4.64] ;  /* 0x0000002404047981 */ /* 0x000ea4000c1e1100 */
[----:B--2---:R-:W-:Y:S01]  /*5b60*/  I2FP.F32.U32 R25, R4 ;  /* 0x0000000400197245 */ /* 0x004fe20000201000 */
[----:B------:R-:W-:Y:S06]  /*5b70*/  BRA `(.L_x_2507) ;  /* 0x0000000c00447947 */ /* 0x000fec0003800000 */
.L_x_2504:
        /* <DEDUP_REMOVED lines=9> */
.L_x_2509:
[----:B------:R-:W2:Y:S02]  /*5c10*/  LDG.E R4, desc[UR36][R4.64] ;  /* 0x0000002404047981 */ /* 0x000ea4000c1e1900 */
[----:B--2---:R-:W-:Y:S01]  /*5c20*/  I2FP.F32.S32 R25, R4 ;  /* 0x0000000400197245 */ /* 0x004fe20000201400 */
[----:B------:R-:W-:Y:S06]  /*5c30*/  BRA `(.L_x_2507) ;  /* 0x0000000c00147947 */ /* 0x000fec0003800000 */
.L_x_2508:
[----:B------:R-:W2:Y:S02]  /*5c40*/  LDG.E.U16 R4, desc[UR36][R4.64] ;  /* 0x0000002404047981 */ /* 0x000ea4000c1e1500 */
[----:B--2---:R0:W2:Y:S01]  /*5c50*/  I2F.S16 R25, R4 ;  /* 0x0000000400197306 */ /* 0x0040a20000101400 */
[----:B------:R-:W-:Y:S05]  /*5c60*/  BRA `(.L_x_2507) ;  /* 0x0000000c00087947 */ /* 0x000fea0003800000 */
.L_x_2503:
        /* <DEDUP_REMOVED lines=8> */
.L_x_2511:
[----:B------:R-:W2:Y:S02]  /*5cf0*/  LDG.E.U16 R4, desc[UR36][R4.64] ;  /* 0x0000002404047981 */ /* 0x000ea4000c1e1500 */
[----:B--2---:R-:W-:Y:S01]  /*5d00*/  HADD2.F32 R25, -RZ, R4.H0_H0 ;  /* 0x20000004ff197230 */ /* 0x004fe20000004100 */
[----:B------:R-:W-:Y:S06]  /*5d10*/  BRA `(.L_x_2507) ;  /* 0x0000000800dc7947 */ /* 0x000fec0003800000 */
.L_x_2510:
        /* <DEDUP_REMOVED lines=8> */
.L_x_2513:
[----:B------:R-:W2:Y:S02]  /*5da0*/  LDG.E.U16 R4, desc[UR36][R4.64] ;  /* 0x0000002404047981 */ /* 0x000ea4000c1e1500 */
[----:B--2---:R-:W-:Y:S01]  /*5db0*/  HADD2.F32 R25, -RZ, R4.H0_H0 ;  /* 0x20000004ff197230 */ /* 0x004fe20000004100 */
[----:B------:R-:W-:Y:S06]  /*5dc0*/  BRA `(.L_x_2507) ;  /* 0x0000000800b07947 */ /* 0x000fec0003800000 */
.L_x_2512:
        /* <DEDUP_REMOVED lines=11> */
.L_x_2502:
        /* <DEDUP_REMOVED lines=12> */
.L_x_2516:
        /* <DEDUP_REMOVED lines=11> */
.L_x_2515:
        /* <DEDUP_REMOVED lines=25> */
.L_x_2518:
[----:B------:R-:W2:Y:S02]  /*6180*/  LDG.E.U8 R4, desc[UR36][R4.64] ;  /* 0x0000002404047981 */ /* 0x000ea4000c1e1100 */
[C---:B--2---:R-:W-:Y:S02]  /*6190*/  IMAD.SHL.U32 R0, R4.reuse, 0x2000000, RZ ;  /* 0x0200000004007824 */ /* 0x044fe400078e00ff */
        /* <DEDUP_REMOVED lines=10> */
.L_x_2517:
[----:B------:R-:W2:Y:S02]  /*6240*/  LDG.E.U16 R4, desc[UR36][R4.64] ;  /* 0x0000002404047981 */ /* 0x000ea4000c1e1500 */
[----:B--2---:R-:W-:Y:S01]  /*6250*/  IMAD.U32 R25, R4, 0x10000, RZ ;  /* 0x0001000004197824 */ /* 0x004fe200078e00ff */
[----:B------:R-:W-:Y:S06]  /*6260*/  BRA `(.L_x_2507) ;  /* 0x0000000400887947 */ /* 0x000fec0003800000 */
.L_x_2514:
        /* <DEDUP_REMOVED lines=11> */
.L_x_2521:
        /* <DEDUP_REMOVED lines=20> */
.L_x_2523:
[----:B------:R-:W-:Y:S05]  /*6460*/  BSYNC.RECONVERGENT B0 ;  /* 0x0000000000007941 */ /* 0x000fea0003800200 */
.L_x_2522:
[----:B------:R-:W-:Y:S01]  /*6470*/  IMAD.SHL.U32 R0, R0, 0x100000, RZ ;  /* 0x0010000000007824 */ /* 0x000fe200078e00ff */
[----:B------:R-:W-:-:S04]  /*6480*/  LEA R3, R3, 0x3b800000, 0x17 ;  /* 0x3b80000003037811 */ /* 0x000fc800078eb8ff */
[----:B------:R-:W-:Y:S01]  /*6490*/  LOP3.LUT R25, R3, R0, R25, 0xfe, !PT ;  /* 0x0000000003197212 */ /* 0x000fe200078efe19 */
[----:B------:R-:W-:Y:S06]  /*64a0*/  BRA `(.L_x_2507) ;  /* 0x0000000000f87947 */ /* 0x000fec0003800000 */
.L_x_2520:
        /* <DEDUP_REMOVED lines=20> */
.L_x_2525:
[----:B------:R-:W-:Y:S05]  /*65f0*/  BSYNC.RECONVERGENT B0 ;  /* 0x0000000000007941 */ /* 0x000fea0003800200 */
.L_x_2524:
[----:B------:R-:W-:Y:S01]  /*6600*/  IMAD.SHL.U32 R0, R0, 0x200000, RZ ;  /* 0x0020000000007824 */ /* 0x000fe200078e00ff */
[----:B------:R-:W-:-:S04]  /*6610*/  LEA R3, R3, 0x37800000, 0x17 ;  /* 0x3780000003037811 */ /* 0x000fc800078eb8ff */
[----:B------:R-:W-:Y:S01]  /*6620*/  LOP3.LUT R25, R3, R0, R25, 0xfe, !PT ;  /* 0x0000000003197212 */ /* 0x000fe200078efe19 */
[----:B------:R-:W-:Y:S06]  /*6630*/  BRA `(.L_x_2507) ;  /* 0x0000000000947947 */ /* 0x000fec0003800000 */
.L_x_2519:
        /* <DEDUP_REMOVED lines=14> */
.L_x_2506:
        /* <DEDUP_REMOVED lines=16> */
.L_x_2528:
[----:B------:R-:W-:Y:S01]  /*6820*/  IMAD.MOV.U32 R25, RZ, RZ, RZ ;  /* 0x000000ffff197224 */ /* 0x000fe200078e00ff */
[----:B------:R-:W-:Y:S06]  /*6830*/  BRA `(.L_x_2507) ;  /* 0x0000000000147947 */ /* 0x000fec0003800000 */
.L_x_2527:
[----:B------:R-:W2:Y:S02]  /*6840*/  LDG.E.64 R4, desc[UR36][R4.64] ;  /* 0x0000002404047981 */ /* 0x000ea4000c1e1b00 */
[----:B--2---:R0:W2:Y:S02]  /*6850*/  I2F.U64 R25, R4 ;  /* 0x0000000400197312 */ /* 0x0040a40000301000 */
[----:B0-2---:R-:W-:Y:S05]  /*6860*/  BRA `(.L_x_2507) ;  /* 0x0000000000087947 */ /* 0x005fea0003800000 */
.L_x_2526:
[----:B------:R-:W2:Y:S02]  /*6870*/  LDG.E R4, desc[UR36][R4.64] ;  /* 0x0000002404047981 */ /* 0x000ea4000c1e1900 */
[----:B--2---:R-:W-:-:S07]  /*6880*/  I2FP.F32.U32 R25, R4 ;  /* 0x0000000400197245 */ /* 0x004fce0000201000 */
.L_x_2507:
[----:B------:R-:W-:Y:S05]  /*6890*/  BSYNC.RECONVERGENT B6 ;  /* 0x0000000000067941 */ /* 0x000fea0003800200 */
.L_x_2501:
[----:B------:R-:W1:Y:S01]  /*68a0*/  LDCU.U8 UR6, c[0x0][0x3bd] ;  /* 0x000077a0ff0677ac */ /* 0x000e620008000000 */
[----:B0---4-:R-:W0:Y:S01]  /*68b0*/  LDC.64 R4, c[0x0][0x3b0] ;  /* 0x0000ec00ff047b82 */ /* 0x011e220000000a00 */
[----:B------:R-:W4:Y:S01]  /*68c0*/  LDCU UR5, c[0x0][0x3c4] ;  /* 0x00007880ff0577ac */ /* 0x000f220008000800 */
[----:B-1----:R-:W-:-:S04]  /*68d0*/  UPRMT UR4, UR6, 0x9910, URZ ;  /* 0x0000991006047896 */ /* 0x002fc800080000ff */
        /* <DEDUP_REMOVED lines=14> */
[----:B----4-:R0:W1:Y:S01]  /*69c0*/  I2F.S16 R23, R4 ;  /* 0x0000000400177306 */ /* 0x0100620000101400 */
[----:B------:R-:W-:Y:S05]  /*69d0*/  BRA `(.L_x_2500) ;  /* 0x0000000c00447947 */ /* 0x000fea0003800000 */
.L_x_2532:
[----:B------:R-:W4:Y:S02]  /*69e0*/  LDG.E.U8 R4, desc[UR36][R4.64] ;  /* 0x0000002404047981 */ /* 0x000f24000c1e1100 */
[----:B----4-:R-:W-:Y:S01]  /*69f0*/  I2FP.F32.U32 R23, R4 ;  /* 0x0000000400177245 */ /* 0x010fe20000201000 */
[----:B------:R-:W-:Y:S06]  /*6a00*/  BRA `(.L_x_2500) ;  /* 0x0000000c00387947 */ /* 0x000fec0003800000 */
.L_x_2531:
[----:B------:R-:W-:-:S09]  /*6a10*/  UISETP.NE.AND UP0, UPT, UR4, 0x2, UPT ;  /* 0x000000020400788c */ /* 0x000fd2000bf05270 */
[----:B------:R-:W-:Y:S05]  /*6a20*/  BRA.U !UP0, `(.L_x_2534) ;  /* 0x0000000108287547 */ /* 0x000fea000b800000 */
[----:B------:R-:W-:-:S09]  /*6a30*/  UISETP.NE.AND UP0, UPT, UR4, 0x3, UPT ;  /* 0x000000030400788c */ /* 0x000fd2000bf05270 */
[----:B------:R-:W-:Y:S05]  /*6a40*/  BRA.U !UP0, `(.L_x_2535) ;  /* 0x0000000108147547 */ /* 0x000fea000b800000 */
[----:B------:R-:W-:-:S09]  /*6a50*/  UISETP.NE.AND UP0, UPT, UR4, 0x4, UPT ;  /* 0x000000040400788c */ /* 0x000fd2000bf05270 */
[----:B------:R-:W-:Y:S05]  /*6a60*/  BRA.U UP0, `(.L_x_2533) ;  /* 0x0000000900c87547 */ /* 0x000fea000b800000 */
[----:B------:R-:W4:Y:S02]  /*6a70*/  LDG.E.64 R4, desc[UR36][R4.64] ;  /* 0x0000002404047981 */ /* 0x000f24000c1e1b00 */
[----:B----4-:R0:W1:Y:S02]  /*6a80*/  I2F.S64 R23, R4 ;  /* 0x0000000400177312 */ /* 0x0100640000301400 */
[----:B01----:R-:W-:Y:S05]  /*6a90*/  BRA `(.L_x_2500) ;  /* 0x0000000c00147947 */ /* 0x003fea0003800000 */
.L_x_2535:
[----:B------:R-:W4:Y:S02]  /*6aa0*/  LDG.E R4, desc[UR36][R4.64] ;  /* 0x0000002404047981 */ /* 0x000f24000c1e1900 */
[----:B----4-:R-:W-:Y:S01]  /*6ab0*/  I2FP.F32.S32 R23, R4 ;  /* 0x0000000400177245 */ /* 0x010fe20000201400 */
[----:B------:R-:W-:Y:S06]  /*6ac0*/  BRA `(.L_x_2500) ;  /* 0x0000000c00087947 */ /* 0x000fec0003800000 */
.L_x_2534:
[----:B------:R-:W4:Y:S02]  /*6ad0*/  LDG.E.U16 R4, desc[UR36][R4.64] ;  /* 0x0000002404047981 */ /* 0x000f24000c1e1500 */
[----:B----4-:R0:W1:Y:S01]  /*6ae0*/  I2F.S16 R23, R4 ;  /* 0x0000000400177306 */ /* 0x0100620000101400 */
[----:B------:R-:W-:Y:S05]  /*6af0*/  BRA `(.L_x_2500) ;  /* 0x0000000800fc7947 */ /* 0x000fea0003800000 */
.L_x_2530:
        /* <DEDUP_REMOVED lines=8> */
.L_x_2537:
[----:B------:R-:W4:Y:S02]  /*6b80*/  LDG.E.U16 R4, desc[UR36][R4.64] ;  /* 0x0000002404047981 */ /* 0x000f24000c1e1500 */
[----:B----4-:R-:W-:Y:S01]  /*6b90*/  HADD2.F32 R23, -RZ, R4.H0_H0 ;  /* 0x20000004ff177230 */ /* 0x010fe20000004100 */
[----:B------:R-:W-:Y:S06]  /*6ba0*/  BRA `(.L_x_2500) ;  /* 0x0000000800d07947 */ /* 0x000fec0003800000 */
.L_x_2536:
        /* <DEDUP_REMOVED lines=8> */
.L_x_2539:
[----:B------:R-:W4:Y:S02]  /*6c30*/  LDG.E.U16 R4, desc[UR36][R4.64] ;  /* 0x0000002404047981 */ /* 0x000f24000c1e1500 */
[----:B----4-:R-:W-:Y:S01]  /*6c40*/  HADD2.F32 R23, -RZ, R4.H0_H0 ;  /* 0x20000004ff177230 */ /* 0x010fe20000004100 */
[----:B------:R-:W-:Y:S06]  /*6c50*/  BRA `(.L_x_2500) ;  /* 0x0000000800a47947 */ /* 0x000fec0003800000 */
.L_x_2538:
        /* <DEDUP_REMOVED lines=11> */
.L_x_2529:
        /* <DEDUP_REMOVED lines=12> */
.L_x_2542:
        /* <DEDUP_REMOVED lines=11> */
.L_x_2541:
        /* <DEDUP_REMOVED lines=25> */
.L_x_2544:
        /* <DEDUP_REMOVED lines=12> */
.L_x_2543:
[----:B------:R-:W4:Y:S02]  /*70d0*/  LDG.E.U16 R4, desc[UR36][R4.64] ;  /* 0x0000002404047981 */ /* 0x000f24000c1e1500 */
[----:B----4-:R-:W-:Y:S01]  /*70e0*/  IMAD.U32 R23, R4, 0x10000, RZ ;  /* 0x0001000004177824 */ /* 0x010fe200078e00ff */
[----:B------:R-:W-:Y:S06]  /*70f0*/  BRA `(.L_x_2500) ;  /* 0x00000004007c7947 */ /* 0x000fec0003800000 */
.L_x_2540:
        /* <DEDUP_REMOVED lines=11> */
.L_x_2547:
[----:B------:R-:W4:Y:S02]  /*71b0*/  LDG.E.U8 R4, desc[UR36][R4.64] ;  /* 0x0000002404047981 */ /* 0x000f24000c1e1100 */
        /* <DEDUP_REMOVED lines=18> */
.L_x_2549:
[----:B------:R-:W-:Y:S05]  /*72e0*/  BSYNC.RECONVERGENT B0 ;  /* 0x0000000000007941 */ /* 0x000fea0003800200 */
.L_x_2548:
[----:B------:R-:W-:Y:S01]  /*72f0*/  IMAD.SHL.U32 R0, R0, 0x100000, RZ ;  /* 0x0010000000007824 */ /* 0x000fe200078e00ff */
[----:B------:R-:W-:-:S04]  /*7300*/  LEA R3, R3, 0x3b800000, 0x17 ;  /* 0x3b80000003037811 */ /* 0x000fc800078eb8ff */
[----:B------:R-:W-:Y:S01]  /*7310*/  LOP3.LUT R23, R3, R0, R23, 0xfe, !PT ;  /* 0x0000000003177212 */ /* 0x000fe200078efe17 */
[----:B------:R-:W-:Y:S06]  /*7320*/  BRA `(.L_x_2500) ;  /* 0x0000000000f07947 */ /* 0x000fec0003800000 */
.L_x_2546:
        /* <DEDUP_REMOVED lines=19> */
.L_x_2551:
[----:B------:R-:W-:Y:S05]  /*7460*/  BSYNC.RECONVERGENT B0 ;  /* 0x0000000000007941 */ /* 0x000fea0003800200 */
.L_x_2550:
[----:B------:R-:W-:Y:S01]  /*7470*/  IMAD.SHL.U32 R0, R0, 0x200000, RZ ;  /* 0x0020000000007824 */ /* 0x000fe200078e00ff */
[----:B------:R-:W-:-:S04]  /*7480*/  LEA R3, R3, 0x37800000, 0x17 ;  /* 0x3780000003037811 */ /* 0x000fc800078eb8ff */
[----:B------:R-:W-:Y:S01]  /*7490*/  LOP3.LUT R23, R3, R0, R23, 0xfe, !PT ;  /* 0x0000000003177212 */ /* 0x000fe200078efe17 */
[----:B------:R-:W-:Y:S06]  /*74a0*/  BRA `(.L_x_2500) ;  /* 0x0000000000907947 */ /* 0x000fec0003800000 */
.L_x_2545:
        /* <DEDUP_REMOVED lines=14> */
.L_x_2533:
[----:B------:R-:W-:Y:S01]  /*7590*/  MOV R14, 0x0 ;  /* 0x00000000000e7802 */ /* 0x000fe20000000f00 */
[----:B------:R-:W0:Y:S01]  /*75a0*/  LDCU.64 UR4, c[0x4][0x128] ;  /* 0x01002500ff0477ac */ /* 0x000e220008000a00 */
[----:B------:R-:W-:Y:S02]  /*75b0*/  IMAD.MOV.U32 R8, RZ, RZ, 0x4e ;  /* 0x0000004eff087424 */ /* 0x000fe400078e00ff */
[----:B------:R-:W-:Y:S01]  /*75c0*/  IMAD.MOV.U32 R12, RZ, RZ, 0x1 ;  /* 0x00000001ff0c7424 */ /* 0x000fe200078e00ff */
[----:B------:R-:W1:Y:S01]  /*75d0*/  LDCU.64 UR6, c[0x4][0x130] ;  /* 0x01002600ff0677ac */ /* 0x000e620008000a00 */
[----:B------:R-:W4:Y:S01]  /*75e0*/  LDC.64 R14, c[0x4][R14] ;  /* 0x010000000e0e7b82 */ /* 0x000f220000000a00 */
[----:B------:R-:W-:Y:S01]  /*75f0*/  IMAD.MOV.U32 R13, RZ, RZ, RZ ;  /* 0x000000ffff0d7224 */ /* 0x000fe200078e00ff */
[----:B------:R-:W2:Y:S01]  /*7600*/  LDCU.64 UR8, c[0x4][0x18] ;  /* 0x01000300ff0877ac */ /* 0x000ea20008000a00 */
[----:B0-----:R-:W-:Y:S02]  /*7610*/  IMAD.U32 R4, RZ, RZ, UR4 ;  /* 0x00000004ff047e24 */ /* 0x001fe4000f8e00ff */
[----:B------:R-:W-:-:S02]  /*7620*/  IMAD.U32 R5, RZ, RZ, UR5 ;  /* 0x00000005ff057e24 */ /* 0x000fc4000f8e00ff */
[----:B-1----:R-:W-:Y:S02]  /*7630*/  IMAD.U32 R6, RZ, RZ, UR6 ;  /* 0x00000006ff067e24 */ /* 0x002fe4000f8e00ff */
[----:B------:R-:W-:Y:S02]  /*7640*/  IMAD.U32 R7, RZ, RZ, UR7 ;  /* 0x00000007ff077e24 */ /* 0x000fe4000f8e00ff */
[----:B--2---:R-:W-:Y:S02]  /*7650*/  IMAD.U32 R10, RZ, RZ, UR8 ;  /* 0x00000008ff0a7e24 */ /* 0x004fe4000f8e00ff */
[----:B------:R-:W-:-:S07]  /*7660*/  IMAD.U32 R11, RZ, RZ, UR9 ;  /* 0x00000009ff0b7e24 */ /* 0x000fce000f8e00ff */
[----:B------:R-:W-:-:S07]  /*7670*/  LEPC R20, `(.L_x_2554) ;  /* 0x000000001014794e */ /* 0x000fce0000000000 */
[----:B---345:R-:W-:Y:S05]  /*7680*/  CALL.ABS.NOINC R14 ;  /* 0x000000000e007343 */ /* 0x038fea0003c00000 */
.L_x_2554:
[----:B------:R-:W-:Y:S05]  /*7690*/  BRA `(.L_x_2500) ;  /* 0x0000000000147947 */ /* 0x000fea0003800000 */
.L_x_2553:
[----:B------:R-:W4:Y:S02]  /*76a0*/  LDG.E.64 R4, desc[UR36][R4.64] ;  /* 0x0000002404047981 */ /* 0x000f24000c1e1b00 */
[----:B----4-:R0:W1:Y:S02]  /*76b0*/  I2F.U64 R23, R4 ;  /* 0x0000000400177312 */ /* 0x0100640000301000 */
[----:B01----:R-:W-:Y:S05]  /*76c0*/  BRA `(.L_x_2500) ;  /* 0x0000000000087947 */ /* 0x003fea0003800000 */
.L_x_2552:
[----:B------:R-:W4:Y:S02]  /*76d0*/  LDG.E R4, desc[UR36][R4.64] ;  /* 0x0000002404047981 */ /* 0x000f24000c1e1900 */
[----:B----4-:R-:W-:-:S07]  /*76e0*/  I2FP.F32.U32 R23, R4 ;  /* 0x0000000400177245 */ /* 0x010fce0000201000 */
.L_x_2500:
[----:B------:R-:W-:Y:S05]  /*76f0*/  BSYNC.RECONVERGENT B7 ;  /* 0x0000000000077941 */ /* 0x000fea0003800200 */
.L_x_2499:
[----:B------:R-:W1:Y:S01]  /*7700*/  LDC.U8 R16, c[0x0][0x3c8] ;  /* 0x0000f200ff107b82 */ /* 0x000e620000000000 */
[CC--:B------:R-:W-:Y:S01]  /*7710*/  ISETP.GE.AND P2, PT, R19.reuse, R17.reuse, PT ;  /* 0x000000111300720c */ /* 0x0c0fe20003f46270 */
[C---:B------:R-:W-:Y:S01]  /*7720*/  VIADD R0, R19.reuse, 0x100 ;  /* 0x0000010013007836 */ /* 0x040fe20000000000 */
[----:B------:R-:W-:Y:S01]  /*7730*/  BSSY.RECONVERGENT B0, `(.L_x_2555) ;  /* 0x000000f000007945 */ /* 0x000fe20003800200 */
[C---:B0-2-4-:R-:W-:Y:S02]  /*7740*/  VIADD R4, R19.reuse, 0x180 ;  /* 0x0000018013047836 */ /* 0x055fe40000000000 */
[----:B------:R-:W-:Y:S01]  /*7750*/  VIADD R26, R19, 0x80 ;  /* 0x00000080131a7836 */ /* 0x000fe20000000000 */
[-C--:B------:R-:W-:Y:S02]  /*7760*/  ISETP.GE.AND P0, PT, R0, R17.reuse, PT ;  /* 0x000000110000720c */ /* 0x080fe40003f06270 */
[-C--:B------:R-:W-:Y:S02]  /*7770*/  ISETP.GE.AND P1, PT, R4, R17.reuse, PT ;  /* 0x000000110400720c */ /* 0x080fe40003f26270 */
[----:B------:R-:W-:-:S03]  /*7780*/  ISETP.GE.AND P3, PT, R26, R17, PT ;  /* 0x000000111a00720c */ /* 0x000fc60003f66270 */
[----:B------:R-:W-:Y:S10]  /*7790*/  @P2 BRA `(.L_x_2556) ;  /* 0x0000000000202947 */ /* 0x000ff40003800000 */
[----:B-----5:R-:W-:Y:S01]  /*77a0*/  FSETP.GTU.FTZ.AND P4, PT, R22, -3, PT ;  /* 0xc04000001600780b */ /* 0x020fe20003f9c000 */
[----:B------:R-:W-:-:S12]  /*77b0*/  IMAD.MOV.U32 R4, RZ, RZ, RZ ;  /* 0x000000ffff047224 */ /* 0x000fd800078e00ff */
[----:B------:R-:W-:Y:S05]  /*77c0*/  @!P4 BRA `(.L_x_2556) ;  /* 0x000000000014c947 */ /* 0x000fea0003800000 */
[----:B------:R-:W-:Y:S01]  /*77d0*/  FSETP.GEU.FTZ.AND P4, PT, R22, 3, PT ;  /* 0x404000001600780b */ /* 0x000fe20003f9e000 */
[----:B-1-3--:R-:W-:-:S12]  /*77e0*/  IMAD.MOV.U32 R4, RZ, RZ, R29 ;  /* 0x000000ffff047224 */ /* 0x00afd800078e001d */
[----:B------:R-:W-:-:S04]  /*77f0*/  @!P4 IMAD.MOV.U32 R3, RZ, RZ, 0x3eaaaaab ;  /* 0x3eaaaaabff03c424 */ /* 0x000fc800078e00ff */
[----:B------:R-:W-:-:S04]  /*7800*/  @!P4 FFMA.FTZ R22, R22, R3, 0.5 ;  /* 0x3f0000001616c423 */ /* 0x000fc80000010003 */
[----:B------:R-:W-:-:S07]  /*7810*/  @!P4 FMUL.FTZ R4, R22, R29 ;  /* 0x0000001d1604c220 */ /* 0x000fce0000410000 */
.L_x_2556:
[----:B------:R-:W-:Y:S05]  /*7820*/  BSYNC.RECONVERGENT B0 ;  /* 0x0000000000007941 */ /* 0x000fea0003800200 */
.L_x_2555:
[----:B------:R-:W-:Y:S04]  /*7830*/  BSSY.RECONVERGENT B0, `(.L_x_2557) ;  /* 0x000000a000007945 */ /* 0x000fe80003800200 */
[----:B------:R-:W-:Y:S05]  /*7840*/  @P3 BRA `(.L_x_2558) ;  /* 0x0000000000203947 */ /* 0x000fea0003800000 */
[----:B-----5:R-:W-:Y:S01]  /*7850*/  FSETP.GTU.FTZ.AND P3, PT, R24, -3, PT ;  /* 0xc04000001800780b */ /* 0x020fe20003f7c000 */
[----:B------:R-:W-:-:S12]  /*7860*/  IMAD.MOV.U32 R22, RZ, RZ, RZ ;  /* 0x000000ffff167224 */ /* 0x000fd800078e00ff */
[----:B------:R-:W-:Y:S05]  /*7870*/  @!P3 BRA `(.L_x_2558) ;  /* 0x000000000014b947 */ /* 0x000fea0003800000 */
[----:B------:R-:W-:Y:S01]  /*7880*/  FSETP.GEU.FTZ.AND P3, PT, R24, 3, PT ;  /* 0x404000001800780b */ /* 0x000fe20003f7e000 */
[----:B------:R-:W-:-:S12]  /*7890*/  IMAD.MOV.U32 R22, RZ, RZ, R28 ;  /* 0x000000ffff167224 */ /* 0x000fd800078e001c */
[----:B------:R-:W-:-:S04]  /*78a0*/  @!P3 IMAD.MOV.U32 R3, RZ, RZ, 0x3eaaaaab ;  /* 0x3eaaaaabff03b424 */ /* 0x000fc800078e00ff */
[----:B------:R-:W-:-:S04]  /*78b0*/  @!P3 FFMA.FTZ R3, R24, R3, 0.5 ;  /* 0x3f0000001803b423 */ /* 0x000fc80000010003 */
[----:B------:R-:W-:-:S07]  /*78c0*/  @!P3 FMUL.FTZ R22, R3, R28 ;  /* 0x0000001c0316b220 */ /* 0x000fce0000410000 */
.L_x_2558:
[----:B------:R-:W-:Y:S05]  /*78d0*/  BSYNC.RECONVERGENT B0 ;  /* 0x0000000000007941 */ /* 0x000fea0003800200 */
.L_x_2557:
        /* <DEDUP_REMOVED lines=10> */
.L_x_2560:
[----:B------:R-:W-:Y:S05]  /*7980*/  BSYNC.RECONVERGENT B0 ;  /* 0x0000000000007941 */ /* 0x000fea0003800200 */
.L_x_2559:
[----:B------:R-:W-:Y:S04]  /*7990*/  BSSY.RECONVERGENT B0, `(.L_x_2561) ;  /* 0x000000a000007945 */ /* 0x000fe80003800200 */
[----:B------:R-:W-:Y:S05]  /*79a0*/  @P1 BRA `(.L_x_2562) ;  /* 0x0000000000201947 */ /* 0x000fea0003800000 */
[----:B-1---5:R-:W-:Y:S01]  /*79b0*/  FSETP.GTU.FTZ.AND P0, PT, R23, -3, PT ;  /* 0xc04000001700780b */ /* 0x022fe20003f1c000 */
[----:B------:R-:W-:-:S12]  /*79c0*/  IMAD.MOV.U32 R18, RZ, RZ, RZ ;  /* 0x000000ffff127224 */ /* 0x000fd800078e00ff */
[----:B------:R-:W-:Y:S05]  /*79d0*/  @!P0 BRA `(.L_x_2562) ;  /* 0x0000000000148947 */ /* 0x000fea0003800000 */
[----:B------:R-:W-:Y:S01]  /*79e0*/  FSETP.GEU.FTZ.AND P0, PT, R23, 3, PT ;  /* 0x404000001700780b */ /* 0x000fe20003f1e000 */
[----:B------:R-:W-:-:S12]  /*79f0*/  IMAD.MOV.U32 R18, RZ, RZ, R25 ;  /* 0x000000ffff127224 */ /* 0x000fd800078e0019 */
[----:B------:R-:W-:-:S04]  /*7a00*/  @!P0 IMAD.MOV.U32 R0, RZ, RZ, 0x3eaaaaab ;  /* 0x3eaaaaabff008424 */ /* 0x000fc800078e00ff */
[----:B------:R-:W-:-:S04]  /*7a10*/  @!P0 FFMA.FTZ R0, R23, R0, 0.5 ;  /* 0x3f00000017008423 */ /* 0x000fc80000010000 */
[----:B------:R-:W-:-:S07]  /*7a20*/  @!P0 FMUL.FTZ R18, R0, R25 ;  /* 0x0000001900128220 */ /* 0x000fce0000410000 */
.L_x_2562:
[----:B------:R-:W-:Y:S05]  /*7a30*/  BSYNC.RECONVERGENT B0 ;  /* 0x0000000000007941 */ /* 0x000fea0003800200 */
.L_x_2561:
[----:B------:R-:W-:Y:S04]  /*7a40*/  BSSY.RECONVERGENT B6, `(.L_x_2563) ;  /* 0x00000fc000067945 */ /* 0x000fe80003800200 */
[----:B------:R-:W-:Y:S05]  /*7a50*/  @P2 BRA `(.L_x_2564) ;  /* 0x0000000c00e82947 */ /* 0x000fea0003800000 */
[----:B------:R-:W0:Y:S01]  /*7a60*/  LDCU UR4, c[0x0][0x3cc] ;  /* 0x00007980ff0477ac */ /* 0x000e220008000800 */
[----:B------:R-:W2:Y:S01]  /*7a70*/  LDC.64 R8, c[0x0][0x3a0] ;  /* 0x0000e800ff087b82 */ /* 0x000ea20000000a00 */
[----:B------:R-:W-:Y:S01]  /*7a80*/  IMAD R0, R2, 0x200, R19 ;  /* 0x0000020002007824 */ /* 0x000fe200078e0213 */
[----:B-1----:R-:W-:-:S03]  /*7a90*/  PRMT R5, R16, 0x9910, RZ ;  /* 0x0000991010057816 */ /* 0x002fc600000000ff */
[----:B0-----:R-:W-:Y:S02]  /*7aa0*/  IMAD R3, R0, UR4, RZ ;  /* 0x0000000400037c24 */ /* 0x001fe4000f8e02ff */
[----:B------:R-:W-:-:S05]  /*7ab0*/  IMAD.MOV.U32 R0, RZ, RZ, R5 ;  /* 0x000000ffff007224 */ /* 0x000fca00078e0005 */
[----:B------:R-:W-:Y:S02]  /*7ac0*/  ISETP.GT.AND P0, PT, R0, 0x9, PT ;  /* 0x000000090000780c */ /* 0x000fe40003f04270 */
[----:B--2---:R-:W-:-:S05]  /*7ad0*/  IADD3 R8, P1, PT, R3, R8, RZ ;  /* 0x0000000803087210 */ /* 0x004fca0007f3e0ff */
        /* <DEDUP_REMOVED lines=10> */
[----:B------:R-:W0:Y:S01]  /*7b80*/  F2I.FTZ.TRUNC.NTZ R3, R4 ;  /* 0x0000000400037305 */ /* 0x000e22000021f100 */
[----:B------:R-:W-:Y:S01]  /*7b90*/  IMAD.MOV.U32 R19, RZ, RZ, R26 ;  /* 0x000000ffff137224 */ /* 0x000fe200078e001a */
[----:B0-----:R0:W-:Y:S01]  /*7ba0*/  STG.E.U8 desc[UR36][R8.64], R3 ;  /* 0x0000000308007986 */ /* 0x0011e2000c101124 */
[----:B------:R-:W-:Y:S05]  /*7bb0*/  BRA `(.L_x_2564) ;  /* 0x0000000c00907947 */ /* 0x000fea0003800000 */
.L_x_2568:
[----:B------:R-:W0:Y:S01]  /*7bc0*/  F2I.S64.TRUNC R4, R4 ;  /* 0x0000000400047311 */ /* 0x000e22000020d900 */
[----:B------:R-:W-:Y:S02]  /*7bd0*/  IMAD.MOV.U32 R19, RZ, RZ, R26 ;  /* 0x000000ffff137224 */ /* 0x000fe400078e001a */
[----:B0-----:R-:W-:-:S05]  /*7be0*/  IMAD.MOV.U32 R3, RZ, RZ, R4 ;  /* 0x000000ffff037224 */ /* 0x001fca00078e0004 */
[----:B------:R0:W-:Y:S01]  /*7bf0*/  STG.E.U8 desc[UR36][R8.64], R3 ;  /* 0x0000000308007986 */ /* 0x0001e2000c101124 */
[----:B------:R-:W-:Y:S05]  /*7c00*/  BRA `(.L_x_2564) ;  /* 0x0000000c007c7947 */ /* 0x000fea0003800000 */
.L_x_2567:
[----:B------:R-:W-:-:S13]  /*7c10*/  ISETP.NE.AND P0, PT, R0, 0x2, PT ;  /* 0x000000020000780c */ /* 0x000fda0003f05270 */
[----:B------:R-:W-:Y:S05]  /*7c20*/  @!P0 BRA `(.L_x_2570) ;  /* 0x0000000000308947 */ /* 0x000fea0003800000 */
[----:B------:R-:W-:-:S13]  /*7c30*/  ISETP.NE.AND P0, PT, R0, 0x3, PT ;  /* 0x000000030000780c */ /* 0x000fda0003f05270 */
[----:B------:R-:W-:Y:S05]  /*7c40*/  @!P0 BRA `(.L_x_2571) ;  /* 0x0000000000188947 */ /* 0x000fea0003800000 */
[----:B------:R-:W-:-:S13]  /*7c50*/  ISETP.NE.AND P0, PT, R0, 0x4, PT ;  /* 0x000000040000780c */ /* 0x000fda0003f05270 */
[----:B------:R-:W-:Y:S05]  /*7c60*/  @P0 BRA `(.L_x_2569) ;  /* 0x0000000800c00947 */ /* 0x000fea0003800000 */
[----:B------:R-:W0:Y:S01]  /*7c70*/  F2I.S64.TRUNC R4, R4 ;  /* 0x0000000400047311 */ /* 0x000e22000020d900 */
[----:B------:R-:W-:Y:S01]  /*7c80*/  IMAD.MOV.U32 R19, RZ, RZ, R26 ;  /* 0x000000ffff137224 */ /* 0x000fe200078e001a */
[----:B0-----:R0:W-:Y:S01]  /*7c90*/  STG.E.64 desc[UR36][R8.64], R4 ;  /* 0x0000000408007986 */ /* 0x0011e2000c101b24 */
[----:B------:R-:W-:Y:S05]  /*7ca0*/  BRA `(.L_x_2564) ;  /* 0x0000000c00547947 */ /* 0x000fea0003800000 */
.L_x_2571:
[----:B------:R-:W0:Y:S01]  /*7cb0*/  F2I.FTZ.TRUNC.NTZ R3, R4 ;  /* 0x0000000400037305 */ /* 0x000e22000021f100 */
[----:B------:R-:W-:Y:S01]  /*7cc0*/  IMAD.MOV.U32 R19, RZ, RZ, R26 ;  /* 0x000000ffff137224 */ /* 0x000fe200078e001a */
[----:B0-----:R0:W-:Y:S01]  /*7cd0*/  STG.E desc[UR36][R8.64], R3 ;  /* 0x0000000308007986 */ /* 0x0011e2000c101924 */
[----:B------:R-:W-:Y:S05]  /*7ce0*/  BRA `(.L_x_2564) ;  /* 0x0000000c00447947 */ /* 0x000fea0003800000 */
.L_x_2570:
[----:B------:R-:W0:Y:S01]  /*7cf0*/  F2I.FTZ.TRUNC.NTZ R3, R4 ;  /* 0x0000000400037305 */ /* 0x000e22000021f100 */
[----:B------:R-:W-:Y:S01]  /*7d00*/  IMAD.MOV.U32 R19, RZ, RZ, R26 ;  /* 0x000000ffff137224 */ /* 0x000fe200078e001a */
[----:B0-----:R0:W-:Y:S01]  /*7d10*/  STG.E.U16 desc[UR36][R8.64], R3 ;  /* 0x0000000308007986 */ /* 0x0011e2000c101524 */
[----:B------:R-:W-:Y:S05]  /*7d20*/  BRA `(.L_x_2564) ;  /* 0x0000000c00347947 */ /* 0x000fea0003800000 */
.L_x_2566:
[----:B------:R-:W-:-:S13]  /*7d30*/  ISETP.GT.AND P0, PT, R0, 0x6, PT ;  /* 0x000000060000780c */ /* 0x000fda0003f04270 */
[----:B------:R-:W-:Y:S05]  /*7d40*/  @P0 BRA `(.L_x_2572) ;  /* 0x00000000002c0947 */ /* 0x000fea0003800000 */
[----:B------:R-:W-:-:S13]  /*7d50*/  ISETP.NE.AND P0, PT, R0, 0x5, PT ;  /* 0x000000050000780c */ /* 0x000fda0003f05270 */
[----:B------:R-:W-:Y:S05]  /*7d60*/  @!P0 BRA `(.L_x_2573) ;  /* 0x0000000000148947 */ /* 0x000fea0003800000 */
[----:B------:R-:W-:-:S13]  /*7d70*/  ISETP.NE.AND P0, PT, R0, 0x6, PT ;  /* 0x000000060000780c */ /* 0x000fda0003f05270 */
[----:B------:R-:W-:Y:S05]  /*7d80*/  @P0 BRA `(.L_x_2569) ;  /* 0x0000000800780947 */ /* 0x000fea0003800000 */
[----:B------:R0:W-:Y:S01]  /*7d90*/  STG.E desc[UR36][R8.64], R4 ;  /* 0x0000000408007986 */ /* 0x0001e2000c101924 */
[----:B------:R-:W-:Y:S01]  /*7da0*/  IMAD.MOV.U32 R19, RZ, RZ, R26 ;  /* 0x000000ffff137224 */ /* 0x000fe200078e001a */
[----:B------:R-:W-:Y:S06]  /*7db0*/  BRA `(.L_x_2564) ;  /* 0x0000000c00107947 */ /* 0x000fec0003800000 */
.L_x_2573:
[----:B------:R-:W-:Y:S01]  /*7dc0*/  F2FP.F16.F32.PACK_AB R4, RZ, R4 ;  /* 0x00000004ff04723e */ /* 0x000fe200000000ff */
[----:B------:R-:W-:-:S04]  /*7dd0*/  IMAD.MOV.U32 R19, RZ, RZ, R26 ;  /* 0x000000ffff137224 */ /* 0x000fc800078e001a */
[----:B------:R0:W-:Y:S01]  /*7de0*/  STG.E.U16 desc[UR36][R8.64], R4 ;  /* 0x0000000408007986 */ /* 0x0001e2000c101524 */
[----:B------:R-:W-:Y:S05]  /*7df0*/  BRA `(.L_x_2564) ;  /* 0x0000000c00007947 */ /* 0x000fea0003800000 */
.L_x_2572:
[----:B------:R-:W-:-:S13]  /*7e00*/  ISETP.NE.AND P0, PT, R0, 0x7, PT ;  /* 0x000000070000780c */ /* 0x000fda0003f05270 */
[----:B------:R-:W-:Y:S05]  /*7e10*/  @!P0 BRA `(.L_x_2574) ;  /* 0x0000000000348947 */ /* 0x000fea0003800000 */
[----:B------:R-:W-:-:S13]  /*7e20*/  ISETP.NE.AND P0, PT, R0, 0x8, PT ;  /* 0x000000080000780c */ /* 0x000fda0003f05270 */
[----:B------:R-:W-:Y:S05]  /*7e30*/  @!P0 BRA `(.L_x_2575) ;  /* 0x0000000000188947 */ /* 0x000fea0003800000 */
[----:B------:R-:W-:-:S13]  /*7e40*/  ISETP.NE.AND P0, PT, R0, 0x9, PT ;  /* 0x000000090000780c */ /* 0x000fda0003f05270 */
[----:B------:R-:W-:Y:S05]  /*7e50*/  @P0 BRA `(.L_x_2569) ;  /* 0x0000000800440947 */ /* 0x000fea0003800000 */
[----:B------:R-:W-:Y:S02]  /*7e60*/  IMAD.MOV.U32 R5, RZ, RZ, RZ ;  /* 0x000000ffff057224 */ /* 0x000fe400078e00ff */
[----:B------:R-:W-:-:S03]  /*7e70*/  IMAD.MOV.U32 R19, RZ, RZ, R26 ;  /* 0x000000ffff137224 */ /* 0x000fc600078e001a */
[----:B------:R2:W-:Y:S01]  /*7e80*/  STG.E.64 desc[UR36][R8.64], R4 ;  /* 0x0000000408007986 */ /* 0x0005e2000c101b24 */
[----:B------:R-:W-:Y:S05]  /*7e90*/  BRA `(.L_x_2564) ;  /* 0x0000000800d87947 */ /* 0x000fea0003800000 */
.L_x_2575:
[----:B------:R-:W-:Y:S01]  /*7ea0*/  F2FP.F16.F32.PACK_AB R3, RZ, R4 ;  /* 0x00000004ff03723e */ /* 0x000fe200000000ff */
[----:B------:R-:W-:-:S03]  /*7eb0*/  IMAD.MOV.U32 R19, RZ, RZ, R26 ;  /* 0x000000ffff137224 */ /* 0x000fc600078e001a */
[----:B------:R-:W-:-:S05]  /*7ec0*/  PRMT R3, R3, 0x5410, RZ ;  /* 0x0000541003037816 */ /* 0x000fca00000000ff */
[----:B------:R4:W-:Y:S01]  /*7ed0*/  STG.E desc[UR36][R8.64], R3 ;  /* 0x0000000308007986 */ /* 0x0009e2000c101924 */
[----:B------:R-:W-:Y:S05]  /*7ee0*/  BRA `(.L_x_2564) ;  /* 0x0000000800c47947 */ /* 0x000fea0003800000 */
.L_x_2574:
[----:B------:R-:W-:Y:S01]  /*7ef0*/  FMUL.FTZ R4, R4, 1 ;  /* 0x3f80000004047820 */ /* 0x000fe20000410000 */
[----:B------:R-:W-:-:S05]  /*7f00*/  IMAD.MOV.U32 R19, RZ, RZ, R26 ;  /* 0x000000ffff137224 */ /* 0x000fca00078e001a */
[----:B------:R-:W0:Y:S02]  /*7f10*/  F2F.F64.F32 R4, R4 ;  /* 0x0000000400047310 */ /* 0x000e240000201800 */
[----:B0-----:R0:W-:Y:S01]  /*7f20*/  STG.E.64 desc[UR36][R8.64], R4 ;  /* 0x0000000408007986 */ /* 0x0011e2000c101b24 */
[----:B------:R-:W-:Y:S05]  /*7f30*/  BRA `(.L_x_2564) ;  /* 0x0000000800b07947 */ /* 0x000fea0003800000 */
.L_x_2565:
        /* <DEDUP_REMOVED lines=8> */
[----:B------:R-:W-:Y:S01]  /*7fc0*/  FSETP.NEU.FTZ.AND P0, PT, R4, RZ, PT ;  /* 0x000000ff0400720b */ /* 0x000fe20003f1d000 */
[----:B------:R-:W-:-:S03]  /*7fd0*/  IMAD.MOV.U32 R19, RZ, RZ, R26 ;  /* 0x000000ffff137224 */ /* 0x000fc600078e001a */
[----:B------:R-:W-:-:S05]  /*7fe0*/  SEL R3, RZ, 0x1, !P0 ;  /* 0x00000001ff037807 */ /* 0x000fca0004000000 */
[----:B------:R0:W-:Y:S01]  /*7ff0*/  STG.E.U8 desc[UR36][R8.64], R3 ;  /* 0x0000000308007986 */ /* 0x0001e2000c101124 */
[----:B------:R-:W-:Y:S05]  /*8000*/  BRA `(.L_x_2564) ;  /* 0x00000008007c7947 */ /* 0x000fea0003800000 */
.L_x_2578:
[----:B------:R-:W-:Y:S01]  /*8010*/  FMUL.FTZ R4, R4, 1 ;  /* 0x3f80000004047820 */ /* 0x000fe20000410000 */
[----:B------:R-:W-:Y:S01]  /*8020*/  CS2R R6, SRZ ;  /* 0x0000000000067805 */ /* 0x000fe2000001ff00 */
[----:B------:R-:W-:-:S04]  /*8030*/  IMAD.MOV.U32 R19, RZ, RZ, R26 ;  /* 0x000000ffff137224 */ /* 0x000fc800078e001a */
[----:B------:R-:W0:Y:S02]  /*8040*/  F2F.F64.F32 R4, R4 ;  /* 0x0000000400047310 */ /* 0x000e240000201800 */
[----:B0-----:R0:W-:Y:S01]  /*8050*/  STG.E.128 desc[UR36][R8.64], R4 ;  /* 0x0000000408007986 */ /* 0x0011e2000c101d24 */
[----:B------:R-:W-:Y:S05]  /*8060*/  BRA `(.L_x_2564) ;  /* 0x0000000800647947 */ /* 0x000fea0003800000 */
.L_x_2577:
[----:B------:R-:W-:-:S13]  /*8070*/  ISETP.NE.AND P0, PT, R0, 0xf, PT ;  /* 0x0000000f0000780c */ /* 0x000fda0003f05270 */
[----:B------:R-:W-:Y:S05]  /*8080*/  @!P0 BRA `(.L_x_2579) ;  /* 0x0000000000a08947 */ /* 0x000fea0003800000 */
[----:B------:R-:W-:-:S13]  /*8090*/  ISETP.NE.AND P0, PT, R0, 0x17, PT ;  /* 0x000000170000780c */ /* 0x000fda0003f05270 */
[----:B------:R-:W-:Y:S05]  /*80a0*/  @!P0 BRA `(.L_x_2580) ;  /* 0x00000000004c8947 */ /* 0x000fea0003800000 */
[----:B------:R-:W-:-:S13]  /*80b0*/  ISETP.NE.AND P0, PT, R0, 0x18, PT ;  /* 0x000000180000780c */ /* 0x000fda0003f05270 */
[----:B------:R-:W-:Y:S05]  /*80c0*/  @P0 BRA `(.L_x_2569) ;  /* 0x0000000400a80947 */ /* 0x000fea0003800000 */
        /* <DEDUP_REMOVED lines=12> */
.L_x_2582:
[----:B------:R-:W-:Y:S05]  /*8190*/  BSYNC.RECONVERGENT B0 ;  /* 0x0000000000007941 */ /* 0x000fea0003800200 */
.L_x_2581:
[----:B------:R-:W-:Y:S01]  /*81a0*/  LOP3.LUT R5, R0, 0x80, R5, 0xf8, !PT ;  /* 0x0000008000057812 */ /* 0x000fe200078ef805 */
[----:B------:R-:W-:-:S04]  /*81b0*/  IMAD.MOV.U32 R19, RZ, RZ, R26 ;  /* 0x000000ffff137224 */ /* 0x000fc800078e001a */
[----:B------:R0:W-:Y:S01]  /*81c0*/  STG.E.U8 desc[UR36][R8.64], R5 ;  /* 0x0000000508007986 */ /* 0x0001e2000c101124 */
[----:B------:R-:W-:Y:S05]  /*81d0*/  BRA `(.L_x_2564) ;  /* 0x0000000800087947 */ /* 0x000fea0003800000 */
.L_x_2580:
[----:B------:R-:W-:Y:S01]  /*81e0*/  LOP3.LUT R5, R4, 0x7fffffff, RZ, 0xc0, !PT ;  /* 0x7fffffff04057812 */ /* 0x000fe200078ec0ff */
[----:B------:R-:W-:Y:S01]  /*81f0*/  BSSY.RECONVERGENT B0, `(.L_x_2583) ;  /* 0x000000d000007945 */ /* 0x000fe20003800200 */
        /* <DEDUP_REMOVED lines=12> */
.L_x_2584:
[----:B------:R-:W-:Y:S05]  /*82c0*/  BSYNC.RECONVERGENT B0 ;  /* 0x0000000000007941 */ /* 0x000fea0003800200 */
.L_x_2583:
[----:B------:R-:W-:Y:S01]  /*82d0*/  LOP3.LUT R3, R0, 0x80, R7, 0xf8, !PT ;  /* 0x0000008000037812 */ /* 0x000fe200078ef807 */
[----:B------:R-:W-:-:S04]  /*82e0*/  IMAD.MOV.U32 R19, RZ, RZ, R26 ;  /* 0x000000ffff137224 */ /* 0x000fc800078e001a */
[----:B------:R0:W-:Y:S01]  /*82f0*/  STG.E.U8 desc[UR36][R8.64], R3 ;  /* 0x0000000308007986 */ /* 0x0001e2000c101124 */
[----:B------:R-:W-:Y:S05]  /*8300*/  BRA `(.L_x_2564) ;  /* 0x0000000400bc7947 */ /* 0x000fea0003800000 */
.L_x_2579:
[----:B------:R-:W-:Y:S01]  /*8310*/  F2FP.BF16.F32.PACK_AB R4, RZ, R4 ;  /* 0x00000004ff04723e */ /* 0x000fe200000010ff */
[----:B------:R-:W-:-:S04]  /*8320*/  IMAD.MOV.U32 R19, RZ, RZ, R26 ;  /* 0x000000ffff137224 */ /* 0x000fc800078e001a */
[----:B------:R0:W-:Y:S01]  /*8330*/  STG.E.U16 desc[UR36][R8.64], R4 ;  /* 0x0000000408007986 */ /* 0x0001e2000c101524 */
[----:B------:R-:W-:Y:S05]  /*8340*/  BRA `(.L_x_2564) ;  /* 0x0000000400ac7947 */ /* 0x000fea0003800000 */
.L_x_2576:
        /* <DEDUP_REMOVED lines=8> */
[----:B------:R-:W0:Y:S01]  /*83d0*/  F2I.FTZ.U32.TRUNC.NTZ R3, R4 ;  /* 0x0000000400037305 */ /* 0x000e22000021f000 */
[----:B------:R-:W-:Y:S01]  /*83e0*/  IMAD.MOV.U32 R19, RZ, RZ, R26 ;  /* 0x000000ffff137224 */ /* 0x000fe200078e001a */
[----:B0-----:R0:W-:Y:S01]  /*83f0*/  STG.E.U16 desc[UR36][R8.64], R3 ;  /* 0x0000000308007986 */ /* 0x0011e2000c101524 */
[----:B------:R-:W-:Y:S05]  /*8400*/  BRA `(.L_x_2564) ;  /* 0x00000004007c7947 */ /* 0x000fea0003800000 */
.L_x_2587:
        /* <DEDUP_REMOVED lines=12> */
.L_x_2590:
[----:B------:R-:W-:-:S04]  /*84d0*/  SHF.R.U32.HI R0, RZ, 0x14, R4 ;  /* 0x00000014ff007819 */ /* 0x000fc80000011604 */
[----:B------:R-:W-:-:S04]  /*84e0*/  LOP3.LUT R3, R0, 0x1, RZ, 0xc0, !PT ;  /* 0x0000000100037812 */ /* 0x000fc800078ec0ff */
[----:B------:R-:W-:-:S04]  /*84f0*/  IADD3 R0, PT, PT, R4, 0x487ffff, R3 ;  /* 0x0487ffff04007810 */ /* 0x000fc80007ffe003 */
[----:B------:R-:W-:-:S04]  /*8500*/  SHF.R.U32.HI R0, RZ, 0x14, R0 ;  /* 0x00000014ff007819 */ /* 0x000fc80000011600 */
[----:B------:R-:W-:-:S07]  /*8510*/  LOP3.LUT R3, R0, 0xff, RZ, 0xc0, !PT ;  /* 0x000000ff00037812 */ /* 0x000fce00078ec0ff */
.L_x_2591:
[----:B------:R-:W-:-:S04]  /*8520*/  SHF.R.U32.HI R4, RZ, 0x18, R4 ;  /* 0x00000018ff047819 */ /* 0x000fc80000011604 */
[----:B------:R-:W-:-:S04]  /*8530*/  LOP3.LUT R3, R3, 0x80, R4, 0xf8, !PT ;  /* 0x0000008003037812 */ /* 0x000fc800078ef804 */
[----:B------:R-:W-:-:S07]  /*8540*/  PRMT R0, R3, 0x7610, R0 ;  /* 0x0000761003007816 */ /* 0x000fce0000000000 */
.L_x_2589:
[----:B------:R-:W-:Y:S05]  /*8550*/  BSYNC.RECONVERGENT B0 ;  /* 0x0000000000007941 */ /* 0x000fea0003800200 */
.L_x_2588:
[----:B------:R0:W-:Y:S01]  /*8560*/  STG.E.U8 desc[UR36][R8.64], R0 ;  /* 0x0000000008007986 */ /* 0x0001e2000c101124 */
[----:B------:R-:W-:Y:S01]  /*8570*/  IMAD.MOV.U32 R19, RZ, RZ, R26 ;  /* 0x000000ffff137224 */ /* 0x000fe200078e001a */
[----:B------:R-:W-:Y:S06]  /*8580*/  BRA `(.L_x_2564) ;  /* 0x00000004001c7947 */ /* 0x000fec0003800000 */
.L_x_2586:
        /* <DEDUP_REMOVED lines=12> */
.L_x_2594:
[----:B------:R-:W-:-:S04]  /*8650*/  SHF.R.U32.HI R0, RZ, 0x15, R4 ;  /* 0x00000015ff007819 */ /* 0x000fc80000011604 */
[----:B------:R-:W-:-:S04]  /*8660*/  LOP3.LUT R3, R0, 0x1, RZ, 0xc0, !PT ;  /* 0x0000000100037812 */ /* 0x000fc800078ec0ff */
[----:B------:R-:W-:-:S04]  /*8670*/  IADD3 R0, PT, PT, R4, 0x88fffff, R3 ;  /* 0x088fffff04007810 */ /* 0x000fc80007ffe003 */
[----:B------:R-:W-:-:S04]  /*8680*/  SHF.R.U32.HI R0, RZ, 0x15, R0 ;  /* 0x00000015ff007819 */ /* 0x000fc80000011600 */
[----:B------:R-:W-:-:S07]  /*8690*/  LOP3.LUT R3, R0, 0xff, RZ, 0xc0, !PT ;  /* 0x000000ff00037812 */ /* 0x000fce00078ec0ff */
.L_x_2595:
[----:B------:R-:W-:-:S04]  /*86a0*/  SHF.R.U32.HI R4, RZ, 0x18, R4 ;  /* 0x00000018ff047819 */ /* 0x000fc80000011604 */
[----:B------:R-:W-:-:S04]  /*86b0*/  LOP3.LUT R3, R3, 0x80, R4, 0xf8, !PT ;  /* 0x0000008003037812 */ /* 0x000fc800078ef804 */
[----:B------:R-:W-:-:S07]  /*86c0*/  PRMT R0, R3, 0x7610, R0 ;  /* 0x0000761003007816 */ /* 0x000fce0000000000 */
.L_x_2593:
[----:B------:R-:W-:Y:S05]  /*86d0*/  BSYNC.RECONVERGENT B0 ;  /* 0x0000000000007941 */ /* 0x000fea0003800200 */
.L_x_2592:
[----:B------:R0:W-:Y:S01]  /*86e0*/  STG.E.U8 desc[UR36][R8.64], R0 ;  /* 0x0000000008007986 */ /* 0x0001e2000c101124 */
[----:B------:R-:W-:Y:S01]  /*86f0*/  IMAD.MOV.U32 R19, RZ, RZ, R26 ;  /* 0x000000ffff137224 */ /* 0x000fe200078e001a */
[----:B------:R-:W-:Y:S06]  /*8700*/  BRA `(.L_x_2564) ;  /* 0x0000000000bc7947 */ /* 0x000fec0003800000 */
.L_x_2585:
[----:B------:R-:W-:-:S13]  /*8710*/  ISETP.NE.AND P0, PT, R0, 0x1c, PT ;  /* 0x0000001c0000780c */ /* 0x000fda0003f05270 */
[----:B------:R-:W-:Y:S05]  /*8720*/  @!P0 BRA `(.L_x_2596) ;  /* 0x0000000000a88947 */ /* 0x000fea0003800000 */
[----:B------:R-:W-:-:S13]  /*8730*/  ISETP.NE.AND P0, PT, R0, 0x1d, PT ;  /* 0x0000001d0000780c */ /* 0x000fda0003f05270 */
[----:B------:R-:W-:Y:S05]  /*8740*/  @!P0 BRA `(.L_x_2597) ;  /* 0x0000000000908947 */ /* 0x000fea0003800000 */
[----:B------:R-:W-:-:S13]  /*8750*/  ISETP.NE.AND P0, PT, R0, 0x2c, PT ;  /* 0x0000002c0000780c */ /* 0x000fda0003f05270 */
[----:B------:R-:W-:Y:S05]  /*8760*/  @!P0 BRA `(.L_x_2598) ;  /* 0x0000000000488947 */ /* 0x000fea0003800000 */
.L_x_2569:
[----:B------:R-:W-:Y:S01]  /*8770*/  MOV R14, 0x0 ;  /* 0x00000000000e7802 */ /* 0x000fe20000000f00 */
[----:B------:R-:W0:Y:S01]  /*8780*/  LDCU.64 UR6, c[0x4][0x128] ;  /* 0x01002500ff0677ac */ /* 0x000e220008000a00 */
[----:B------:R-:W-:Y:S02]  /*8790*/  IMAD.MOV.U32 R8, RZ, RZ, 0x65 ;  /* 0x00000065ff087424 */ /* 0x000fe400078e00ff */
[----:B------:R-:W-:Y:S01]  /*87a0*/  IMAD.MOV.U32 R12, RZ, RZ, 0x1 ;  /* 0x00000001ff0c7424 */ /* 0x000fe200078e00ff */
[----:B------:R-:W1:Y:S01]  /*87b0*/  LDCU.64 UR8, c[0x4][0x130] ;  /* 0x01002600ff0877ac */ /* 0x000e620008000a00 */
[----:B------:R-:W2:Y:S01]  /*87c0*/  LDC.64 R14, c[0x4][R14] ;  /* 0x010000000e0e7b82 */ /* 0x000ea20000000a00 */
[----:B------:R-:W-:Y:S01]  /*87d0*/  IMAD.MOV.U32 R13, RZ, RZ, RZ ;  /* 0x000000ffff0d7224 */ /* 0x000fe200078e00ff */
[----:B------:R-:W4:Y:S01]  /*87e0*/  LDCU.64 UR4, c[0x4][0x20] ;  /* 0x01000400ff0477ac */ /* 0x000f220008000a00 */
[----:B0-----:R-:W-:Y:S02]  /*87f0*/  IMAD.U32 R4, RZ, RZ, UR6 ;  /* 0x00000006ff047e24 */ /* 0x001fe4000f8e00ff */
[----:B------:R-:W-:-:S02]  /*8800*/  IMAD.U32 R5, RZ, RZ, UR7 ;  /* 0x00000007ff057e24 */ /* 0x000fc4000f8e00ff */
[----:B-1----:R-:W-:Y:S02]  /*8810*/  IMAD.U32 R6, RZ, RZ, UR8 ;  /* 0x00000008ff067e24 */ /* 0x002fe4000f8e00ff */
[----:B------:R-:W-:Y:S02]  /*8820*/  IMAD.U32 R7, RZ, RZ, UR9 ;  /* 0x00000009ff077e24 */ /* 0x000fe4000f8e00ff */
[----:B----4-:R-:W-:Y:S02]  /*8830*/  IMAD.U32 R10, RZ, RZ, UR4 ;  /* 0x00000004ff0a7e24 */ /* 0x010fe4000f8e00ff */
[----:B------:R-:W-:-:S07]  /*8840*/  IMAD.U32 R11, RZ, RZ, UR5 ;  /* 0x00000005ff0b7e24 */ /* 0x000fce000f8e00ff */
[----:B------:R-:W-:-:S07]  /*8850*/  LEPC R20, `(.L_x_2599) ;  /* 0x000000001014794e */ /* 0x000fce0000000000 */
[----:B--23-5:R-:W-:Y:S05]  /*8860*/  CALL.ABS.NOINC R14 ;  /* 0x000000000e007343 */ /* 0x02cfea0003c00000 */
.L_x_2599:
[----:B------:R-:W-:Y:S01]  /*8870*/  IMAD.MOV.U32 R19, RZ, RZ, R26 ;  /* 0x000000ffff137224 */ /* 0x000fe200078e001a */
[----:B------:R-:W-:Y:S06]  /*8880*/  BRA `(.L_x_2564) ;  /* 0x00000000005c7947 */ /* 0x000fec0003800000 */
.L_x_2598:
[----:B------:R-:W-:Y:S01]  /*8890*/  SHF.R.U32.HI R5, RZ, 0x17, R4 ;  /* 0x00000017ff057819 */ /* 0x000fe20000011604 */
[----:B------:R-:W-:-:S03]  /*88a0*/  IMAD.MOV.U32 R19, RZ, RZ, R26 ;  /* 0x000000ffff137224 */ /* 0x000fc600078e001a */
        /* <DEDUP_REMOVED lines=14> */
.L_x_2597:
[----:B------:R-:W0:Y:S01]  /*8990*/  F2I.U64.TRUNC R4, R4 ;  /* 0x0000000400047311 */ /* 0x000e22000020d800 */
[----:B------:R-:W-:Y:S01]  /*89a0*/  IMAD.MOV.U32 R19, RZ, RZ, R26 ;  /* 0x000000ffff137224 */ /* 0x000fe200078e001a */
[----:B0-----:R0:W-:Y:S01]  /*89b0*/  STG.E.64 desc[UR36][R8.64], R4 ;  /* 0x0000000408007986 */ /* 0x0011e2000c101b24 */
[----:B------:R-:W-:Y:S05]  /*89c0*/  BRA `(.L_x_2564) ;  /* 0x00000000000c7947 */ /* 0x000fea0003800000 */
.L_x_2596:
[----:B------:R-:W0:Y:S01]  /*89d0*/  F2I.FTZ.U32.TRUNC.NTZ R3, R4 ;  /* 0x0000000400037305 */ /* 0x000e22000021f000 */
[----:B------:R-:W-:Y:S01]  /*89e0*/  IMAD.MOV.U32 R19, RZ, RZ, R26 ;  /* 0x000000ffff137224 */ /* 0x000fe200078e001a */
[----:B0-----:R0:W-:Y:S06]  /*89f0*/  STG.E desc[UR36][R8.64], R3 ;  /* 0x0000000308007986 */ /* 0x0011ec000c101924 */
.L_x_2564:
[----:B------:R-:W-:Y:S05]  /*8a00*/  BSYNC.RECONVERGENT B6 ;  /* 0x0000000000067941 */ /* 0x000fea0003800200 */
.L_x_2563:
[----:B------:R-:W-:Y:S01]  /*8a10*/  ISETP.GE.AND P0, PT, R19, R17, PT ;  /* 0x000000111300720c */ /* 0x000fe20003f06270 */
[----:B------:R-:W-:-:S12]  /*8a20*/  BSSY.RECONVERGENT B6, `(.L_x_2600) ;  /* 0x00001cc000067945 */ /* 0x000fd80003800200 */
[----:B------:R-:W-:Y:S05]  /*8a30*/  @P0 BRA `(.L_x_2601) ;  /* 0x0000001c00280947 */ /* 0x000fea0003800000 */
[----:B------:R-:W3:Y:S01]  /*8a40*/  LDCU UR4, c[0x0][0x3cc] ;  /* 0x00007980ff0477ac */ /* 0x000ee20008000800 */
[----:B0-2-4-:R-:W0:Y:S01]  /*8a50*/  LDC.64 R8, c[0x0][0x3a0] ;  /* 0x0000e800ff087b82 */ /* 0x015e220000000a00 */
[----:B------:R-:W-:Y:S01]  /*8a60*/  IMAD R0, R2, 0x200, R19 ;  /* 0x0000020002007824 */ /* 0x000fe200078e0213 */
[----:B-1----:R-:W-:-:S03]  /*8a70*/  PRMT R4, R16, 0x9910, RZ ;  /* 0x0000991010047816 */ /* 0x002fc600000000ff */
[----:B---3--:R-:W-:Y:S02]  /*8a80*/  IMAD R3, R0, UR4, RZ ;  /* 0x0000000400037c24 */ /* 0x008fe4000f8e02ff */
        /* <DEDUP_REMOVED lines=13> */
[----:B-----5:R-:W0:Y:S02]  /*8b60*/  F2I.FTZ.TRUNC.NTZ R3, R22 ;  /* 0x0000001600037305 */ /* 0x020e24000021f100 */
[----:B0-----:R3:W-:Y:S01]  /*8b70*/  STG.E.U8 desc[UR36][R8.64], R3 ;  /* 0x0000000308007986 */ /* 0x0017e2000c101124 */
[----:B------:R-:W-:Y:S05]  /*8b80*/  BRA `(.L_x_2607) ;  /* 0x0000000c00387947 */ /* 0x000fea0003800000 */
.L_x_2605:
[----:B-----5:R-:W0:Y:S02]  /*8b90*/  F2I.S64.TRUNC R22, R22 ;  /* 0x0000001600167311 */ /* 0x020e24000020d900 */
[----:B0-----:R-:W-:-:S05]  /*8ba0*/  IMAD.MOV.U32 R3, RZ, RZ, R22 ;  /* 0x000000ffff037224 */ /* 0x001fca00078e0016 */
[----:B------:R4:W-:Y:S01]  /*8bb0*/  STG.E.U8 desc[UR36][R8.64], R3 ;  /* 0x0000000308007986 */ /* 0x0009e2000c101124 */
[----:B------:R-:W-:Y:S05]  /*8bc0*/  BRA `(.L_x_2607) ;  /* 0x0000000c00287947 */ /* 0x000fea0003800000 */
.L_x_2604:
[----:B------:R-:W-:-:S13]  /*8bd0*/  ISETP.NE.AND P0, PT, R0, 0x2, PT ;  /* 0x000000020000780c */ /* 0x000fda0003f05270 */
[----:B------:R-:W-:Y:S05]  /*8be0*/  @!P0 BRA `(.L_x_2608) ;  /* 0x0000000000288947 */ /* 0x000fea0003800000 */
[----:B------:R-:W-:-:S13]  /*8bf0*/  ISETP.NE.AND P0, PT, R0, 0x3, PT ;  /* 0x000000030000780c */ /* 0x000fda0003f05270 */
[----:B------:R-:W-:Y:S05]  /*8c00*/  @!P0 BRA `(.L_x_2609) ;  /* 0x0000000000148947 */ /* 0x000fea0003800000 */
[----:B------:R-:W-:-:S13]  /*8c10*/  ISETP.NE.AND P0, PT, R0, 0x4, PT ;  /* 0x000000040000780c */ /* 0x000fda0003f05270 */
[----:B------:R-:W-:Y:S05]  /*8c20*/  @P0 BRA `(.L_x_2606) ;  /* 0x0000000800380947 */ /* 0x000fea0003800000 */
[----:B-----5:R-:W0:Y:S02]  /*8c30*/  F2I.S64.TRUNC R22, R22 ;  /* 0x0000001600167311 */ /* 0x020e24000020d900 */
[----:B0-----:R1:W-:Y:S01]  /*8c40*/  STG.E.64 desc[UR36][R8.64], R22 ;  /* 0x0000001608007986 */ /* 0x0013e2000c101b24 */
[----:B------:R-:W-:Y:S05]  /*8c50*/  BRA `(.L_x_2607) ;  /* 0x0000000c00047947 */ /* 0x000fea0003800000 */
.L_x_2609:
[----:B-----5:R-:W0:Y:S02]  /*8c60*/  F2I.FTZ.TRUNC.NTZ R3, R22 ;  /* 0x0000001600037305 */ /* 0x020e24000021f100 */
[----:B0-----:R2:W-:Y:S01]  /*8c70*/  STG.E desc[UR36][R8.64], R3 ;  /* 0x0000000308007986 */ /* 0x0015e2000c101924 */
[----:B------:R-:W-:Y:S05]  /*8c80*/  BRA `(.L_x_2607) ;  /* 0x0000000800f87947 */ /* 0x000fea0003800000 */
.L_x_2608:
[----:B-----5:R-:W0:Y:S02]  /*8c90*/  F2I.FTZ.TRUNC.NTZ R3, R22 ;  /* 0x0000001600037305 */ /* 0x020e24000021f100 */
[----:B0-----:R0:W-:Y:S01]  /*8ca0*/  STG.E.U16 desc[UR36][R8.64], R3 ;  /* 0x0000000308007986 */ /* 0x0011e2000c101524 */
[----:B------:R-:W-:Y:S05]  /*8cb0*/  BRA `(.L_x_2607) ;  /* 0x0000000800ec7947 */ /* 0x000fea0003800000 */
.L_x_2603:
[----:B------:R-:W-:-:S13]  /*8cc0*/  ISETP.GT.AND P0, PT, R0, 0x6, PT ;  /* 0x000000060000780c */ /* 0x000fda0003f04270 */
[----:B------:R-:W-:Y:S05]  /*8cd0*/  @P0 BRA `(.L_x_2610) ;  /* 0x0000000000240947 */ /* 0x000fea0003800000 */
[----:B------:R-:W-:-:S13]  /*8ce0*/  ISETP.NE.AND P0, PT, R0, 0x5, PT ;  /* 0x000000050000780c */ /* 0x000fda0003f05270 */
[----:B------:R-:W-:Y:S05]  /*8cf0*/  @!P0 BRA `(.L_x_2611) ;  /* 0x0000000000108947 */ /* 0x000fea0003800000 */
[----:B------:R-:W-:-:S13]  /*8d00*/  ISETP.NE.AND P0, PT, R0, 0x6, PT ;  /* 0x000000060000780c */ /* 0x000fda0003f05270 */
[----:B------:R-:W-:Y:S05]  /*8d10*/  @P0 BRA `(.L_x_2606) ;  /* 0x0000000400fc0947 */ /* 0x000fea0003800000 */
[----:B-----5:R0:W-:Y:S01]  /*8d20*/  STG.E desc[UR36][R8.64], R22 ;  /* 0x0000001608007986 */ /* 0x0201e2000c101924 */
[----:B------:R-:W-:Y:S05]  /*8d30*/  BRA `(.L_x_2607) ;  /* 0x0000000800cc7947 */ /* 0x000fea0003800000 */
.L_x_2611:
[----:B-----5:R-:W-:-:S05]  /*8d40*/  F2FP.F16.F32.PACK_AB R22, RZ, R22 ;  /* 0x00000016ff16723e */ /* 0x020fca00000000ff */
[----:B------:R0:W-:Y:S01]  /*8d50*/  STG.E.U16 desc[UR36][R8.64], R22 ;  /* 0x0000001608007986 */ /* 0x0001e2000c101524 */
[----:B------:R-:W-:Y:S05]  /*8d60*/  BRA `(.L_x_2607) ;  /* 0x0000000800c07947 */ /* 0x000fea0003800000 */
.L_x_2610:
[----:B------:R-:W-:-:S13]  /*8d70*/  ISETP.NE.AND P0, PT, R0, 0x7, PT ;  /* 0x000000070000780c */ /* 0x000fda0003f05270 */
[----:B------:R-:W-:Y:S05]  /*8d80*/  @!P0 BRA `(.L_x_2612) ;  /* 0x00000000002c8947 */ /* 0x000fea0003800000 */
[----:B------:R-:W-:-:S13]  /*8d90*/  ISETP.NE.AND P0, PT, R0, 0x8, PT ;  /* 0x000000080000780c */ /* 0x000fda0003f05270 */
[----:B------:R-:W-:Y:S05]  /*8da0*/  @!P0 BRA `(.L_x_2613) ;  /* 0x0000000000148947 */ /* 0x000fea0003800000 */
[----:B------:R-:W-:-:S13]  /*8db0*/  ISETP.NE.AND P0, PT, R0, 0x9, PT ;  /* 0x000000090000780c */ /* 0x000fda0003f05270 */
[----:B------:R-:W-:Y:S05]  /*8dc0*/  @P0 BRA `(.L_x_2606) ;  /* 0x0000000400d00947 */ /* 0x000fea0003800000 */
[----:B-----5:R-:W-:-:S05]  /*8dd0*/  IMAD.MOV.U32 R23, RZ, RZ, RZ ;  /* 0x000000ffff177224 */ /* 0x020fca00078e00ff */
[----:B------:R0:W-:Y:S01]  /*8de0*/  STG.E.64 desc[UR36][R8.64], R22 ;  /* 0x0000001608007986 */ /* 0x0001e2000c101b24 */
[----:B------:R-:W-:Y:S05]  /*8df0*/  BRA `(.L_x_2607) ;  /* 0x00000008009c7947 */ /* 0x000fea0003800000 */
.L_x_2613:
[----:B-----5:R-:W-:-:S04]  /*8e00*/  F2FP.F16.F32.PACK_AB R3, RZ, R22 ;  /* 0x00000016ff03723e */ /* 0x020fc800000000ff */
[----:B------:R-:W-:-:S05]  /*8e10*/  PRMT R3, R3, 0x5410, RZ ;  /* 0x0000541003037816 */ /* 0x000fca00000000ff */
[----:B------:R0:W-:Y:S01]  /*8e20*/  STG.E desc[UR36][R8.64], R3 ;  /* 0x0000000308007986 */ /* 0x0001e2000c101924 */
[----:B------:R-:W-:Y:S05]  /*8e30*/  BRA `(.L_x_2607) ;  /* 0x00000008008c7947 */ /* 0x000fea0003800000 */
.L_x_2612:
[----:B-----5:R-:W-:-:S06]  /*8e40*/  FMUL.FTZ R4, R22, 1 ;  /* 0x3f80000016047820 */ /* 0x020fcc0000410000 */
[----:B------:R-:W0:Y:S02]  /*8e50*/  F2F.F64.F32 R4, R4 ;  /* 0x0000000400047310 */ /* 0x000e240000201800 */
[----:B0-----:R0:W-:Y:S01]  /*8e60*/  STG.E.64 desc[UR36][R8.64], R4 ;  /* 0x0000000408007986 */ /* 0x0011e2000c101b24 */
[----:B------:R-:W-:Y:S05]  /*8e70*/  BRA `(.L_x_2607) ;  /* 0x00000008007c7947 */ /* 0x000fea0003800000 */
.L_x_2602:
        /* <DEDUP_REMOVED lines=10> */
[----:B-----5:R-:W0:Y:S02]  /*8f20*/  F2I.FTZ.U32.TRUNC.NTZ R3, R22 ;  /* 0x0000001600037305 */ /* 0x020e24000021f000 */
[----:B0-----:R0:W-:Y:S01]  /*8f30*/  STG.E.U16 desc[UR36][R8.64], R3 ;  /* 0x0000000308007986 */ /* 0x0011e2000c101524 */
[----:B------:R-:W-:Y:S05]  /*8f40*/  BRA `(.L_x_2607) ;  /* 0x0000000800487947 */ /* 0x000fea0003800000 */
.L_x_2617:
[----:B-----5:R-:W-:Y:S01]  /*8f50*/  LOP3.LUT R5, R22, 0x7fffffff, RZ, 0xc0, !PT ;  /* 0x7fffffff16057812 */ /* 0x020fe200078ec0ff */
        /* <DEDUP_REMOVED lines=15> */
.L_x_2620:
[----:B------:R-:W-:-:S04]  /*9050*/  SHF.R.U32.HI R22, RZ, 0x18, R22 ;  /* 0x00000018ff167819 */ /* 0x000fc80000011616 */
[----:B------:R-:W-:-:S04]  /*9060*/  LOP3.LUT R3, R3, 0x80, R22, 0xf8, !PT ;  /* 0x0000008003037812 */ /* 0x000fc800078ef816 */
[----:B------:R-:W-:-:S07]  /*9070*/  PRMT R4, R3, 0x7610, R4 ;  /* 0x0000761003047816 */ /* 0x000fce0000000004 */
.L_x_2619:
[----:B------:R-:W-:Y:S05]  /*9080*/  BSYNC.RECONVERGENT B0 ;  /* 0x0000000000007941 */ /* 0x000fea0003800200 */
.L_x_2618:
[----:B------:R0:W-:Y:S01]  /*9090*/  STG.E.U8 desc[UR36][R8.64], R4 ;  /* 0x0000000408007986 */ /* 0x0001e2000c101124 */
[----:B------:R-:W-:Y:S05]  /*90a0*/  BRA `(.L_x_2607) ;  /* 0x0000000400f07947 */ /* 0x000fea0003800000 */
.L_x_2616:
        /* <DEDUP_REMOVED lines=16> */
.L_x_2623:
[----:B------:R-:W-:-:S04]  /*91b0*/  SHF.R.U32.HI R22, RZ, 0x18, R22 ;  /* 0x00000018ff167819 */ /* 0x000fc80000011616 */
[----:B------:R-:W-:-:S04]  /*91c0*/  LOP3.LUT R3, R3, 0x80, R22, 0xf8, !PT ;  /* 0x0000008003037812 */ /* 0x000fc800078ef816 */
[----:B------:R-:W-:-:S07]  /*91d0*/  PRMT R4, R3, 0x7610, R4 ;  /* 0x0000761003047816 */ /* 0x000fce0000000004 */
.L_x_2622:
[----:B------:R-:W-:Y:S05]  /*91e0*/  BSYNC.RECONVERGENT B0 ;  /* 0x0000000000007941 */ /* 0x000fea0003800200 */
.L_x_2621:
[----:B------:R0:W-:Y:S01]  /*91f0*/  STG.E.U8 desc[UR36][R8.64], R4 ;  /* 0x0000000408007986 */ /* 0x0001e2000c101124 */
[----:B------:R-:W-:Y:S05]  /*9200*/  BRA `(.L_x_2607) ;  /* 0x0000000400987947 */ /* 0x000fea0003800000 */
.L_x_2615:
[----:B------:R-:W-:-:S13]  /*9210*/  ISETP.NE.AND P0, PT, R0, 0x1c, PT ;  /* 0x0000001c0000780c */ /* 0x000fda0003f05270 */
[----:B------:R-:W-:Y:S05]  /*9220*/  @!P0 BRA `(.L_x_2624) ;  /* 0x0000000000588947 */ /* 0x000fea0003800000 */
[----:B------:R-:W-:-:S13]  /*9230*/  ISETP.NE.AND P0, PT, R0, 0x1d, PT ;  /* 0x0000001d0000780c */ /* 0x000fda0003f05270 */
[----:B------:R-:W-:Y:S05]  /*9240*/  @!P0 BRA `(.L_x_2625) ;  /* 0x0000000000448947 */ /* 0x000fea0003800000 */
[----:B------:R-:W-:-:S13]  /*9250*/  ISETP.NE.AND P0, PT, R0, 0x2c, PT ;  /* 0x0000002c0000780c */ /* 0x000fda0003f05270 */
[----:B------:R-:W-:Y:S05]  /*9260*/  @P0 BRA `(.L_x_2606) ;  /* 0x0000000000a80947 */ /* 0x000fea0003800000 */
[----:B-----5:R-:W-:-:S04]  /*9270*/  SHF.R.U32.HI R4, RZ, 0x17, R22 ;  /* 0x00000017ff047819 */ /* 0x020fc80000011616 */
        /* <DEDUP_REMOVED lines=14> */
.L_x_2625:
[----:B-----5:R-:W0:Y:S02]  /*9360*/  F2I.U64.TRUNC R22, R22 ;  /* 0x0000001600167311 */ /* 0x020e24000020d800 */
[----:B0-----:R0:W-:Y:S01]  /*9370*/  STG.E.64 desc[UR36][R8.64], R22 ;  /* 0x0000001608007986 */ /* 0x0011e2000c101b24 */
[----:B------:R-:W-:Y:S05]  /*9380*/  BRA `(.L_x_2607) ;  /* 0x0000000400387947 */ /* 0x000fea0003800000 */
.L_x_2624:
[----:B-----5:R-:W0:Y:S02]  /*9390*/  F2I.FTZ.U32.TRUNC.NTZ R3, R22 ;  /* 0x0000001600037305 */ /* 0x020e24000021f000 */
[----:B0-----:R0:W-:Y:S01]  /*93a0*/  STG.E desc[UR36][R8.64], R3 ;  /* 0x0000000308007986 */ /* 0x0011e2000c101924 */
[----:B------:R-:W-:Y:S05]  /*93b0*/  BRA `(.L_x_2607) ;  /* 0x00000004002c7947 */ /* 0x000fea0003800000 */
.L_x_2614:
[----:B------:R-:W-:-:S13]  /*93c0*/  ISETP.GT.AND P0, PT, R0, 0xe, PT ;  /* 0x0000000e0000780c */ /* 0x000fda0003f04270 */
[----:B------:R-:W-:Y:S05]  /*93d0*/  @P0 BRA `(.L_x_2626) ;  /* 0x0000000000340947 */ /* 0x000fea0003800000 */
[----:B------:R-:W-:-:S13]  /*93e0*/  ISETP.NE.AND P0, PT, R0, 0xa, PT ;  /* 0x0000000a0000780c */ /* 0x000fda0003f05270 */
[----:B------:R-:W-:Y:S05]  /*93f0*/  @!P0 BRA `(.L_x_2627) ;  /* 0x0000000000188947 */ /* 0x000fea0003800000 */
[----:B------:R-:W-:-:S13]  /*9400*/  ISETP.NE.AND P0, PT, R0, 0xb, PT ;  /* 0x0000000b0000780c */ /* 0x000fda0003f05270 */
[----:B------:R-:W-:Y:S05]  /*9410*/  @P0 BRA `(.L_x_2606) ;  /* 0x00000000003c0947 */ /* 0x000fea0003800000 */
[----:B-----5:R-:W-:-:S04]  /*9420*/  FSETP.NEU.FTZ.AND P0, PT, R22, RZ, PT ;  /* 0x000000ff1600720b */ /* 0x020fc80003f1d000 */
[----:B------:R-:W-:-:S05]  /*9430*/  SEL R3, RZ, 0x1, !P0 ;  /* 0x00000001ff037807 */ /* 0x000fca0004000000 */
[----:B------:R0:W-:Y:S01]  /*9440*/  STG.E.U8 desc[UR36][R8.64], R3 ;  /* 0x0000000308007986 */ /* 0x0001e2000c101124 */
[----:B------:R-:W-:Y:S05]  /*9450*/  BRA `(.L_x_2607) ;  /* 0x0000000400047947 */ /* 0x000fea0003800000 */
.L_x_2627:
[----:B-----5:R-:W-:Y:S01]  /*9460*/  FMUL.FTZ R4, R22, 1 ;  /* 0x3f80000016047820 */ /* 0x020fe20000410000 */
[----:B------:R-:W-:-:S05]  /*9470*/  CS2R R6, SRZ ;  /* 0x0000000000067805 */ /* 0x000fca000001ff00 */
[----:B------:R-:W0:Y:S02]  /*9480*/  F2F.F64.F32 R4, R4 ;  /* 0x0000000400047310 */ /* 0x000e240000201800 */
[----:B0-----:R0:W-:Y:S01]  /*9490*/  STG.E.128 desc[UR36][R8.64], R4 ;  /* 0x0000000408007986 */ /* 0x0011e2000c101d24 */
[----:B------:R-:W-:Y:S05]  /*94a0*/  BRA `(.L_x_2607) ;  /* 0x0000000000f07947 */ /* 0x000fea0003800000 */
.L_x_2626:
[----:B------:R-:W-:-:S13]  /*94b0*/  ISETP.NE.AND P0, PT, R0, 0xf, PT ;  /* 0x0000000f0000780c */ /* 0x000fda0003f05270 */
[----:B------:R-:W-:Y:S05]  /*94c0*/  @!P0 BRA `(.L_x_2628) ;  /* 0x0000000000e08947 */ /* 0x000fea0003800000 */
[----:B------:R-:W-:-:S13]  /*94d0*/  ISETP.NE.AND P0, PT, R0, 0x17, PT ;  /* 0x000000170000780c */ /* 0x000fda0003f05270 */
[----:B------:R-:W-:Y:S05]  /*94e0*/  @!P0 BRA `(.L_x_2629) ;  /* 0x00000000008c8947 */ /* 0x000fea0003800000 */
[----:B------:R-:W-:-:S13]  /*94f0*/  ISETP.NE.AND P0, PT, R0, 0x18, PT ;  /* 0x000000180000780c */ /* 0x000fda0003f05270 */
[----:B------:R-:W-:Y:S05]  /*9500*/  @!P0 BRA `(.L_x_2630) ;  /* 0x0000000000448947 */ /* 0x000fea0003800000 */
.L_x_2606:
        /* <DEDUP_REMOVED lines=16> */
.L_x_2631:
[----:B------:R-:W-:Y:S05]  /*9610*/  BRA `(.L_x_2607) ;  /* 0x0000000000947947 */ /* 0x000fea0003800000 */
.L_x_2630:
[----:B-----5:R-:W-:Y:S01]  /*9620*/  LOP3.LUT R4, R22, 0x7fffffff, RZ, 0xc0, !PT ;  /* 0x7fffffff16047812 */ /* 0x020fe200078ec0ff */
        /* <DEDUP_REMOVED lines=11> */
.L_x_2633:
[----:B------:R-:W-:Y:S05]  /*96e0*/  BSYNC.RECONVERGENT B0 ;  /* 0x0000000000007941 */ /* 0x000fea0003800200 */
.L_x_2632:
[----:B------:R-:W-:-:S05]  /*96f0*/  LOP3.LUT R3, R0, 0x80, R5, 0xf8, !PT ;  /* 0x0000008000037812 */ /* 0x000fca00078ef805 */
[----:B------:R0:W-:Y:S01]  /*9700*/  STG.E.U8 desc[UR36][R8.64], R3 ;  /* 0x0000000308007986 */ /* 0x0001e2000c101124 */
[----:B------:R-:W-:Y:S05]  /*9710*/  BRA `(.L_x_2607) ;  /* 0x0000000000547947 */ /* 0x000fea0003800000 */
.L_x_2629:
[----:B-----5:R-:W-:Y:S01]  /*9720*/  LOP3.LUT R4, R22, 0x7fffffff, RZ, 0xc0, !PT ;  /* 0x7fffffff16047812 */ /* 0x020fe200078ec0ff */
        /* <DEDUP_REMOVED lines=10> */
.L_x_2635:
[----:B------:R-:W-:Y:S01]  /*97d0*/  IMAD.MOV.U32 R0, RZ, RZ, 0x7f ;  /* 0x0000007fff007424 */ /* 0x000fe200078e00ff */
[----:B------:R-:W-:-:S04]  /*97e0*/  ISETP.GT.U32.AND P0, PT, R4, 0x7f800000, PT ;  /* 0x7f8000000400780c */ /* 0x000fc80003f04070 */
[----:B------:R-:W-:-:S09]  /*97f0*/  SEL R0, R0, 0x7c, P0 ;  /* 0x0000007c00007807 */ /* 0x000fd20000000000 */
.L_x_2636:
[----:B------:R-:W-:Y:S05]  /*9800*/  BSYNC.RECONVERGENT B0 ;  /* 0x0000000000007941 */ /* 0x000fea0003800200 */
.L_x_2634:
[----:B------:R-:W-:-:S04]  /*9810*/  SHF.R.U32.HI R3, RZ, 0x18, R22 ;  /* 0x00000018ff037819 */ /* 0x000fc80000011616 */
[----:B------:R-:W-:-:S05]  /*9820*/  LOP3.LUT R3, R0, 0x80, R3, 0xf8, !PT ;  /* 0x0000008000037812 */ /* 0x000fca00078ef803 */
[----:B------:R0:W-:Y:S01]  /*9830*/  STG.E.U8 desc[UR36][R8.64], R3 ;  /* 0x0000000308007986 */ /* 0x0001e2000c101124 */
[----:B------:R-:W-:Y:S05]  /*9840*/  BRA `(.L_x_2607) ;  /* 0x0000000000087947 */ /* 0x000fea0003800000 */
.L_x_2628:
[----:B-----5:R-:W-:-:S05]  /*9850*/  F2FP.BF16.F32.PACK_AB R22, RZ, R22 ;  /* 0x00000016ff16723e */ /* 0x020fca00000010ff */
[----:B------:R0:W-:Y:S02]  /*9860*/  STG.E.U16 desc[UR36][R8.64], R22 ;  /* 0x0000001608007986 */ /* 0x0001e4000c101524 */
.L_x_2607:
        /* <DEDUP_REMOVED lines=21> */
[----:B------:R-:W0:Y:S02]  /*99c0*/  F2I.FTZ.TRUNC.NTZ R3, R24 ;  /* 0x0000001800037305 */ /* 0x000e24000021f100 */
[----:B0-----:R0:W-:Y:S01]  /*99d0*/  STG.E.U8 desc[UR36][R8.64], R3 ;  /* 0x0000000308007986 */ /* 0x0011e2000c101124 */
[----:B------:R-:W-:Y:S05]  /*99e0*/  BRA `(.L_x_2642) ;  /* 0x0000000c00387947 */ /* 0x000fea0003800000 */
.L_x_2640:
[----:B------:R-:W0:Y:S02]  /*99f0*/  F2I.S64.TRUNC R24, R24 ;  /* 0x0000001800187311 */ /* 0x000e24000020d900 */
[----:B0-----:R-:W-:-:S05]  /*9a00*/  IMAD.MOV.U32 R3, RZ, RZ, R24 ;  /* 0x000000ffff037224 */ /* 0x001fca00078e0018 */
[----:B------:R0:W-:Y:S01]  /*9a10*/  STG.E.U8 desc[UR36][R8.64], R3 ;  /* 0x0000000308007986 */ /* 0x0001e2000c101124 */
[----:B------:R-:W-:Y:S05]  /*9a20*/  BRA `(.L_x_2642) ;  /* 0x0000000c00287947 */ /* 0x000fea0003800000 */
.L_x_2639:
[----:B------:R-:W-:-:S13]  /*9a30*/  ISETP.NE.AND P0, PT, R0, 0x2, PT ;  /* 0x000000020000780c */ /* 0x000fda0003f05270 */
[----:B------:R-:W-:Y:S05]  /*9a40*/  @!P0 BRA `(.L_x_2643) ;  /* 0x0000000000288947 */ /* 0x000fea0003800000 */
[----:B------:R-:W-:-:S13]  /*9a50*/  ISETP.NE.AND P0, PT, R0, 0x3, PT ;  /* 0x000000030000780c */ /* 0x000fda0003f05270 */
[----:B------:R-:W-:Y:S05]  /*9a60*/  @!P0 BRA `(.L_x_2644) ;  /* 0x0000000000148947 */ /* 0x000fea0003800000 */
[----:B------:R-:W-:-:S13]  /*9a70*/  ISETP.NE.AND P0, PT, R0, 0x4, PT ;  /* 0x000000040000780c */ /* 0x000fda0003f05270 */
[----:B------:R-:W-:Y:S05]  /*9a80*/  @P0 BRA `(.L_x_2641) ;  /* 0x0000000800380947 */ /* 0x000fea0003800000 */
[----:B------:R-:W0:Y:S02]  /*9a90*/  F2I.S64.TRUNC R24, R24 ;  /* 0x0000001800187311 */ /* 0x000e24000020d900 */
[----:B0-----:R0:W-:Y:S01]  /*9aa0*/  STG.E.64 desc[UR36][R8.64], R24 ;  /* 0x0000001808007986 */ /* 0x0011e2000c101b24 */
[----:B------:R-:W-:Y:S05]  /*9ab0*/  BRA `(.L_x_2642) ;  /* 0x0000000c00047947 */ /* 0x000fea0003800000 */
.L_x_2644:
[----:B------:R-:W0:Y:S02]  /*9ac0*/  F2I.FTZ.TRUNC.NTZ R3, R24 ;  /* 0x0000001800037305 */ /* 0x000e24000021f100 */
[----:B0-----:R0:W-:Y:S01]  /*9ad0*/  STG.E desc[UR36][R8.64], R3 ;  /* 0x0000000308007986 */ /* 0x0011e2000c101924 */
[----:B------:R-:W-:Y:S05]  /*9ae0*/  BRA `(.L_x_2642) ;  /* 0x0000000800f87947 */ /* 0x000fea0003800000 */
.L_x_2643:
[----:B------:R-:W0:Y:S02]  /*9af0*/  F2I.FTZ.TRUNC.NTZ R3, R24 ;  /* 0x0000001800037305 */ /* 0x000e24000021f100 */
[----:B0-----:R0:W-:Y:S01]  /*9b00*/  STG.E.U16 desc[UR36][R8.64], R3 ;  /* 0x0000000308007986 */ /* 0x0011e2000c101524 */
[----:B------:R-:W-:Y:S05]  /*9b10*/  BRA `(.L_x_2642) ;  /* 0x0000000800ec7947 */ /* 0x000fea0003800000 */
.L_x_2638:
[----:B------:R-:W-:-:S13]  /*9b20*/  ISETP.GT.AND P0, PT, R0, 0x6, PT ;  /* 0x000000060000780c */ /* 0x000fda0003f04270 */
[----:B------:R-:W-:Y:S05]  /*9b30*/  @P0 BRA `(.L_x_2645) ;  /* 0x0000000000240947 */ /* 0x000fea0003800000 */
[----:B------:R-:W-:-:S13]  /*9b40*/  ISETP.NE.AND P0, PT, R0, 0x5, PT ;  /* 0x000000050000780c */ /* 0x000fda0003f05270 */
[----:B------:R-:W-:Y:S05]  /*9b50*/  @!P0 BRA `(.L_x_2646) ;  /* 0x0000000000108947 */ /* 0x000fea0003800000 */
[----:B------:R-:W-:-:S13]  /*9b60*/  ISETP.NE.AND P0, PT, R0, 0x6, PT ;  /* 0x000000060000780c */ /* 0x000fda0003f05270 */
[----:B------:R-:W-:Y:S05]  /*9b70*/  @P0 BRA `(.L_x_2641) ;  /* 0x0000000400fc0947 */ /* 0x000fea0003800000 */
[----:B------:R0:W-:Y:S01]  /*9b80*/  STG.E desc[UR36][R8.64], R24 ;  /* 0x0000001808007986 */ /* 0x0001e2000c101924 */
[----:B------:R-:W-:Y:S05]  /*9b90*/  BRA `(.L_x_2642) ;  /* 0x0000000800cc7947 */ /* 0x000fea0003800000 */
.L_x_2646:
[----:B------:R-:W-:-:S05]  /*9ba0*/  F2FP.F16.F32.PACK_AB R24, RZ, R24 ;  /* 0x00000018ff18723e */ /* 0x000fca00000000ff */
[----:B------:R0:W-:Y:S01]  /*9bb0*/  STG.E.U16 desc[UR36][R8.64], R24 ;  /* 0x0000001808007986 */ /* 0x0001e2000c101524 */
[----:B------:R-:W-:Y:S05]  /*9bc0*/  BRA `(.L_x_2642) ;  /* 0x0000000800c07947 */ /* 0x000fea0003800000 */
.L_x_2645:
[----:B------:R-:W-:-:S13]  /*9bd0*/  ISETP.NE.AND P0, PT, R0, 0x7, PT ;  /* 0x000000070000780c */ /* 0x000fda0003f05270 */
[----:B------:R-:W-:Y:S05]  /*9be0*/  @!P0 BRA `(.L_x_2647) ;  /* 0x00000000002c8947 */ /* 0x000fea0003800000 */
[----:B------:R-:W-:-:S13]  /*9bf0*/  ISETP.NE.AND P0, PT, R0, 0x8, PT ;  /* 0x000000080000780c */ /* 0x000fda0003f05270 */
[----:B------:R-:W-:Y:S05]  /*9c00*/  @!P0 BRA `(.L_x_2648) ;  /* 0x0000000000148947 */ /* 0x000fea0003800000 */
[----:B------:R-:W-:-:S13]  /*9c10*/  ISETP.NE.AND P0, PT, R0, 0x9, PT ;  /* 0x000000090000780c */ /* 0x000fda0003f05270 */
[----:B------:R-:W-:Y:S05]  /*9c20*/  @P0 BRA `(.L_x_2641) ;  /* 0x0000000400d00947 */ /* 0x000fea0003800000 */
[----:B------:R-:W-:-:S05]  /*9c30*/  IMAD.MOV.U32 R25, RZ, RZ, RZ ;  /* 0x000000ffff197224 */ /* 0x000fca00078e00ff */
[----:B------:R0:W-:Y:S01]  /*9c40*/  STG.E.64 desc[UR36][R8.64], R24 ;  /* 0x0000001808007986 */ /* 0x0001e2000c101b24 */
[----:B------:R-:W-:Y:S05]  /*9c50*/  BRA `(.L_x_2642) ;  /* 0x00000008009c7947 */ /* 0x000fea0003800000 */
.L_x_2648:
[----:B------:R-:W-:-:S04]  /*9c60*/  F2FP.F16.F32.PACK_AB R3, RZ, R24 ;  /* 0x00000018ff03723e */ /* 0x000fc800000000ff */
[----:B------:R-:W-:-:S05]  /*9c70*/  PRMT R3, R3, 0x5410, RZ ;  /* 0x0000541003037816 */ /* 0x000fca00000000ff */
[----:B------:R0:W-:Y:S01]  /*9c80*/  STG.E desc[UR36][R8.64], R3 ;  /* 0x0000000308007986 */ /* 0x0001e2000c101924 */
[----:B------:R-:W-:Y:S05]  /*9c90*/  BRA `(.L_x_2642) ;  /* 0x00000008008c7947 */ /* 0x000fea0003800000 */
.L_x_2647:
[----:B------:R-:W-:-:S06]  /*9ca0*/  FMUL.FTZ R4, R24, 1 ;  /* 0x3f80000018047820 */ /* 0x000fcc0000410000 */
[----:B------:R-:W0:Y:S02]  /*9cb0*/  F2F.F64.F32 R4, R4 ;  /* 0x0000000400047310 */ /* 0x000e240000201800 */
[----:B0-----:R0:W-:Y:S01]  /*9cc0*/  STG.E.64 desc[UR36][R8.64], R4 ;  /* 0x0000000408007986 */ /* 0x0011e2000c101b24 */
[----:B------:R-:W-:Y:S05]  /*9cd0*/  BRA `(.L_x_2642) ;  /* 0x00000008007c7947 */ /* 0x000fea0003800000 */
.L_x_2637:
        /* <DEDUP_REMOVED lines=10> */
[----:B------:R-:W0:Y:S02]  /*9d80*/  F2I.FTZ.U32.TRUNC.NTZ R3, R24 ;  /* 0x0000001800037305 */ /* 0x000e24000021f000 */
[----:B0-----:R0:W-:Y:S01]  /*9d90*/  STG.E.U16 desc[UR36][R8.64], R3 ;  /* 0x0000000308007986 */ /* 0x0011e2000c101524 */
[----:B------:R-:W-:Y:S05]  /*9da0*/  BRA `(.L_x_2642) ;  /* 0x0000000800487947 */ /* 0x000fea0003800000 */
.L_x_2652:
        /* <DEDUP_REMOVED lines=16> */
.L_x_2655:
[----:B------:R-:W-:-:S04]  /*9eb0*/  SHF.R.U32.HI R24, RZ, 0x18, R24 ;  /* 0x00000018ff187819 */ /* 0x000fc80000011618 */
[----:B------:R-:W-:-:S04]  /*9ec0*/  LOP3.LUT R3, R3, 0x80, R24, 0xf8, !PT ;  /* 0x0000008003037812 */ /* 0x000fc800078ef818 */
[----:B------:R-:W-:-:S07]  /*9ed0*/  PRMT R4, R3, 0x7610, R4 ;  /* 0x0000761003047816 */ /* 0x000fce0000000004 */
.L_x_2654:
[----:B------:R-:W-:Y:S05]  /*9ee0*/  BSYNC.RECONVERGENT B0 ;  /* 0x0000000000007941 */ /* 0x000fea0003800200 */
.L_x_2653:
[----:B------:R0:W-:Y:S01]  /*9ef0*/  STG.E.U8 desc[UR36][R8.64], R4 ;  /* 0x0000000408007986 */ /* 0x0001e2000c101124 */
[----:B------:R-:W-:Y:S05]  /*9f00*/  BRA `(.L_x_2642) ;  /* 0x0000000400f07947 */ /* 0x000fea0003800000 */
.L_x_2651:
        /* <DEDUP_REMOVED lines=16> */
.L_x_2658:
[----:B------:R-:W-:-:S04]  /*a010*/  SHF.R.U32.HI R24, RZ, 0x18, R24 ;  /* 0x00000018ff187819 */ /* 0x000fc80000011618 */
[----:B------:R-:W-:-:S04]  /*a020*/  LOP3.LUT R3, R3, 0x80, R24, 0xf8, !PT ;  /* 0x0000008003037812 */ /* 0x000fc800078ef818 */
[----:B------:R-:W-:-:S07]  /*a030*/  PRMT R4, R3, 0x7610, R4 ;  /* 0x0000761003047816 */ /* 0x000fce0000000004 */
.L_x_2657:
[----:B------:R-:W-:Y:S05]  /*a040*/  BSYNC.RECONVERGENT B0 ;  /* 0x0000000000007941 */ /* 0x000fea0003800200 */
.L_x_2656:
[----:B------:R0:W-:Y:S01]  /*a050*/  STG.E.U8 desc[UR36][R8.64], R4 ;  /* 0x0000000408007986 */ /* 0x0001e2000c101124 */
[----:B------:R-:W-:Y:S05]  /*a060*/  BRA `(.L_x_2642) ;  /* 0x0000000400987947 */ /* 0x000fea0003800000 */
.L_x_2650:
[----:B------:R-:W-:-:S13]  /*a070*/  ISETP.NE.AND P0, PT, R0, 0x1c, PT ;  /* 0x0000001c0000780c */ /* 0x000fda0003f05270 */
[----:B------:R-:W-:Y:S05]  /*a080*/  @!P0 BRA `(.L_x_2659) ;  /* 0x0000000000588947 */ /* 0x000fea0003800000 */
[----:B------:R-:W-:-:S13]  /*a090*/  ISETP.NE.AND P0, PT, R0, 0x1d, PT ;  /* 0x0000001d0000780c */ /* 0x000fda0003f05270 */
[----:B------:R-:W-:Y:S05]  /*a0a0*/  @!P0 BRA `(.L_x_2660) ;  /* 0x0000000000448947 */ /* 0x000fea0003800000 */
[----:B------:R-:W-:-:S13]  /*a0b0*/  ISETP.NE.AND P0, PT, R0, 0x2c, PT ;  /* 0x0000002c0000780c */ /* 0x000fda0003f05270 */
[----:B------:R-:W-:Y:S05]  /*a0c0*/  @P0 BRA `(.L_x_2641) ;  /* 0x0000000000a80947 */ /* 0x000fea0003800000 */
        /* <DEDUP_REMOVED lines=15> */
.L_x_2660:
[----:B------:R-:W0:Y:S02]  /*a1c0*/  F2I.U64.TRUNC R24, R24 ;  /* 0x0000001800187311 */ /* 0x000e24000020d800 */
[----:B0-----:R0:W-:Y:S01]  /*a1d0*/  STG.E.64 desc[UR36][R8.64], R24 ;  /* 0x0000001808007986 */ /* 0x0011e2000c101b24 */
[----:B------:R-:W-:Y:S05]  /*a1e0*/  BRA `(.L_x_2642) ;  /* 0x0000000400387947 */ /* 0x000fea0003800000 */
.L_x_2659:
[----:B------:R-:W0:Y:S02]  /*a1f0*/  F2I.FTZ.U32.TRUNC.NTZ R3, R24 ;  /* 0x0000001800037305 */ /* 0x000e24000021f000 */
[----:B0-----:R0:W-:Y:S01]  /*a200*/  STG.E desc[UR36][R8.64], R3 ;  /* 0x0000000308007986 */ /* 0x0011e2000c101924 */
[----:B------:R-:W-:Y:S05]  /*a210*/  BRA `(.L_x_2642) ;  /* 0x00000004002c7947 */ /* 0x000fea0003800000 */
.L_x_2649:
[----:B------:R-:W-:-:S13]  /*a220*/  ISETP.GT.AND P0, PT, R0, 0xe, PT ;  /* 0x0000000e0000780c */ /* 0x000fda0003f04270 */
[----:B------:R-:W-:Y:S05]  /*a230*/  @P0 BRA `(.L_x_2661) ;  /* 0x0000000000340947 */ /* 0x000fea0003800000 */
[----:B------:R-:W-:-:S13]  /*a240*/  ISETP.NE.AND P0, PT, R0, 0xa, PT ;  /* 0x0000000a0000780c */ /* 0x000fda0003f05270 */
[----:B------:R-:W-:Y:S05]  /*a250*/  @!P0 BRA `(.L_x_2662) ;  /* 0x0000000000188947 */ /* 0x000fea0003800000 */
[----:B------:R-:W-:-:S13]  /*a260*/  ISETP.NE.AND P0, PT, R0, 0xb, PT ;  /* 0x0000000b0000780c */ /* 0x000fda0003f05270 */
[----:B------:R-:W-:Y:S05]  /*a270*/  @P0 BRA `(.L_x_2641) ;  /* 0x00000000003c0947 */ /* 0x000fea0003800000 */
[----:B------:R-:W-:-:S04]  /*a280*/  FSETP.NEU.FTZ.AND P0, PT, R24, RZ, PT ;  /* 0x000000ff1800720b */ /* 0x000fc80003f1d000 */
[----:B------:R-:W-:-:S05]  /*a290*/  SEL R3, RZ, 0x1, !P0 ;  /* 0x00000001ff037807 */ /* 0x000fca0004000000 */
[----:B------:R3:W-:Y:S01]  /*a2a0*/  STG.E.U8 desc[UR36][R8.64], R3 ;  /* 0x0000000308007986 */ /* 0x0007e2000c101124 */
[----:B------:R-:W-:Y:S05]  /*a2b0*/  BRA `(.L_x_2642) ;  /* 0x0000000400047947 */ /* 0x000fea0003800000 */
.L_x_2662:
[----:B------:R-:W-:Y:S01]  /*a2c0*/  FMUL.FTZ R4, R24, 1 ;  /* 0x3f80000018047820 */ /* 0x000fe20000410000 */
[----:B------:R-:W-:-:S05]  /*a2d0*/  CS2R R6, SRZ ;  /* 0x0000000000067805 */ /* 0x000fca000001ff00 */
[----:B------:R-:W0:Y:S02]  /*a2e0*/  F2F.F64.F32 R4, R4 ;  /* 0x0000000400047310 */ /* 0x000e240000201800 */
[----:B0-----:R4:W-:Y:S01]  /*a2f0*/  STG.E.128 desc[UR36][R8.64], R4 ;  /* 0x0000000408007986 */ /* 0x0019e2000c101d24 */
[----:B------:R-:W-:Y:S05]  /*a300*/  BRA `(.L_x_2642) ;  /* 0x0000000000f07947 */ /* 0x000fea0003800000 */
.L_x_2661:
[----:B------:R-:W-:-:S13]  /*a310*/  ISETP.NE.AND P0, PT, R0, 0xf, PT ;  /* 0x0000000f0000780c */ /* 0x000fda0003f05270 */
[----:B------:R-:W-:Y:S05]  /*a320*/  @!P0 BRA `(.L_x_2663) ;  /* 0x0000000000e08947 */ /* 0x000fea0003800000 */
[----:B------:R-:W-:-:S13]  /*a330*/  ISETP.NE.AND P0, PT, R0, 0x17, PT ;  /* 0x000000170000780c */ /* 0x000fda0003f05270 */
[----:B------:R-:W-:Y:S05]  /*a340*/  @!P0 BRA `(.L_x_2664) ;  /* 0x00000000008c8947 */ /* 0x000fea0003800000 */
[----:B------:R-:W-:-:S13]  /*a350*/  ISETP.NE.AND P0, PT, R0, 0x18, PT ;  /* 0x000000180000780c */ /* 0x000fda0003f05270 */
[----:B------:R-:W-:Y:S05]  /*a360*/  @!P0 BRA `(.L_x_2665) ;  /* 0x0000000000448947 */ /* 0x000fea0003800000 */
.L_x_2641:
        /* <DEDUP_REMOVED lines=16> */
.L_x_2666:
[----:B------:R-:W-:Y:S05]  /*a470*/  BRA `(.L_x_2642) ;  /* 0x0000000000947947 */ /* 0x000fea0003800000 */
.L_x_2665:
        /* <DEDUP_REMOVED lines=12> */
.L_x_2668:
[----:B------:R-:W-:Y:S05]  /*a540*/  BSYNC.RECONVERGENT B0 ;  /* 0x0000000000007941 */ /* 0x000fea0003800200 */
.L_x_2667:
[----:B------:R-:W-:-:S05]  /*a550*/  LOP3.LUT R3, R0, 0x80, R5, 0xf8, !PT ;  /* 0x0000008000037812 */ /* 0x000fca00078ef805 */
[----:B------:R2:W-:Y:S01]  /*a560*/  STG.E.U8 desc[UR36][R8.64], R3 ;  /* 0x0000000308007986 */ /* 0x0005e2000c101124 */
[----:B------:R-:W-:Y:S05]  /*a570*/  BRA `(.L_x_2642) ;  /* 0x0000000000547947 */ /* 0x000fea0003800000 */
.L_x_2664:
        /* <DEDUP_REMOVED lines=11> */
.L_x_2670:
[----:B------:R-:W-:Y:S01]  /*a630*/  IMAD.MOV.U32 R0, RZ, RZ, 0x7f ;  /* 0x0000007fff007424 */ /* 0x000fe200078e00ff */
[----:B------:R-:W-:-:S04]  /*a640*/  ISETP.GT.U32.AND P0, PT, R4, 0x7f800000, PT ;  /* 0x7f8000000400780c */ /* 0x000fc80003f04070 */
[----:B------:R-:W-:-:S09]  /*a650*/  SEL R0, R0, 0x7c, P0 ;  /* 0x0000007c00007807 */ /* 0x000fd20000000000 */
.L_x_2671:
[----:B------:R-:W-:Y:S05]  /*a660*/  BSYNC.RECONVERGENT B0 ;  /* 0x0000000000007941 */ /* 0x000fea0003800200 */
.L_x_2669:
[----:B------:R-:W-:-:S04]  /*a670*/  SHF.R.U32.HI R3, RZ, 0x18, R24 ;  /* 0x00000018ff037819 */ /* 0x000fc80000011618 */
[----:B------:R-:W-:-:S05]  /*a680*/  LOP3.LUT R3, R0, 0x80, R3, 0xf8, !PT ;  /* 0x0000008000037812 */ /* 0x000fca00078ef803 */
[----:B------:R1:W-:Y:S01]  /*a690*/  STG.E.U8 desc[UR36][R8.64], R3 ;  /* 0x0000000308007986 */ /* 0x0003e2000c101124 */
[----:B------:R-:W-:Y:S05]  /*a6a0*/  BRA `(.L_x_2642) ;  /* 0x0000000000087947 */ /* 0x000fea0003800000 */
.L_x_2663:
[----:B------:R-:W-:-:S05]  /*a6b0*/  F2FP.BF16.F32.PACK_AB R24, RZ, R24 ;  /* 0x00000018ff18723e */ /* 0x000fca00000010ff */
[----:B------:R0:W-:Y:S02]  /*a6c0*/  STG.E.U16 desc[UR36][R8.64], R24 ;  /* 0x0000001808007986 */ /* 0x0001e4000c101524 */
.L_x_2642:
[----:B------:R-:W-:-:S07]  /*a6d0*/  VIADD R19, R19, 0x80 ;  /* 0x0000008013137836 */ /* 0x000fce0000000000 */
.L_x_2601:
[----:B------:R-:W-:Y:S05]  /*a6e0*/  BSYNC.RECONVERGENT B6 ;  /* 0x0000000000067941 */ /* 0x000fea0003800200 */
.L_x_2600:
[----:B------:R-:W-:-:S13]  /*a6f0*/  ISETP.GE.AND P0, PT, R19, R17, PT ;  /* 0x000000111300720c */ /* 0x000fda0003f06270 */
[----:B------:R-:W-:Y:S05]  /*a700*/  @P0 EXIT ;  /* 0x000000000000094d */ /* 0x000fea0003800000 */
[----:B0-2-4-:R-:W0:Y:S01]  /*a710*/  LDC.64 R4, c[0x0][0x3a0] ;  /* 0x0000e800ff047b82 */ /* 0x015e220000000a00 */
[----:B------:R-:W3:Y:S01]  /*a720*/  LDCU UR4, c[0x0][0x3cc] ;  /* 0x00007980ff0477ac */ /* 0x000ee20008000800 */
[----:B-1----:R-:W-:Y:S01]  /*a730*/  PRMT R0, R16, 0x9910, RZ ;  /* 0x0000991010007816 */ /* 0x002fe200000000ff */
[----:B------:R-:W-:-:S03]  /*a740*/  IMAD R2, R2, 0x200, R19 ;  /* 0x0000020002027824 */ /* 0x000fc600078e0213 */
[----:B------:R-:W-:Y:S01]  /*a750*/  ISETP.GT.AND P1, PT, R0, 0x9, PT ;  /* 0x000000090000780c */ /* 0x000fe20003f24270 */
[----:B---3--:R-:W-:-:S05]  /*a760*/  IMAD R3, R2, UR4, RZ ;  /* 0x0000000402037c24 */ /* 0x008fca000f8e02ff */
        /* <DEDUP_REMOVED lines=12> */
[----:B0-----:R-:W-:Y:S01]  /*a830*/  STG.E.U8 desc[UR36][R2.64], R5 ;  /* 0x0000000502007986 */ /* 0x001fe2000c101124 */
[----:B------:R-:W-:Y:S05]  /*a840*/  EXIT ;  /* 0x000000000000794d */ /* 0x000fea0003800000 */
.L_x_2675:
[----:B-----5:R-:W0:Y:S02]  /*a850*/  F2I.S64.TRUNC R18, R18 ;  /* 0x0000001200127311 */ /* 0x020e24000020d900 */
[----:B0-----:R-:W-:-:S05]  /*a860*/  IMAD.MOV.U32 R5, RZ, RZ, R18 ;  /* 0x000000ffff057224 */ /* 0x001fca00078e0012 */
[----:B------:R-:W-:Y:S01]  /*a870*/  STG.E.U8 desc[UR36][R2.64], R5 ;  /* 0x0000000502007986 */ /* 0x000fe2000c101124 */
[----:B------:R-:W-:Y:S05]  /*a880*/  EXIT ;  /* 0x000000000000794d */ /* 0x000fea0003800000 */
.L_x_2674:
[----:B------:R-:W-:-:S13]  /*a890*/  ISETP.NE.AND P0, PT, R0, 0x2, PT ;  /* 0x000000020000780c */ /* 0x000fda0003f05270 */
[----:B------:R-:W-:Y:S05]  /*a8a0*/  @!P0 BRA `(.L_x_2677) ;  /* 0x0000000000288947 */ /* 0x000fea0003800000 */
[----:B------:R-:W-:-:S13]  /*a8b0*/  ISETP.NE.AND P0, PT, R0, 0x3, PT ;  /* 0x000000030000780c */ /* 0x000fda0003f05270 */
[----:B------:R-:W-:Y:S05]  /*a8c0*/  @!P0 BRA `(.L_x_2678) ;  /* 0x0000000000148947 */ /* 0x000fea0003800000 */
[----:B------:R-:W-:-:S13]  /*a8d0*/  ISETP.NE.AND P0, PT, R0, 0x4, PT ;  /* 0x000000040000780c */ /* 0x000fda0003f05270 */
[----:B------:R-:W-:Y:S05]  /*a8e0*/  @P0 BRA `(.L_x_2676) ;  /* 0x0000000800380947 */ /* 0x000fea0003800000 */
[----:B-----5:R-:W0:Y:S02]  /*a8f0*/  F2I.S64.TRUNC R18, R18 ;  /* 0x0000001200127311 */ /* 0x020e24000020d900 */
[----:B0-----:R-:W-:Y:S01]  /*a900*/  STG.E.64 desc[UR36][R2.64], R18 ;  /* 0x0000001202007986 */ /* 0x001fe2000c101b24 */
[----:B------:R-:W-:Y:S05]  /*a910*/  EXIT ;  /* 0x000000000000794d */ /* 0x000fea0003800000 */
.L_x_2678:
[----:B-----5:R-:W0:Y:S02]  /*a920*/  F2I.FTZ.TRUNC.NTZ R5, R18 ;  /* 0x0000001200057305 */ /* 0x020e24000021f100 */
[----:B0-----:R-:W-:Y:S01]  /*a930*/  STG.E desc[UR36][R2.64], R5 ;  /* 0x0000000502007986 */ /* 0x001fe2000c101924 */
[----:B------:R-:W-:Y:S05]  /*a940*/  EXIT ;  /* 0x000000000000794d */ /* 0x000fea0003800000 */
.L_x_2677:
[----:B-----5:R-:W0:Y:S02]  /*a950*/  F2I.FTZ.TRUNC.NTZ R5, R18 ;  /* 0x0000001200057305 */ /* 0x020e24000021f100 */
[----:B0-----:R-:W-:Y:S01]  /*a960*/  STG.E.U16 desc[UR36][R2.64], R5 ;  /* 0x0000000502007986 */ /* 0x001fe2000c101524 */
[----:B------:R-:W-:Y:S05]  /*a970*/  EXIT ;  /* 0x000000000000794d */ /* 0x000fea0003800000 */
.L_x_2673:
[----:B------:R-:W-:-:S13]  /*a980*/  ISETP.GT.AND P0, PT, R0, 0x6, PT ;  /* 0x000000060000780c */ /* 0x000fda0003f04270 */
[----:B------:R-:W-:Y:S05]  /*a990*/  @P0 BRA `(.L_x_2679) ;  /* 0x0000000000240947 */ /* 0x000fea0003800000 */
[----:B------:R-:W-:-:S13]  /*a9a0*/  ISETP.NE.AND P0, PT, R0, 0x5, PT ;  /* 0x000000050000780c */ /* 0x000fda0003f05270 */
[----:B------:R-:W-:Y:S05]  /*a9b0*/  @!P0 BRA `(.L_x_2680) ;  /* 0x0000000000108947 */ /* 0x000fea0003800000 */
[----:B------:R-:W-:-:S13]  /*a9c0*/  ISETP.NE.AND P0, PT, R0, 0x6, PT ;  /* 0x000000060000780c */ /* 0x000fda0003f05270 */
[----:B------:R-:W-:Y:S05]  /*a9d0*/  @P0 BRA `(.L_x_2676) ;  /* 0x0000000400fc0947 */ /* 0x000fea0003800000 */
[----:B-----5:R-:W-:Y:S01]  /*a9e0*/  STG.E desc[UR36][R2.64], R18 ;  /* 0x0000001202007986 */ /* 0x020fe2000c101924 */
[----:B------:R-:W-:Y:S05]  /*a9f0*/  EXIT ;  /* 0x000000000000794d */ /* 0x000fea0003800000 */
.L_x_2680:
[----:B-----5:R-:W-:-:S05]  /*aa00*/  F2FP.F16.F32.PACK_AB R18, RZ, R18 ;  /* 0x00000012ff12723e */ /* 0x020fca00000000ff */
[----:B------:R-:W-:Y:S01]  /*aa10*/  STG.E.U16 desc[UR36][R2.64], R18 ;  /* 0x0000001202007986 */ /* 0x000fe2000c101524 */
[----:B------:R-:W-:Y:S05]  /*aa20*/  EXIT ;  /* 0x000000000000794d */ /* 0x000fea0003800000 */
.L_x_2679:
[----:B------:R-:W-:-:S13]  /*aa30*/  ISETP.NE.AND P0, PT, R0, 0x7, PT ;  /* 0x000000070000780c */ /* 0x000fda0003f05270 */
[----:B------:R-:W-:Y:S05]  /*aa40*/  @!P0 BRA `(.L_x_2681) ;  /* 0x00000000002c8947 */ /* 0x000fea0003800000 */
[----:B------:R-:W-:-:S13]  /*aa50*/  ISETP.NE.AND P0, PT, R0, 0x8, PT ;  /* 0x000000080000780c */ /* 0x000fda0003f05270 */
[----:B------:R-:W-:Y:S05]  /*aa60*/  @!P0 BRA `(.L_x_2682) ;  /* 0x0000000000148947 */ /* 0x000fea0003800000 */
[----:B------:R-:W-:-:S13]  /*aa70*/  ISETP.NE.AND P0, PT, R0, 0x9, PT ;  /* 0x000000090000780c */ /* 0x000fda0003f05270 */
[----:B------:R-:W-:Y:S05]  /*aa80*/  @P0 BRA `(.L_x_2676) ;  /* 0x0000000400d00947 */ /* 0x000fea0003800000 */
[----:B------:R-:W-:-:S05]  /*aa90*/  IMAD.MOV.U32 R19, RZ, RZ, RZ ;  /* 0x000000ffff137224 */ /* 0x000fca00078e00ff */
[----:B-----5:R-:W-:Y:S01]  /*aaa0*/  STG.E.64 desc[UR36][R2.64], R18 ;  /* 0x0000001202007986 */ /* 0x020fe2000c101b24 */
[----:B------:R-:W-:Y:S05]  /*aab0*/  EXIT ;  /* 0x000000000000794d */ /* 0x000fea0003800000 */
.L_x_2682:
[----:B-----5:R-:W-:-:S04]  /*aac0*/  F2FP.F16.F32.PACK_AB R5, RZ, R18 ;  /* 0x00000012ff05723e */ /* 0x020fc800000000ff */
[----:B------:R-:W-:-:S05]  /*aad0*/  PRMT R5, R5, 0x5410, RZ ;  /* 0x0000541005057816 */ /* 0x000fca00000000ff */
[----:B------:R-:W-:Y:S01]  /*aae0*/  STG.E desc[UR36][R2.64], R5 ;  /* 0x0000000502007986 */ /* 0x000fe2000c101924 */
[----:B------:R-:W-:Y:S05]  /*aaf0*/  EXIT ;  /* 0x000000000000794d */ /* 0x000fea0003800000 */
.L_x_2681:
[----:B-----5:R-:W-:-:S06]  /*ab00*/  FMUL.FTZ R4, R18, 1 ;  /* 0x3f80000012047820 */ /* 0x020fcc0000410000 */
[----:B------:R-:W0:Y:S02]  /*ab10*/  F2F.F64.F32 R4, R4 ;  /* 0x0000000400047310 */ /* 0x000e240000201800 */
[----:B0-----:R-:W-:Y:S01]  /*ab20*/  STG.E.64 desc[UR36][R2.64], R4 ;  /* 0x0000000402007986 */ /* 0x001fe2000c101b24 */
[----:B------:R-:W-:Y:S05]  /*ab30*/  EXIT ;  /* 0x000000000000794d */ /* 0x000fea0003800000 */
.L_x_2672:
        /* <DEDUP_REMOVED lines=11> */
[----:B0-----:R-:W-:Y:S01]  /*abf0*/  STG.E.U16 desc[UR36][R2.64], R5 ;  /* 0x0000000502007986 */ /* 0x001fe2000c101524 */
[----:B------:R-:W-:Y:S05]  /*ac00*/  EXIT ;  /* 0x000000000000794d */ /* 0x000fea0003800000 */
.L_x_2686:
        /* <DEDUP_REMOVED lines=16> */
.L_x_2689:
[----:B------:R-:W-:-:S04]  /*ad10*/  SHF.R.U32.HI R18, RZ, 0x18, R18 ;  /* 0x00000018ff127819 */ /* 0x000fc80000011612 */
[----:B------:R-:W-:-:S04]  /*ad20*/  LOP3.LUT R5, R5, 0x80, R18, 0xf8, !PT ;  /* 0x0000008005057812 */ /* 0x000fc800078ef812 */
[----:B------:R-:W-:-:S07]  /*ad30*/  PRMT R0, R5, 0x7610, R0 ;  /* 0x0000761005007816 */ /* 0x000fce0000000000 */
.L_x_2688:
[----:B------:R-:W-:Y:S05]  /*ad40*/  BSYNC.RECONVERGENT B0 ;  /* 0x0000000000007941 */ /* 0x000fea0003800200 */
.L_x_2687:
[----:B------:R-:W-:Y:S01]  /*ad50*/  STG.E.U8 desc[UR36][R2.64], R0 ;  /* 0x0000000002007986 */ /* 0x000fe2000c101124 */
[----:B------:R-:W-:Y:S05]  /*ad60*/  EXIT ;  /* 0x000000000000794d */ /* 0x000fea0003800000 */
.L_x_2685:
        /* <DEDUP_REMOVED lines=16> */
.L_x_2692:
[----:B------:R-:W-:-:S04]  /*ae70*/  SHF.R.U32.HI R18, RZ, 0x18, R18 ;  /* 0x00000018ff127819 */ /* 0x000fc80000011612 */
[----:B------:R-:W-:-:S04]  /*ae80*/  LOP3.LUT R5, R5, 0x80, R18, 0xf8, !PT ;  /* 0x0000008005057812 */ /* 0x000fc800078ef812 */
[----:B------:R-:W-:-:S07]  /*ae90*/  PRMT R0, R5, 0x7610, R0 ;  /* 0x0000761005007816 */ /* 0x000fce0000000000 */
.L_x_2691:
[----:B------:R-:W-:Y:S05]  /*aea0*/  BSYNC.RECONVERGENT B0 ;  /* 0x0000000000007941 */ /* 0x000fea0003800200 */
.L_x_2690:
[----:B------:R-:W-:Y:S01]  /*aeb0*/  STG.E.U8 desc[UR36][R2.64], R0 ;  /* 0x0000000002007986 */ /* 0x000fe2000c101124 */
[----:B------:R-:W-:Y:S05]  /*aec0*/  EXIT ;  /* 0x000000000000794d */ /* 0x000fea0003800000 */
.L_x_2684:
        /* <DEDUP_REMOVED lines=21> */
.L_x_2694:
[----:B-----5:R-:W0:Y:S02]  /*b020*/  F2I.U64.TRUNC R18, R18 ;  /* 0x0000001200127311 */ /* 0x020e24000020d800 */
[----:B0-----:R-:W-:Y:S01]  /*b030*/  STG.E.64 desc[UR36][R2.64], R18 ;  /* 0x0000001202007986 */ /* 0x001fe2000c101b24 */
[----:B------:R-:W-:Y:S05]  /*b040*/  EXIT ;  /* 0x000000000000794d */ /* 0x000fea0003800000 */
.L_x_2693:
[----:B-----5:R-:W0:Y:S02]  /*b050*/  F2I.FTZ.U32.TRUNC.NTZ R5, R18 ;  /* 0x0000001200057305 */ /* 0x020e24000021f000 */
[----:B0-----:R-:W-:Y:S01]  /*b060*/  STG.E desc[UR36][R2.64], R5 ;  /* 0x0000000502007986 */ /* 0x001fe2000c101924 */
[----:B------:R-:W-:Y:S05]  /*b070*/  EXIT ;  /* 0x000000000000794d */ /* 0x000fea0003800000 */
.L_x_2683:
        /* <DEDUP_REMOVED lines=8> */
[----:B------:R-:W-:Y:S01]  /*b100*/  STG.E.U8 desc[UR36][R2.64], R5 ;  /* 0x0000000502007986 */ /* 0x000fe2000c101124 */
[----:B------:R-:W-:Y:S05]  /*b110*/  EXIT ;  /* 0x000000000000794d */ /* 0x000fea0003800000 */
.L_x_2696:
[----:B-----5:R-:W-:Y:S01]  /*b120*/  FMUL.FTZ R4, R18, 1 ;  /* 0x3f80000012047820 */ /* 0x020fe20000410000 */
[----:B------:R-:W-:-:S05]  /*b130*/  CS2R R6, SRZ ;  /* 0x0000000000067805 */ /* 0x000fca000001ff00 */
[----:B------:R-:W0:Y:S02]  /*b140*/  F2F.F64.F32 R4, R4 ;  /* 0x0000000400047310 */ /* 0x000e240000201800 */
[----:B0-----:R-:W-:Y:S01]  /*b150*/  STG.E.128 desc[UR36][R2.64], R4 ;  /* 0x0000000402007986 */ /* 0x001fe2000c101d24 */
[----:B------:R-:W-:Y:S05]  /*b160*/  EXIT ;  /* 0x000000000000794d */ /* 0x000fea0003800000 */
.L_x_2695:
[----:B------:R-:W-:-:S13]  /*b170*/  ISETP.NE.AND P0, PT, R0, 0xf, PT ;  /* 0x0000000f0000780c */ /* 0x000fda0003f05270 */
[----:B------:R-:W-:Y:S05]  /*b180*/  @!P0 BRA `(.L_x_2697) ;  /* 0x0000000000e08947 */ /* 0x000fea0003800000 */
[----:B------:R-:W-:-:S13]  /*b190*/  ISETP.NE.AND P0, PT, R0, 0x17, PT ;  /* 0x000000170000780c */ /* 0x000fda0003f05270 */
[----:B------:R-:W-:Y:S05]  /*b1a0*/  @!P0 BRA `(.L_x_2698) ;  /* 0x00000000008c8947 */ /* 0x000fea0003800000 */
[----:B------:R-:W-:-:S13]  /*b1b0*/  ISETP.NE.AND P0, PT, R0, 0x18, PT ;  /* 0x000000180000780c */ /* 0x000fda0003f05270 */
[----:B------:R-:W-:Y:S05]  /*b1c0*/  @!P0 BRA `(.L_x_2699) ;  /* 0x0000000000448947 */ /* 0x000fea0003800000 */
.L_x_2676:
        /* <DEDUP_REMOVED lines=15> */
[----:B--2--5:R-:W-:Y:S05]  /*b2c0*/  CALL.ABS.NOINC R2 ;  /* 0x0000000002007343 */ /* 0x024fea0003c00000 */
.L_x_2700:
[----:B------:R-:W-:Y:S05]  /*b2d0*/  EXIT ;  /* 0x000000000000794d */ /* 0x000fea0003800000 */
.L_x_2699:
        /* <DEDUP_REMOVED lines=12> */
.L_x_2702:
[----:B------:R-:W-:Y:S05]  /*b3a0*/  BSYNC.RECONVERGENT B0 ;  /* 0x0000000000007941 */ /* 0x000fea0003800200 */
.L_x_2701:
[----:B------:R-:W-:-:S05]  /*b3b0*/  LOP3.LUT R5, R0, 0x80, R7, 0xf8, !PT ;  /* 0x0000008000057812 */ /* 0x000fca00078ef807 */
[----:B------:R-:W-:Y:S01]  /*b3c0*/  STG.E.U8 desc[UR36][R2.64], R5 ;  /* 0x0000000502007986 */ /* 0x000fe2000c101124 */
[----:B------:R-:W-:Y:S05]  /*b3d0*/  EXIT ;  /* 0x000000000000794d */ /* 0x000fea0003800000 */
.L_x_2698:
        /* <DEDUP_REMOVED lines=11> */
.L_x_2704:
[----:B------:R-:W-:Y:S01]  /*b490*/  IMAD.MOV.U32 R0, RZ, RZ, 0x7f ;  /* 0x0000007fff007424 */ /* 0x000fe200078e00ff */
[----:B------:R-:W-:-:S04]  /*b4a0*/  ISETP.GT.U32.AND P0, PT, R4, 0x7f800000, PT ;  /* 0x7f8000000400780c */ /* 0x000fc80003f04070 */
[----:B------:R-:W-:-:S09]  /*b4b0*/  SEL R0, R0, 0x7c, P0 ;  /* 0x0000007c00007807 */ /* 0x000fd20000000000 */
.L_x_2705:
[----:B------:R-:W-:Y:S05]  /*b4c0*/  BSYNC.RECONVERGENT B0 ;  /* 0x0000000000007941 */ /* 0x000fea0003800200 */
.L_x_2703:
[----:B------:R-:W-:-:S04]  /*b4d0*/  SHF.R.U32.HI R5, RZ, 0x18, R18 ;  /* 0x00000018ff057819 */ /* 0x000fc80000011612 */
[----:B------:R-:W-:-:S05]  /*b4e0*/  LOP3.LUT R5, R0, 0x80, R5, 0xf8, !PT ;  /* 0x0000008000057812 */ /* 0x000fca00078ef805 */
[----:B------:R-:W-:Y:S01]  /*b4f0*/  STG.E.U8 desc[UR36][R2.64], R5 ;  /* 0x0000000502007986 */ /* 0x000fe2000c101124 */
[----:B------:R-:W-:Y:S05]  /*b500*/  EXIT ;  /* 0x000000000000794d */ /* 0x000fea0003800000 */
.L_x_2697:
[----:B-----5:R-:W-:-:S05]  /*b510*/  F2FP.BF16.F32.PACK_AB R18, RZ, R18 ;  /* 0x00000012ff12723e */ /* 0x020fca00000010ff */
[----:B------:R-:W-:Y:S01]  /*b520*/  STG.E.U16 desc[UR36][R2.64], R18 ;  /* 0x0000001202007986 */ /* 0x000fe2000c101524 */
[----:B------:R-:W-:Y:S05]  /*b530*/  EXIT ;  /* 0x000000000000794d */ /* 0x000fea0003800000 */
.L_x_2706:
        /* <DEDUP_REMOVED lines=12> */
.L_x_6356:


//--------------------- .text._ZN2at6native18elementwise_kernelILi128ELi2EZNS0_22gpu_kernel_impl_nocastIZZZNS0_66_GLOBAL__N__a0cfb035_28_ActivationHardswishKernel_cu_9e10b42f_293025hardswish_backward_kernelERNS_14TensorIteratorEENKUlvE_clEvENKUlvE0_clEvEUlffE_EEvRNS_18TensorIteratorBaseERKT_EUliE_EEviT1_ --------------------------
	.section	.text._ZN2at6native18elementwise_kernelILi128ELi2EZNS0_22gpu_kernel_impl_nocastIZZZNS0_66_GLOBAL__N__a0cfb035_28_ActivationHardswishKernel_cu_9e10b42f_293025hardswish_backward_kernelERNS_14TensorIteratorEENKUlvE_clEvENKUlvE0_clEvEUlffE_EEvRNS_18TensorIteratorBaseERKT_EUliE_EEviT1_,"ax",@progbits
	.align	128
        .global         _ZN2at6native18elementwise_kernelILi128ELi2EZNS0_22gpu_kernel_impl_nocastIZZZNS0_66_GLOBAL__N__a0cfb035_28_ActivationHardswishKernel_cu_9e10b42f_293025hardswish_backward_kernelERNS_14TensorIteratorEENKUlvE_clEvENKUlvE0_clEvEUlffE_EEvRNS_18TensorIteratorBaseERKT_EUliE_EEviT1_
        .type           _ZN2at6native18elementwise_kernelILi128ELi2EZNS0_22gpu_kernel_impl_nocastIZZZNS0_66_GLOBAL__N__a0cfb035_28_ActivationHardswishKernel_cu_9e10b42f_293025hardswish_backward_kernelERNS_14TensorIteratorEENKUlvE_clEvENKUlvE0_clEvEUlffE_EEvRNS_18TensorIteratorBaseERKT_EUliE_EEviT1_,@function
        .size           _ZN2at6native18elementwise_kernelILi128ELi2EZNS0_22gpu_kernel_impl_nocastIZZZNS0_66_GLOBAL__N__a0cfb035_28_ActivationHardswishKernel_cu_9e10b42f_293025hardswish_backward_kernelERNS_14TensorIteratorEENKUlvE_clEvENKUlvE0_clEvEUlffE_EEvRNS_18TensorIteratorBaseERKT_EUliE_EEviT1_,(.L_x_6357 - _ZN2at6native18elementwise_kernelILi128ELi2EZNS0_22gpu_kernel_impl_nocastIZZZNS0_66_GLOBAL__N__a0cfb035_28_ActivationHardswishKernel_cu_9e10b42f_293025hardswish_backward_kernelERNS_14TensorIteratorEENKUlvE_clEvENKUlvE0_clEvEUlffE_EEvRNS_18TensorIteratorBaseERKT_EUliE_EEviT1_)
        .other          _ZN2at6native18elementwise_kernelILi128ELi2EZNS0_22gpu_kernel_impl_nocastIZZZNS0_66_GLOBAL__N__a0cfb035_28_ActivationHardswishKernel_cu_9e10b42f_293025hardswish_backward_kernelERNS_14TensorIteratorEENKUlvE_clEvENKUlvE0_clEvEUlffE_EEvRNS_18TensorIteratorBaseERKT_EUliE_EEviT1_,@"STO_CUDA_ENTRY STV_DEFAULT"
_ZN2at6native18elementwise_kernelILi128ELi2EZNS0_22gpu_kernel_impl_nocastIZZZNS0_66_GLOBAL__N__a0cfb035_28_ActivationHardswishKernel_cu_9e10b42f_293025hardswish_backward_kernelERNS_14TensorIteratorEENKUlvE_clEvENKUlvE0_clEvEUlffE_EEvRNS_18TensorIteratorBaseERKT_EUliE_EEviT1_:
.text._ZN2at6native18elementwise_kernelILi128ELi2EZNS0_22gpu_kernel_impl_nocastIZZZNS0_66_GLOBAL__N__a0cfb035_28_ActivationHardswishKernel_cu_9e10b42f_293025hardswish_backward_kernelERNS_14TensorIteratorEENKUlvE_clEvENKUlvE0_clEvEUlffE_EEvRNS_18TensorIteratorBaseERKT_EUliE_EEviT1_:
        /* <DEDUP_REMOVED lines=10> */
[----:B------:R-:W-:Y:S01]  /*00a0*/  BSSY.RECONVERGENT B0, `(.L_x_2708) ;  /* 0x0000011000007945 */ /* 0x000fe20003800200 */
[----:B0-----:R-:W-:-:S13]  /*00b0*/  ISETP.GE.AND P0, PT, R3, UR4, PT ;  /* 0x0000000403007c0c */ /* 0x001fda000bf06270 */
[----:B------:R-:W-:Y:S05]  /*00c0*/  @P0 BRA `(.L_x_2709) ;  /* 0x0000000000380947 */ /* 0x000fea0003800000 */
[----:B------:R-:W0:Y:S02]  /*00d0*/  LDC.64 R4, c[0x0][0x5f8] ;  /* 0x00017e00ff047b82 */ /* 0x000e240000000a00 */
[----:B0-----:R0:W2:Y:S06]  /*00e0*/  LDG.E R0, desc[UR6][R4.64] ;  /* 0x0000000604007981 */ /* 0x0010ac000c1e1900 */
[----:B------:R-:W1:Y:S01]  /*00f0*/  LDC.64 R6, c[0x0][0x5e8] ;  /* 0x00017a00ff067b82 */ /* 0x000e620000000a00 */
[----:B0-----:R-:W-:Y:S01]  /*0100*/  HFMA2 R4, -RZ, RZ, 0, 0 ;  /* 0x00000000ff047431 */ /* 0x001fe200000001ff */
[----:B--2---:R-:W-:-:S13]  /*0110*/  FSETP.GTU.FTZ.AND P0, PT, R0, -3, PT ;  /* 0xc04000000000780b */ /* 0x004fda0003f1c000 */
[----:B-1----:R-:W-:Y:S05]  /*0120*/  @!P0 BRA `(.L_x_2710) ;  /* 0x0000000000188947 */ /* 0x002fea0003800000 */
[----:B------:R-:W0:Y:S02]  /*0130*/  LDC.64 R4, c[0x0][0x5f0] ;  /* 0x00017c00ff047b82 */ /* 0x000e240000000a00 */
[----:B0-----:R-:W2:Y:S01]  /*0140*/  LDG.E R4, desc[UR6][R4.64] ;  /* 0x0000000604047981 */ /* 0x001ea2000c1e1900 */
[----:B------:R-:W-:-:S13]  /*0150*/  FSETP.GEU.FTZ.AND P0, PT, R0, 3, PT ;  /* 0x404000000000780b */ /* 0x000fda0003f1e000 */
[----:B------:R-:W-:-:S05]  /*0160*/  @!P0 MOV R9, 0x3eaaaaab ;  /* 0x3eaaaaab00098802 */ /* 0x000fca0000000f00 */
[----:B------:R-:W-:-:S04]  /*0170*/  @!P0 FFMA.FTZ R9, R0, R9, 0.5 ;  /* 0x3f00000000098423 */ /* 0x000fc80000010009 */
[----:B--2---:R-:W-:-:S07]  /*0180*/  @!P0 FMUL.FTZ R4, R4, R9 ;  /* 0x0000000904048220 */ /* 0x004fce0000410000 */
.L_x_2710:
[----:B------:R0:W-:Y:S01]  /*0190*/  STG.E desc[UR6][R6.64], R4 ;  /* 0x0000000406007986 */ /* 0x0001e2000c101906 */
[----:B------:R-:W-:-:S07]  /*01a0*/  IADD3 R3, PT, PT, R3, 0x80, RZ ;  /* 0x0000008003037810 */ /* 0x000fce0007ffe0ff */
.L_x_2709:
[----:B------:R-:W-:Y:S05]  /*01b0*/  BSYNC.RECONVERGENT B0 ;  /* 0x0000000000007941 */ /* 0x000fea0003800200 */
.L_x_2708:
[----:B------:R-:W-:-:S13]  /*01c0*/  ISETP.GE.AND P0, PT, R3, UR4, PT ;  /* 0x0000000403007c0c */ /* 0x000fda000bf06270 */
[----:B------:R-:W-:Y:S05]  /*01d0*/  @P0 EXIT ;  /* 0x000000000000094d */ /* 0x000fea0003800000 */
[----:B------:R-:W1:Y:S02]  /*01e0*/  LDC.64 R2, c[0x0][0x5f8] ;  /* 0x00017e00ff027b82 */ /* 0x000e640000000a00 */
[----:B-1----:R1:W2:Y:S06]  /*01f0*/  LDG.E R0, desc[UR6][R2.64] ;  /* 0x0000000602007981 */ /* 0x0022ac000c1e1900 */
[----:B0-----:R-:W0:Y:S01]  /*0200*/  LDC.64 R4, c[0x0][0x5e8] ;  /* 0x00017a00ff047b82 */ /* 0x001e220000000a00 */
[----:B-1----:R-:W-:Y:S01]  /*0210*/  HFMA2 R2, -RZ, RZ, 0, 0 ;  /* 0x00000000ff027431 */ /* 0x002fe200000001ff */
[----:B--2---:R-:W-:-:S13]  /*0220*/  FSETP.GTU.FTZ.AND P0, PT, R0, -3, PT ;  /* 0xc04000000000780b */ /* 0x004fda0003f1c000 */
[----:B0-----:R-:W-:Y:S05]  /*0230*/  @!P0 BRA `(.L_x_2711) ;  /* 0x0000000000188947 */ /* 0x001fea0003800000 */
[----:B------:R-:W0:Y:S02]  /*0240*/  LDC.64 R2, c[0x0][0x5f0] ;  /* 0x00017c00ff027b82 */ /* 0x000e240000000a00 */
[----:B0-----:R-:W2:Y:S01]  /*0250*/  LDG.E R2, desc[UR6][R2.64] ;  /* 0x0000000602027981 */ /* 0x001ea2000c1e1900 */
[----:B------:R-:W-:-:S13]  /*0260*/  FSETP.GEU.FTZ.AND P0, PT, R0, 3, PT ;  /* 0x404000000000780b */ /* 0x000fda0003f1e000 */
[----:B------:R-:W-:-:S05]  /*0270*/  @!P0 MOV R7, 0x3eaaaaab ;  /* 0x3eaaaaab00078802 */ /* 0x000fca0000000f00 */
[----:B------:R-:W-:-:S04]  /*0280*/  @!P0 FFMA.FTZ R7, R0, R7, 0.5 ;  /* 0x3f00000000078423 */ /* 0x000fc80000010007 */
[----:B--2---:R-:W-:-:S07]  /*0290*/  @!P0 FMUL.FTZ R2, R2, R7 ;  /* 0x0000000702028220 */ /* 0x004fce0000410000 */
.L_x_2711:
[----:B------:R-:W-:Y:S01]  /*02a0*/  STG.E desc[UR6][R4.64], R2 ;  /* 0x0000000204007986 */ /* 0x000fe2000c101906 */
[----:B------:R-:W-:Y:S05]  /*02b0*/  EXIT ;  /* 0x000000000000794d */ /* 0x000fea0003800000 */
.L_x_2707:
[----:B------:R-:W0:Y:S01]  /*02c0*/  LDCU UR4, c[0x0][0x380] ;  /* 0x00007000ff0477ac */ /* 0x000e220008000800 */
[----:B------:R-:W-:Y:S01]  /*02d0*/  IADD3 R2, PT, PT, R2, -0x1, RZ ;  /* 0xffffffff02027810 */ /* 0x000fe20007ffe0ff */
[----:B------:R-:W-:Y:S03]  /*02e0*/  BSSY.RECONVERGENT B0, `(.L_x_2712) ;  /* 0x0000176000007945 */ /* 0x000fe60003800200 */
        /* <DEDUP_REMOVED lines=352> */
.L_x_2714:
[----:B------:R-:W0:Y:S02]  /*18f0*/  LDCU.128 UR8, c[0x0][0x5f0] ;  /* 0x0000be00ff0877ac */ /* 0x000e240008000c00 */
[----:B0-----:R-:W-:-:S04]  /*1900*/  IADD3 R8, P0, PT, R6, UR10, RZ ;  /* 0x0000000a06087c10 */ /* 0x001fc8000ff1e0ff */
[----:B------:R-:W-:-:S05]  /*1910*/  IADD3.X R9, PT, PT, RZ, UR11, RZ, P0, !PT ;  /* 0x0000000bff097c10 */ /* 0x000fca00087fe4ff */
[----:B------:R-:W2:Y:S01]  /*1920*/  LDG.E R8, desc[UR6][R8.64] ;  /* 0x0000000608087981 */ /* 0x000ea2000c1e1900 */
[----:B------:R-:W-:Y:S01]  /*1930*/  IADD3 R6, P1, PT, R4, UR8, RZ ;  /* 0x0000000804067c10 */ /* 0x000fe2000ff3e0ff */
[----:B------:R-:W-:Y:S01]  /*1940*/  BSSY.RECONVERGENT B1, `(.L_x_2715) ;  /* 0x000000a000017945 */ /* 0x000fe20003800200 */
[----:B------:R-:W-:Y:S02]  /*1950*/  MOV R11, RZ ;  /* 0x000000ff000b7202 */ /* 0x000fe40000000f00 */
[----:B------:R-:W-:Y:S02]  /*1960*/  IADD3.X R7, PT, PT, RZ, UR9, RZ, P1, !PT ;  /* 0x00000009ff077c10 */ /* 0x000fe40008ffe4ff */
[----:B--2---:R-:W-:-:S13]  /*1970*/  FSETP.GTU.FTZ.AND P0, PT, R8, -3, PT ;  /* 0xc04000000800780b */ /* 0x004fda0003f1c000 */
[----:B------:R-:W-:Y:S05]  /*1980*/  @!P0 BRA `(.L_x_2716) ;  /* 0x0000000000148947 */ /* 0x000fea0003800000 */
[----:B------:R-:W2:Y:S01]  /*1990*/  LDG.E R11, desc[UR6][R6.64] ;  /* 0x00000006060b7981 */ /* 0x000ea2000c1e1900 */
[----:B------:R-:W-:-:S13]  /*19a0*/  FSETP.GEU.FTZ.AND P0, PT, R8, 3, PT ;  /* 0x404000000800780b */ /* 0x000fda0003f1e000 */
[----:B------:R-:W-:-:S05]  /*19b0*/  @!P0 MOV R9, 0x3eaaaaab ;  /* 0x3eaaaaab00098802 */ /* 0x000fca0000000f00 */
[----:B------:R-:W-:-:S04]  /*19c0*/  @!P0 FFMA.FTZ R4, R8, R9, 0.5 ;  /* 0x3f00000008048423 */ /* 0x000fc80000010009 */
[----:B--2---:R-:W-:-:S07]  /*19d0*/  @!P0 FMUL.FTZ R11, R11, R4 ;  /* 0x000000040b0b8220 */ /* 0x004fce0000410000 */
.L_x_2716:
[----:B------:R-:W-:Y:S05]  /*19e0*/  BSYNC.RECONVERGENT B1 ;  /* 0x0000000000017941 */ /* 0x000fea0003800200 */
.L_x_2715:
[----:B------:R-:W0:Y:S01]  /*19f0*/  LDCU.64 UR8, c[0x0][0x5e8] ;  /* 0x0000bd00ff0877ac */ /* 0x000e220008000a00 */
[----:B------:R-:W-:Y:S02]  /*1a00*/  IADD3 R3, PT, PT, R3, 0x80, RZ ;  /* 0x0000008003037810 */ /* 0x000fe40007ffe0ff */
[----:B0-----:R-:W-:-:S04]  /*1a10*/  IADD3 R4, P0, PT, R5, UR8, RZ ;  /* 0x0000000805047c10 */ /* 0x001fc8000ff1e0ff */
[----:B------:R-:W-:-:S05]  /*1a20*/  IADD3.X R5, PT, PT, RZ, UR9, RZ, P0, !PT ;  /* 0x00000009ff057c10 */ /* 0x000fca00087fe4ff */
[----:B------:R0:W-:Y:S04]  /*1a30*/  STG.E desc[UR6][R4.64], R11 ;  /* 0x0000000b04007986 */ /* 0x0001e8000c101906 */
.L_x_2713:
[----:B------:R-:W-:Y:S05]  /*1a40*/  BSYNC.RECONVERGENT B0 ;  /* 0x0000000000007941 */ /* 0x000fea0003800200 */
.L_x_2712:
[----:B------:R-:W-:-:S13]  /*1a50*/  ISETP.GE.AND P0, PT, R3, UR4, PT ;  /* 0x0000000403007c0c */ /* 0x000fda000bf06270 */
[----:B------:R-:W-:Y:S05]  /*1a60*/  @P0 EXIT ;  /* 0x000000000000094d */ /* 0x000fea0003800000 */
        /* <DEDUP_REMOVED lines=348> */
.L_x_2717:
[----:B------:R-:W0:Y:S01]  /*3030*/  LDCU.128 UR8, c[0x0][0x5f0] ;  /* 0x0000be00ff0877ac */ /* 0x000e220008000c00 */
[----:B------:R-:W1:Y:S01]  /*3040*/  LDCU.64 UR4, c[0x0][0x5e8] ;  /* 0x0000bd00ff0477ac */ /* 0x000e620008000a00 */
[----:B0-----:R-:W-:-:S04]  /*3050*/  IADD3 R4, P0, PT, R4, UR10, RZ ;  /* 0x0000000a04047c10 */ /* 0x001fc8000ff1e0ff */
[----:B------:R-:W-:-:S05]  /*3060*/  IADD3.X R5, PT, PT, RZ, UR11, RZ, P0, !PT ;  /* 0x0000000bff057c10 */ /* 0x000fca00087fe4ff */
[----:B------:R-:W2:Y:S01]  /*3070*/  LDG.E R4, desc[UR6][R4.64] ;  /* 0x0000000604047981 */ /* 0x000ea2000c1e1900 */
[----:B------:R-:W-:Y:S01]  /*3080*/  IADD3 R2, P2, PT, R2, UR8, RZ ;  /* 0x0000000802027c10 */ /* 0x000fe2000ff5e0ff */
[----:B------:R-:W-:Y:S01]  /*3090*/  BSSY.RECONVERGENT B0, `(.L_x_2718) ;  /* 0x000000c000007945 */ /* 0x000fe20003800200 */
[----:B-1----:R-:W-:Y:S02]  /*30a0*/  IADD3 R6, P1, PT, R3, UR4, RZ ;  /* 0x0000000403067c10 */ /* 0x002fe4000ff3e0ff */
[----:B------:R-:W-:Y:S02]  /*30b0*/  IADD3.X R3, PT, PT, RZ, UR9, RZ, P2, !PT ;  /* 0x00000009ff037c10 */ /* 0x000fe400097fe4ff */
[----:B------:R-:W-:Y:S02]  /*30c0*/  IADD3.X R7, PT, PT, RZ, UR5, RZ, P1, !PT ;  /* 0x00000005ff077c10 */ /* 0x000fe40008ffe4ff */
[----:B------:R-:W-:Y:S02]  /*30d0*/  MOV R9, RZ ;  /* 0x000000ff00097202 */ /* 0x000fe40000000f00 */
[----:B--2---:R-:W-:-:S13]  /*30e0*/  FSETP.GTU.FTZ.AND P0, PT, R4, -3, PT ;  /* 0xc04000000400780b */ /* 0x004fda0003f1c000 */
[----:B------:R-:W-:Y:S05]  /*30f0*/  @!P0 BRA `(.L_x_2719) ;  /* 0x0000000000148947 */ /* 0x000fea0003800000 */
[----:B------:R-:W2:Y:S01]  /*3100*/  LDG.E R9, desc[UR6][R2.64] ;  /* 0x0000000602097981 */ /* 0x000ea2000c1e1900 */
[----:B------:R-:W-:-:S13]  /*3110*/  FSETP.GEU.FTZ.AND P0, PT, R4, 3, PT ;  /* 0x404000000400780b */ /* 0x000fda0003f1e000 */
[----:B------:R-:W-:-:S05]  /*3120*/  @!P0 MOV R5, 0x3eaaaaab ;  /* 0x3eaaaaab00058802 */ /* 0x000fca0000000f00 */
[----:B------:R-:W-:-:S04]  /*3130*/  @!P0 FFMA.FTZ R0, R4, R5, 0.5 ;  /* 0x3f00000004008423 */ /* 0x000fc80000010005 */
[----:B--2---:R-:W-:-:S07]  /*3140*/  @!P0 FMUL.FTZ R9, R9, R0 ;  /* 0x0000000009098220 */ /* 0x004fce0000410000 */
.L_x_2719:
[----:B------:R-:W-:Y:S05]  /*3150*/  BSYNC.RECONVERGENT B0 ;  /* 0x0000000000007941 */ /* 0x000fea0003800200 */
.L_x_2718:
[----:B------:R-:W-:Y:S01]  /*3160*/  STG.E desc[UR6][R6.64], R9 ;  /* 0x0000000906007986 */ /* 0x000fe2000c101906 */
[----:B------:R-:W-:Y:S05]  /*3170*/  EXIT ;  /* 0x000000000000794d */ /* 0x000fea0003800000 */
.L_x_2720:
        /* <DEDUP_REMOVED lines=16> */
.L_x_6357:


//--------------------- .text._ZN2at6native27unrolled_elementwise_kernelIZZZNS0_66_GLOBAL__N__a0cfb035_28_ActivationHardswishKernel_cu_9e10b42f_293025hardswish_backward_kernelERNS_14TensorIteratorEENKUlvE_clEvENKUlvE0_clEvEUlffE_St5arrayIPcLm3EELi4E23TrivialOffsetCalculatorILi2EjESB_ILi1EjENS0_6memory15LoadWithoutCastENSE_16StoreWithoutCastEEEviT_T0_T2_T3_T4_T5_ --------------------------
	.section	.text._ZN2at6native27unrolled_elementwise_kernelIZZZNS0_66_GLOBAL__N__a0cfb035_28_ActivationHardswishKernel_cu_9e10b42f_293025hardswish_backward_kernelERNS_14TensorIteratorEENKUlvE_clEvENKUlvE0_clEvEUlffE_St5arrayIPcLm3EELi4E23TrivialOffsetCalculatorILi2EjESB_ILi1EjENS0_6memory15LoadWithoutCastENSE_16StoreWithoutCastEEEviT_T0_T2_T3_T4_T5_,"ax",@progbits
	.align	128
        .global         _ZN2at6native27unrolled_elementwise_kernelIZZZNS0_66_GLOBAL__N__a0cfb035_28_ActivationHardswishKernel_cu_9e10b42f_293025hardswish_backward_kernelERNS_14TensorIteratorEENKUlvE_clEvENKUlvE0_clEvEUlffE_St5arrayIPcLm3EELi4E23TrivialOffsetCalculatorILi2EjESB_ILi1EjENS0_6memory15LoadWithoutCastENSE_16StoreWithoutCastEEEviT_T0_T2_T3_T4_T5_
        .type           _ZN2at6native27unrolled_elementwise_kernelIZZZNS0_66_GLOBAL__N__a0cfb035_28_ActivationHardswishKernel_cu_9e10b42f_293025hardswish_backward_kernelERNS_14TensorIteratorEENKUlvE_clEvENKUlvE0_clEvEUlffE_St5arrayIPcLm3EELi4E23TrivialOffsetCalculatorILi2EjESB_ILi1EjENS0_6memory15LoadWithoutCastENSE_16StoreWithoutCastEEEviT_T0_T2_T3_T4_T5_,@function
        .size           _ZN2at6native27unrolled_elementwise_kernelIZZZNS0_66_GLOBAL__N__a0cfb035_28_ActivationHardswishKernel_cu_9e10b42f_293025hardswish_backward_kernelERNS_14TensorIteratorEENKUlvE_clEvENKUlvE0_clEvEUlffE_St5arrayIPcLm3EELi4E23TrivialOffsetCalculatorILi2EjESB_ILi1EjENS0_6memory15LoadWithoutCastENSE_16StoreWithoutCastEEEviT_T0_T2_T3_T4_T5_,(.L_x_6358 - _ZN2at6native27unrolled_elementwise_kernelIZZZNS0_66_GLOBAL__N__a0cfb035_28_ActivationHardswishKernel_cu_9e10b42f_293025hardswish_backward_kernelERNS_14TensorIteratorEENKUlvE_clEvENKUlvE0_clEvEUlffE_St5arrayIPcLm3EELi4E23TrivialOffsetCalculatorILi2EjESB_ILi1EjENS0_6memory15LoadWithoutCastENSE_16StoreWithoutCastEEEviT_T0_T2_T3_T4_T5_)
        .other          _ZN2at6native27unrolled_elementwise_kernelIZZZNS0_66_GLOBAL__N__a0cfb035_28_ActivationHardswishKernel_cu_9e10b42f_293025hardswish_backward_kernelERNS_14TensorIteratorEENKUlvE_clEvENKUlvE0_clEvEUlffE_St5arrayIPcLm3EELi4E23TrivialOffsetCalculatorILi2EjESB_ILi1EjENS0_6memory15LoadWithoutCastENSE_16StoreWithoutCastEEEviT_T0_T2_T3_T4_T5_,@"STO_CUDA_ENTRY STV_DEFAULT"
_ZN2at6native27unrolled_elementwise_kernelIZZZNS0_66_GLOBAL__N__a0cfb035_28_ActivationHardswishKernel_cu_9e10b42f_293025hardswish_backward_kernelERNS_14TensorIteratorEENKUlvE_clEvENKUlvE0_clEvEUlffE_St5arrayIPcLm3EELi4E23TrivialOffsetCalculatorILi2EjESB_ILi1EjENS0_6memory15LoadWithoutCastENSE_16StoreWithoutCastEEEviT_T0_T2_T3_T4_T5_:
.text._ZN2at6native27unrolled_elementwise_kernelIZZZNS0_66_GLOBAL__N__a0cfb035_28_ActivationHardswishKernel_cu_9e10b42f_293025hardswish_backward_kernelERNS_14TensorIteratorEENKUlvE_clEvENKUlvE0_clEvEUlffE_St5arrayIPcLm3EELi4E23TrivialOffsetCalculatorILi2EjESB_ILi1EjENS0_6memory15LoadWithoutCastENSE_16StoreWithoutCastEEEviT_T0_T2_T3_T4_T5_:
[----:B------:R-:W-:Y:S01]  /*0000*/  LDC R1, c[0x0][0x37c] ;  /* 0x0000df00ff017b82 */ /* 0x000fe20000000800 */
[----:B------:R-:W0:Y:S07]  /*0010*/  S2R R8, SR_CTAID.X ;  /* 0x0000000000087919 */ /* 0x000e2e0000002500 */
[----:B------:R-:W0:Y:S01]  /*0020*/  LDC R9, c[0x0][0x380] ;  /* 0x0000e000ff097b82 */ /* 0x000e220000000800 */
[----:B------:R-:W1:Y:S01]  /*0030*/  LDCU.64 UR4, c[0x0][0x358] ;  /* 0x00006b00ff0477ac */ /* 0x000e620008000a00 */
[----:B------:R-:W-:Y:S01]  /*0040*/  HFMA2 R0, -RZ, RZ, 0, 0 ;  /* 0x00000000ff007431 */ /* 0x000fe200000001ff */
[----:B------:R-:W2:Y:S01]  /*0050*/  S2R R10, SR_TID.X ;  /* 0x00000000000a7919 */ /* 0x000ea20000002100 */
[----:B0-----:R-:W-:-:S02]  /*0060*/  IMAD R9, R8, -0x200, R9 ;  /* 0xfffffe0008097824 */ /* 0x001fc400078e0209 */
[----:B--2---:R-:W-:-:S03]  /*0070*/  IMAD.MOV.U32 R11, RZ, RZ, R10 ;  /* 0x000000ffff0b7224 */ /* 0x004fc600078e000a */
[----:B------:R-:W-:-:S13]  /*0080*/  ISETP.GE.AND P0, PT, R10, R9, PT ;  /* 0x000000090a00720c */ /* 0x000fda0003f06270 */
[----:B------:R-:W-:-:S05]  /*0090*/  @!P0 VIADD R10, R11, 0x80 ;  /* 0x000000800b0a8836 */ /* 0x000fca0000000000 */
[----:B------:R-:W-:-:S13]  /*00a0*/  ISETP.GE.AND P1, PT, R10, R9, PT ;  /* 0x000000090a00720c */ /* 0x000fda0003f26270 */
[----:B------:R-:W-:Y:S01]  /*00b0*/  @!P1 LEA R17, R8, R10, 0x9 ;  /* 0x0000000a08119211 */ /* 0x000fe200078e48ff */
[----:B------:R-:W-:Y:S01]  /*00c0*/  @!P1 VIADD R10, R10, 0x80 ;  /* 0x000000800a0a9836 */ /* 0x000fe20000000000 */
[----:B------:R-:W0:Y:S04]  /*00d0*/  @!P1 LDC.64 R18, c[0x0][0x3a8] ;  /* 0x0000ea00ff129b82 */ /* 0x000e280000000a00 */
[----:B------:R-:W-:-:S04]  /*00e0*/  ISETP.GE.AND P3, PT, R10, R9, PT ;  /* 0x000000090a00720c */ /* 0x000fc80003f66270 */
[----:B------:R-:W2:Y:S09]  /*00f0*/  @!P1 LDC.64 R2, c[0x0][0x3b0] ;  /* 0x0000ec00ff029b82 */ /* 0x000eb20000000a00 */
[----:B------:R-:W3:Y:S01]  /*0100*/  @!P3 LDC.64 R4, c[0x0][0x3a8] ;  /* 0x0000ea00ff04bb82 */ /* 0x000ee20000000a00 */
[----:B------:R-:W-:Y:S01]  /*0110*/  @!P3 LEA R21, R8, R10, 0x9 ;  /* 0x0000000a0815b211 */ /* 0x000fe200078e48ff */
[----:B------:R-:W-:-:S02]  /*0120*/  @!P3 VIADD R10, R10, 0x80 ;  /* 0x000000800a0ab836 */ /* 0x000fc40000000000 */
[----:B0-----:R-:W-:-:S04]  /*0130*/  @!P1 IMAD.WIDE.U32 R18, R17, 0x4, R18 ;  /* 0x0000000411129825 */ /* 0x001fc800078e0012 */
[----:B------:R-:W0:Y:S01]  /*0140*/  @!P3 LDC.64 R6, c[0x0][0x3b0] ;  /* 0x0000ec00ff06bb82 */ /* 0x000e220000000a00 */
[----:B------:R-:W-:Y:S01]  /*0150*/  ISETP.GE.AND P2, PT, R10, R9, PT ;  /* 0x000000090a00720c */ /* 0x000fe20003f46270 */
[----:B-1----:R1:W5:Y:S06]  /*0160*/  @!P1 LDG.E R0, desc[UR4][R18.64] ;  /* 0x0000000412009981 */ /* 0x00236c000c1e1900 */
[----:B-1----:R-:W1:Y:S01]  /*0170*/  @!P0 LDC.64 R18, c[0x0][0x3a8] ;  /* 0x0000ea00ff128b82 */ /* 0x002e620000000a00 */
[----:B------:R-:W-:Y:S02]  /*0180*/  @!P0 IMAD R25, R8, 0x200, R11 ;  /* 0x0000020008198824 */ /* 0x000fe400078e020b */
[----:B---3--:R-:W-:-:S04]  /*0190*/  @!P3 IMAD.WIDE.U32 R4, R21, 0x4, R4 ;  /* 0x000000041504b825 */ /* 0x008fc800078e0004 */
[----:B------:R-:W-:Y:S01]  /*01a0*/  @!P2 IMAD R23, R8, 0x200, R10 ;  /* 0x000002000817a824 */ /* 0x000fe200078e020a */
[----:B------:R-:W3:Y:S01]  /*01b0*/  @!P2 LDC.64 R12, c[0x0][0x3a8] ;  /* 0x0000ea00ff0cab82 */ /* 0x000ee20000000a00 */
[----:B0-----:R-:W-:-:S07]  /*01c0*/  @!P3 IMAD.WIDE.U32 R6, R21, 0x4, R6 ;  /* 0x000000041506b825 */ /* 0x001fce00078e0006 */
[----:B------:R-:W0:Y:S01]  /*01d0*/  @!P0 LDC.64 R20, c[0x0][0x3b0] ;  /* 0x0000ec00ff148b82 */ /* 0x000e220000000a00 */
[----:B-1----:R-:W-:-:S07]  /*01e0*/  @!P0 IMAD.WIDE.U32 R18, R25, 0x4, R18 ;  /* 0x0000000419128825 */ /* 0x002fce00078e0012 */
[----:B------:R-:W1:Y:S01]  /*01f0*/  @!P2 LDC.64 R14, c[0x0][0x3b0] ;  /* 0x0000ec00ff0eab82 */ /* 0x000e620000000a00 */
[----:B------:R-:W-:Y:S01]  /*0200*/  MOV R10, RZ ;  /* 0x000000ff000a7202 */ /* 0x000fe20000000f00 */
[----:B0-----:R-:W-:Y:S01]  /*0210*/  @!P0 IMAD.WIDE.U32 R20, R25, 0x4, R20 ;  /* 0x0000000419148825 */ /* 0x001fe200078e0014 */
[----:B------:R-:W-:-:S06]  /*0220*/  CS2R R24, SRZ ;  /* 0x0000000000187805 */ /* 0x000fcc000001ff00 */
[----:B------:R-:W5:Y:S04]  /*0230*/  @!P0 LDG.E R24, desc[UR4][R18.64] ;  /* 0x0000000412188981 */ /* 0x000f68000c1e1900 */
[----:B------:R-:W5:Y:S01]  /*0240*/  @!P0 LDG.E R25, desc[UR4][R20.64] ;  /* 0x0000000414198981 */ /* 0x000f62000c1e1900 */
[----:B------:R-:W-:Y:S01]  /*0250*/  ISETP.GE.AND P0, PT, R11, R9, PT ;  /* 0x000000090b00720c */ /* 0x000fe20003f06270 */
[----:B--2---:R-:W-:-:S05]  /*0260*/  @!P1 IMAD.WIDE.U32 R2, R17, 0x4, R2 ;  /* 0x0000000411029825 */ /* 0x004fca00078e0002 */
[----:B------:R0:W5:Y:S01]  /*0270*/  @!P1 LDG.E R10, desc[UR4][R2.64] ;  /* 0x00000004020a9981 */ /* 0x000162000c1e1900 */
[----:B------:R-:W-:-:S06]  /*0280*/  CS2R R16, SRZ ;  /* 0x0000000000107805 */ /* 0x000fcc000001ff00 */
[----:B0-----:R-:W0:Y:S01]  /*0290*/  @!P0 LDC.64 R2, c[0x0][0x3a0] ;  /* 0x0000e800ff028b82 */ /* 0x001e220000000a00 */
[----:B---3--:R-:W-:-:S04]  /*02a0*/  @!P2 IMAD.WIDE.U32 R12, R23, 0x4, R12 ;  /* 0x00000004170ca825 */ /* 0x008fc800078e000c */
[----:B-1----:R-:W-:Y:S01]  /*02b0*/  @!P2 IMAD.WIDE.U32 R22, R23, 0x4, R14 ;  /* 0x000000041716a825 */ /* 0x002fe200078e000e */
[----:B------:R-:W-:Y:S01]  /*02c0*/  CS2R R14, SRZ ;  /* 0x00000000000e7805 */ /* 0x000fe2000001ff00 */
[----:B------:R1:W5:Y:S01]  /*02d0*/  @!P2 LDG.E R16, desc[UR4][R12.64] ;  /* 0x000000040c10a981 */ /* 0x000362000c1e1900 */
[----:B------:R-:W-:Y:S03]  /*02e0*/  BSSY.RECONVERGENT B0, `(.L_x_2721) ;  /* 0x0000017000007945 */ /* 0x000fe60003800200 */
[----:B------:R-:W5:Y:S04]  /*02f0*/  @!P2 LDG.E R17, desc[UR4][R22.64] ;  /* 0x000000041611a981 */ /* 0x000f68000c1e1900 */
[----:B------:R2:W5:Y:S01]  /*0300*/  @!P3 LDG.E R14, desc[UR4][R4.64] ;  /* 0x00000004040eb981 */ /* 0x000562000c1e1900 */
[----:B-1----:R-:W-:-:S03]  /*0310*/  IADD3 R12, PT, PT, R11, 0x80, RZ ;  /* 0x000000800b0c7810 */ /* 0x002fc60007ffe0ff */
[----:B------:R1:W5:Y:S01]  /*0320*/  @!P3 LDG.E R15, desc[UR4][R6.64] ;  /* 0x00000004060fb981 */ /* 0x000362000c1e1900 */
[C---:B--2---:R-:W-:Y:S02]  /*0330*/  VIADD R4, R11.reuse, 0x100 ;  /* 0x000001000b047836 */ /* 0x044fe40000000000 */
[----:B------:R-:W-:Y:S01]  /*0340*/  @!P0 IMAD R5, R8, 0x200, R11 ;  /* 0x0000020008058824 */ /* 0x000fe200078e020b */
[----:B-1----:R-:W-:Y:S02]  /*0350*/  IADD3 R6, PT, PT, R11, 0x180, RZ ;  /* 0x000001800b067810 */ /* 0x002fe40007ffe0ff */
[----:B------:R-:W-:Y:S01]  /*0360*/  @!P0 MOV R11, R12 ;  /* 0x0000000c000b8202 */ /* 0x000fe20000000f00 */
[----:B0-----:R-:W-:Y:S01]  /*0370*/  @!P0 IMAD.WIDE.U32 R2, R5, 0x4, R2 ;  /* 0x0000000405028825 */ /* 0x001fe200078e0002 */
[-C--:B------:R-:W-:Y:S02]  /*0380*/  ISETP.GE.AND P4, PT, R12, R9.reuse, PT ;  /* 0x000000090c00720c */ /* 0x080fe40003f86270 */
[----:B------:R-:W-:-:S02]  /*0390*/  ISETP.GE.AND P1, PT, R4, R9, PT ;  /* 0x000000090400720c */ /* 0x000fc40003f26270 */
[-C--:B------:R-:W-:Y:S02]  /*03a0*/  ISETP.GE.AND P2, PT, R6, R9.reuse, PT ;  /* 0x000000090600720c */ /* 0x080fe40003f46270 */
[----:B------:R-:W-:Y:S01]  /*03b0*/  ISETP.GE.AND P3, PT, R11, R9, PT ;  /* 0x000000090b00720c */ /* 0x000fe20003f66270 */
[----:B------:R-:W-:-:S12]  /*03c0*/  @P0 BRA `(.L_x_2722) ;  /* 0x0000000000200947 */ /* 0x000fd80003800000 */
[----:B-----5:R-:W-:Y:S01]  /*03d0*/  FSETP.GTU.FTZ.AND P5, PT, R25, -3, PT ;  /* 0xc04000001900780b */ /* 0x020fe20003fbc000 */
[----:B------:R-:W-:-:S12]  /*03e0*/  IMAD.MOV.U32 R5, RZ, RZ, RZ ;  /* 0x000000ffff057224 */ /* 0x000fd800078e00ff */
[----:B------:R-:W-:Y:S05]  /*03f0*/  @!P5 BRA `(.L_x_2722) ;  /* 0x000000000014d947 */ /* 0x000fea0003800000 */
[----:B------:R-:W-:Y:S01]  /*0400*/  FSETP.GEU.FTZ.AND P5, PT, R25, 3, PT ;  /* 0x404000001900780b */ /* 0x000fe20003fbe000 */
[----:B------:R-:W-:-:S12]  /*0410*/  IMAD.MOV.U32 R5, RZ, RZ, R24 ;  /* 0x000000ffff057224 */ /* 0x000fd800078e0018 */
[----:B------:R-:W-:-:S05]  /*0420*/  @!P5 MOV R4, 0x3eaaaaab ;  /* 0x3eaaaaab0004d802 */ /* 0x000fca0000000f00 */
[----:B------:R-:W-:-:S04]  /*0430*/  @!P5 FFMA.FTZ R25, R25, R4, 0.5 ;  /* 0x3f0000001919d423 */ /* 0x000fc80000010004 */
[----:B------:R-:W-:-:S07]  /*0440*/  @!P5 FMUL.FTZ R5, R25, R24 ;  /* 0x000000181905d220 */ /* 0x000fce0000410000 */
.L_x_2722:
[----:B------:R-:W-:Y:S05]  /*0450*/  BSYNC.RECONVERGENT B0 ;  /* 0x0000000000007941 */ /* 0x000fea0003800200 */
.L_x_2721:
[----:B------:R-:W-:Y:S04]  /*0460*/  BSSY.RECONVERGENT B0, `(.L_x_2723) ;  /* 0x000000a000007945 */ /* 0x000fe80003800200 */
[----:B------:R-:W-:Y:S05]  /*0470*/  @P4 BRA `(.L_x_2724) ;  /* 0x0000000000204947 */ /* 0x000fea0003800000 */
[----:B-----5:R-:W-:Y:S01]  /*0480*/  FSETP.GTU.FTZ.AND P4, PT, R10, -3, PT ;  /* 0xc04000000a00780b */ /* 0x020fe20003f9c000 */
[----:B------:R-:W-:-:S12]  /*0490*/  HFMA2 R7, -RZ, RZ, 0, 0 ;  /* 0x00000000ff077431 */ /* 0x000fd800000001ff */
[----:B------:R-:W-:Y:S05]  /*04a0*/  @!P4 BRA `(.L_x_2724) ;  /* 0x000000000014c947 */ /* 0x000fea0003800000 */
[----:B------:R-:W-:Y:S02]  /*04b0*/  FSETP.GEU.FTZ.AND P4, PT, R10, 3, PT ;  /* 0x404000000a00780b */ /* 0x000fe40003f9e000 */
[----:B------:R-:W-:-:S11]  /*04c0*/  MOV R7, R0 ;  /* 0x0000000000077202 */ /* 0x000fd60000000f00 */
[----:B------:R-:W-:-:S04]  /*04d0*/  @!P4 IMAD.MOV.U32 R13, RZ, RZ, 0x3eaaaaab ;  /* 0x3eaaaaabff0dc424 */ /* 0x000fc800078e00ff */
[----:B------:R-:W-:-:S04]  /*04e0*/  @!P4 FFMA.FTZ R13, R10, R13, 0.5 ;  /* 0x3f0000000a0dc423 */ /* 0x000fc8000001000d */
[----:B------:R-:W-:-:S07]  /*04f0*/  @!P4 FMUL.FTZ R7, R13, R0 ;  /* 0x000000000d07c220 */ /* 0x000fce0000410000 */
.L_x_2724:
[----:B------:R-:W-:Y:S05]  /*0500*/  BSYNC.RECONVERGENT B0 ;  /* 0x0000000000007941 */ /* 0x000fea0003800200 */
.L_x_2723:
[----:B------:R-:W-:Y:S04]  /*0510*/  BSSY.RECONVERGENT B0, `(.L_x_2725) ;  /* 0x000000a000007945 */ /* 0x000fe80003800200 */
[----:B------:R-:W-:Y:S05]  /*0520*/  @P1 BRA `(.L_x_2726) ;  /* 0x0000000000201947 */ /* 0x000fea0003800000 */
        /* <DEDUP_REMOVED lines=8> */
.L_x_2726:
[----:B------:R-:W-:Y:S05]  /*05b0*/  BSYNC.RECONVERGENT B0 ;  /* 0x0000000000007941 */ /* 0x000fea0003800200 */
.L_x_2725:
        /* <DEDUP_REMOVED lines=10> */
.L_x_2728:
[----:B------:R-:W-:Y:S05]  /*0660*/  BSYNC.RECONVERGENT B0 ;  /* 0x0000000000007941 */ /* 0x000fea0003800200 */
.L_x_2727:
[----:B------:R0:W-:Y:S01]  /*0670*/  @!P0 STG.E desc[UR4][R2.64], R5 ;  /* 0x0000000502008986 */ /* 0x0001e2000c101904 */
[----:B------:R-:W-:Y:S04]  /*0680*/  BSSY.RECONVERGENT B0, `(.L_x_2729) ;  /* 0x000000c000007945 */ /* 0x000fe80003800200 */
[----:B------:R-:W-:Y:S05]  /*0690*/  @P3 BRA `(.L_x_2730) ;  /* 0x0000000000283947 */ /* 0x000fea0003800000 */
[----:B0-----:R-:W0:Y:S01]  /*06a0*/  LDC.64 R2, c[0x0][0x3a0] ;  /* 0x0000e800ff027b82 */ /* 0x001e220000000a00 */
[----:B------:R-:W-:Y:S01]  /*06b0*/  IMAD R5, R8, 0x200, R11 ;  /* 0x0000020008057824 */ /* 0x000fe200078e020b */
[----:B------:R-:W-:-:S04]  /*06c0*/  IADD3 R11, PT, PT, R11, 0x80, RZ ;  /* 0x000000800b0b7810 */ /* 0x000fc80007ffe0ff */
[----:B------:R-:W-:-:S13]  /*06d0*/  ISETP.GE.AND P0, PT, R11, R9, PT ;  /* 0x000000090b00720c */ /* 0x000fda0003f06270 */
[----:B-----5:R-:W-:Y:S01]  /*06e0*/  @!P0 IMAD R17, R8, 0x200, R11 ;  /* 0x0000020008118824 */ /* 0x020fe200078e020b */
[----:B------:R-:W-:Y:S01]  /*06f0*/  @!P0 IADD3 R11, PT, PT, R11, 0x80, RZ ;  /* 0x000000800b0b8810 */ /* 0x000fe20007ffe0ff */
[----:B0-----:R-:W-:-:S04]  /*0700*/  IMAD.WIDE.U32 R4, R5, 0x4, R2 ;  /* 0x0000000405047825 */ /* 0x001fc800078e0002 */
[----:B------:R-:W-:Y:S01]  /*0710*/  @!P0 IMAD.WIDE.U32 R2, R17, 0x4, R2 ;  /* 0x0000000411028825 */ /* 0x000fe200078e0002 */
[----:B------:R1:W-:Y:S04]  /*0720*/  STG.E desc[UR4][R4.64], R7 ;  /* 0x0000000704007986 */ /* 0x0003e8000c101904 */
[----:B------:R1:W-:Y:S02]  /*0730*/  @!P0 STG.E desc[UR4][R2.64], R13 ;  /* 0x0000000d02008986 */ /* 0x0003e4000c101904 */
.L_x_2730:
[----:B------:R-:W-:Y:S05]  /*0740*/  BSYNC.RECONVERGENT B0 ;  /* 0x0000000000007941 */ /* 0x000fea0003800200 */
.L_x_2729:
[----:B------:R-:W-:-:S13]  /*0750*/  ISETP.GE.AND P0, PT, R11, R9, PT ;  /* 0x000000090b00720c */ /* 0x000fda0003f06270 */
[----:B------:R-:W-:Y:S05]  /*0760*/  @P0 EXIT ;  /* 0x000000000000094d */ /* 0x000fea0003800000 */
[----:B01----:R-:W0:Y:S01]  /*0770*/  LDC.64 R2, c[0x0][0x3a0] ;  /* 0x0000e800ff027b82 */ /* 0x003e220000000a00 */
[----:B------:R-:W-:-:S05]  /*0780*/  LEA R11, R8, R11, 0x9 ;  /* 0x0000000b080b7211 */ /* 0x000fca00078e48ff */
[----:B0-----:R-:W-:-:S05]  /*0790*/  IMAD.WIDE.U32 R2, R11, 0x4, R2 ;  /* 0x000000040b027825 */ /* 0x001fca00078e0002 */
[----:B-----5:R-:W-:Y:S01]  /*07a0*/  STG.E desc[UR4][R2.64], R15 ;  /* 0x0000000f02007986 */ /* 0x020fe2000c101904 */
[----:B------:R-:W-:Y:S05]  /*07b0*/  EXIT ;  /* 0x000000000000794d */ /* 0x000fea0003800000 */
.L_x_2731:
        /* <DEDUP_REMOVED lines=12> */
.L_x_6358:


//--------------------- .text._ZN2at6native29vectorized_elementwise_kernelILi2EZZZNS0_66_GLOBAL__N__a0cfb035_28_ActivationHardswishKernel_cu_9e10b42f_293025hardswish_backward_kernelERNS_14TensorIteratorEENKUlvE_clEvENKUlvE0_clEvEUlffE_St5arrayIPcLm3EEEEviT0_T1_ --------------------------
	.section	.text._ZN2at6native29vectorized_elementwise_kernelILi2EZZZNS0_66_GLOBAL__N__a0cfb035_28_ActivationHardswishKernel_cu_9e10b42f_293025hardswish_backward_kernelERNS_14TensorIteratorEENKUlvE_clEvENKUlvE0_clEvEUlffE_St5arrayIPcLm3EEEEviT0_T1_,"ax",@progbits
	.align	128
        .global         _ZN2at6native29vectorized_elementwise_kernelILi2EZZZNS0_66_GLOBAL__N__a0cfb035_28_ActivationHardswishKernel_cu_9e10b42f_293025hardswish_backward_kernelERNS_14TensorIteratorEENKUlvE_clEvENKUlvE0_clEvEUlffE_St5arrayIPcLm3EEEEviT0_T1_
        .type           _ZN2at6native29vectorized_elementwise_kernelILi2EZZZNS0_66_GLOBAL__N__a0cfb035_28_ActivationHardswishKernel_cu_9e10b42f_293025hardswish_backward_kernelERNS_14TensorIteratorEENKUlvE_clEvENKUlvE0_clEvEUlffE_St5arrayIPcLm3EEEEviT0_T1_,@function
        .size           _ZN2at6native29vectorized_elementwise_kernelILi2EZZZNS0_66_GLOBAL__N__a0cfb035_28_ActivationHardswishKernel_cu_9e10b42f_293025hardswish_backward_kernelERNS_14TensorIteratorEENKUlvE_clEvENKUlvE0_clEvEUlffE_St5arrayIPcLm3EEEEviT0_T1_,(.L_x_6359 - _ZN2at6native29vectorized_elementwise_kernelILi2EZZZNS0_66_GLOBAL__N__a0cfb035_28_ActivationHardswishKernel_cu_9e10b42f_293025hardswish_backward_kernelERNS_14TensorIteratorEENKUlvE_clEvENKUlvE0_clEvEUlffE_St5arrayIPcLm3EEEEviT0_T1_)
        .other          _ZN2at6native29vectorized_elementwise_kernelILi2EZZZNS0_66_GLOBAL__N__a0cfb035_28_ActivationHardswishKernel_cu_9e10b42f_293025hardswish_backward_kernelERNS_14TensorIteratorEENKUlvE_clEvENKUlvE0_clEvEUlffE_St5arrayIPcLm3EEEEviT0_T1_,@"STO_CUDA_ENTRY STV_DEFAULT"
_ZN2at6native29vectorized_elementwise_kernelILi2EZZZNS0_66_GLOBAL__N__a0cfb035_28_ActivationHardswishKernel_cu_9e10b42f_293025hardswish_backward_kernelERNS_14TensorIteratorEENKUlvE_clEvENKUlvE0_clEvEUlffE_St5arrayIPcLm3EEEEviT0_T1_:
.text._ZN2at6native29vectorized_elementwise_kernelILi2EZZZNS0_66_GLOBAL__N__a0cfb035_28_ActivationHardswishKernel_cu_9e10b42f_293025hardswish_backward_kernelERNS_14TensorIteratorEENKUlvE_clEvENKUlvE0_clEvEUlffE_St5arrayIPcLm3EEEEviT0_T1_:
[----:B------:R-:W-:Y:S01]  /*0000*/  LDC R1, c[0x0][0x37c] ;  /* 0x0000df00ff017b82 */ /* 0x000fe20000000800 */
[----:B------:R-:W0:Y:S01]  /*0010*/  S2R R0, SR_CTAID.X ;  /* 0x0000000000007919 */ /* 0x000e220000002500 */
[----:B------:R-:W1:Y:S01]  /*0020*/  LDCU UR6, c[0x0][0x380] ;  /* 0x00007000ff0677ac */ /* 0x000e620008000800 */
[----:B------:R-:W2:Y:S01]  /*0030*/  LDCU.64 UR4, c[0x0][0x358] ;  /* 0x00006b00ff0477ac */ /* 0x000ea20008000a00 */
[----:B0-----:R-:W-:-:S04]  /*0040*/  SHF.L.U32 R0, R0, 0xa, RZ ;  /* 0x0000000a00007819 */ /* 0x001fc800000006ff */
[----:B-1----:R-:W-:-:S04]  /*0050*/  IADD3 R2, PT, PT, -R0, UR6, RZ ;  /* 0x0000000600027c10 */ /* 0x002fc8000fffe1ff */
[----:B------:R-:W-:-:S13]  /*0060*/  ISETP.GT.U32.AND P0, PT, R2, 0x3ff, PT ;  /* 0x000003ff0200780c */ /* 0x000fda0003f04070 */
[----:B--2---:R-:W-:Y:S05]  /*0070*/  @P0 BRA `(.L_x_2732) ;  /* 0x0000000c00e40947 */ /* 0x004fea0003800000 */
[----:B------:R-:W0:Y:S01]  /*0080*/  S2R R23, SR_TID.X ;  /* 0x0000000000177919 */ /* 0x000e220000002100 */
[----:B------:R-:W-:Y:S01]  /*0090*/  HFMA2 R4, -RZ, RZ, 0, 0 ;  /* 0x00000000ff047431 */ /* 0x000fe200000001ff */
[----:B0-----:R-:W-:Y:S01]  /*00a0*/  ISETP.GE.U32.AND P0, PT, R23, R2, PT ;  /* 0x000000021700720c */ /* 0x001fe20003f06070 */
[----:B------:R-:W-:-:S12]  /*00b0*/  IMAD.MOV.U32 R3, RZ, RZ, R23 ;  /* 0x000000ffff037224 */ /* 0x000fd800078e0017 */
[----:B------:R-:W-:Y:S01]  /*00c0*/  @!P0 IADD3 R23, PT, PT, R3, 0x80, RZ ;  /* 0x0000008003178810 */ /* 0x000fe20007ffe0ff */
[----:B------:R-:W0:Y:S01]  /*00d0*/  @!P0 LDC.64 R14, c[0x0][0x3a8] ;  /* 0x0000ea00ff0e8b82 */ /* 0x000e220000000a00 */
[----:B------:R-:W-:Y:S02]  /*00e0*/  @!P0 IMAD.IADD R5, R0, 0x1, R3 ;  /* 0x0000000100058824 */ /* 0x000fe400078e0203 */
[----:B------:R-:W-:-:S05]  /*00f0*/  ISETP.GE.U32.AND P1, PT, R23, R2, PT ;  /* 0x000000021700720c */ /* 0x000fca0003f26070 */
[----:B------:R-:W1:Y:S08]  /*0100*/  @!P0 LDC.64 R18, c[0x0][0x3b0] ;  /* 0x0000ec00ff128b82 */ /* 0x000e700000000a00 */
[----:B------:R-:W-:Y:S01]  /*0110*/  @!P1 IMAD.IADD R21, R0, 0x1, R23 ;  /* 0x0000000100159824 */ /* 0x000fe200078e0217 */
[----:B------:R-:W-:Y:S01]  /*0120*/  @!P1 IADD3 R23, PT, PT, R23, 0x80, RZ ;  /* 0x0000008017179810 */ /* 0x000fe20007ffe0ff */
[----:B------:R-:W2:Y:S03]  /*0130*/  @!P1 LDC.64 R10, c[0x0][0x3a8] ;  /* 0x0000ea00ff0a9b82 */ /* 0x000ea60000000a00 */
[----:B------:R-:W-:Y:S01]  /*0140*/  ISETP.GE.U32.AND P2, PT, R23, R2, PT ;  /* 0x000000021700720c */ /* 0x000fe20003f46070 */
[----:B0-----:R-:W-:-:S04]  /*0150*/  @!P0 IMAD.WIDE.U32 R14, R5, 0x4, R14 ;  /* 0x00000004050e8825 */ /* 0x001fc800078e000e */
[----:B------:R-:W0:Y:S01]  /*0160*/  @!P1 LDC.64 R6, c[0x0][0x3b0] ;  /* 0x0000ec00ff069b82 */ /* 0x000e220000000a00 */
[----:B------:R3:W5:Y:S07]  /*0170*/  @!P0 LDG.E R4, desc[UR4][R14.64] ;  /* 0x000000040e048981 */ /* 0x00076e000c1e1900 */
[----:B------:R-:W4:Y:S01]  /*0180*/  @!P2 LDC.64 R12, c[0x0][0x3a8] ;  /* 0x0000ea00ff0cab82 */ /* 0x000f220000000a00 */
[----:B-1----:R-:W-:Y:S01]  /*0190*/  @!P0 IMAD.WIDE.U32 R18, R5, 0x4, R18 ;  /* 0x0000000405128825 */ /* 0x002fe200078e0012 */
[----:B------:R-:W-:-:S03]  /*01a0*/  @!P2 IADD3 R9, PT, PT, R0, R23, RZ ;  /* 0x000000170009a210 */ /* 0x000fc60007ffe0ff */
[----:B------:R-:W-:Y:S02]  /*01b0*/  IMAD.MOV.U32 R5, RZ, RZ, RZ ;  /* 0x000000ffff057224 */ /* 0x000fe400078e00ff */
[----:B------:R-:W-:-:S04]  /*01c0*/  @!P2 VIADD R23, R23, 0x80 ;  /* 0x000000801717a836 */ /* 0x000fc80000000000 */
[----:B------:R1:W5:Y:S01]  /*01d0*/  @!P0 LDG.E R5, desc[UR4][R18.64] ;  /* 0x0000000412058981 */ /* 0x000362000c1e1900 */
[----:B------:R-:W-:Y:S01]  /*01e0*/  ISETP.GE.U32.AND P0, PT, R23, R2, PT ;  /* 0x000000021700720c */ /* 0x000fe20003f06070 */
[C---:B--2---:R-:W-:Y:S02]  /*01f0*/  @!P1 IMAD.WIDE.U32 R16, R21.reuse, 0x4, R10 ;  /* 0x0000000415109825 */ /* 0x044fe400078e000a */
[----:B------:R-:W2:Y:S02]  /*0200*/  @!P2 LDC.64 R10, c[0x0][0x3b0] ;  /* 0x0000ec00ff0aab82 */ /* 0x000ea40000000a00 */
[----:B0-----:R-:W-:Y:S01]  /*0210*/  @!P1 IMAD.WIDE.U32 R20, R21, 0x4, R6 ;  /* 0x0000000415149825 */ /* 0x001fe200078e0006 */
[----:B------:R-:W-:-:S03]  /*0220*/  CS2R R6, SRZ ;  /* 0x0000000000067805 */ /* 0x000fc6000001ff00 */
[----:B----4-:R-:W-:-:S04]  /*0230*/  @!P2 IMAD.WIDE.U32 R26, R9, 0x4, R12 ;  /* 0x00000004091aa825 */ /* 0x010fc800078e000c */
[----:B---3--:R-:W0:Y:S01]  /*0240*/  @!P0 LDC.64 R14, c[0x0][0x3a8] ;  /* 0x0000ea00ff0e8b82 */ /* 0x008e220000000a00 */
[----:B------:R0:W5:Y:S01]  /*0250*/  @!P1 LDG.E R6, desc[UR4][R16.64] ;  /* 0x0000000410069981 */ /* 0x000162000c1e1900 */
[----:B-1----:R-:W-:-:S03]  /*0260*/  @!P0 IMAD.IADD R19, R0, 0x1, R23 ;  /* 0x0000000100138824 */ /* 0x002fc600078e0217 */
[----:B------:R-:W5:Y:S03]  /*0270*/  @!P1 LDG.E R7, desc[UR4][R20.64] ;  /* 0x0000000414079981 */ /* 0x000f66000c1e1900 */
[----:B------:R-:W1:Y:S01]  /*0280*/  @!P0 LDC.64 R12, c[0x0][0x3b0] ;  /* 0x0000ec00ff0c8b82 */ /* 0x000e620000000a00 */
[----:B------:R-:W-:-:S04]  /*0290*/  @!P0 IADD3 R23, PT, PT, R23, 0x80, RZ ;  /* 0x0000008017178810 */ /* 0x000fc80007ffe0ff */
[----:B------:R-:W-:Y:S01]  /*02a0*/  ISETP.GE.U32.AND P1, PT, R23, R2, PT ;  /* 0x000000021700720c */ /* 0x000fe20003f26070 */
[----:B--2---:R-:W-:Y:S01]  /*02b0*/  @!P2 IMAD.WIDE.U32 R28, R9, 0x4, R10 ;  /* 0x00000004091ca825 */ /* 0x004fe200078e000a */
[----:B------:R-:W-:-:S03]  /*02c0*/  CS2R R10, SRZ ;  /* 0x00000000000a7805 */ /* 0x000fc6000001ff00 */
[----:B0-----:R-:W-:-:S08]  /*02d0*/  @!P0 IMAD.WIDE.U32 R16, R19, 0x4, R14 ;  /* 0x0000000413108825 */ /* 0x001fd000078e000e */
[----:B------:R-:W0:Y:S01]  /*02e0*/  @!P1 LDC.64 R24, c[0x0][0x3a8] ;  /* 0x0000ea00ff189b82 */ /* 0x000e220000000a00 */
[----:B------:R2:W5:Y:S01]  /*02f0*/  @!P0 LDG.E R10, desc[UR4][R16.64] ;  /* 0x00000004100a8981 */ /* 0x000562000c1e1900 */
[----:B-1----:R-:W-:Y:S01]  /*0300*/  @!P0 IMAD.WIDE.U32 R18, R19, 0x4, R12 ;  /* 0x0000000413128825 */ /* 0x002fe200078e000c */
[----:B------:R-:W-:-:S05]  /*0310*/  @!P1 IADD3 R13, PT, PT, R0, R23, RZ ;  /* 0x00000017000d9210 */ /* 0x000fca0007ffe0ff */
[----:B------:R-:W1:Y:S01]  /*0320*/  @!P1 LDC.64 R14, c[0x0][0x3b0] ;  /* 0x0000ec00ff0e9b82 */ /* 0x000e620000000a00 */
[----:B------:R-:W-:Y:S01]  /*0330*/  @!P1 VIADD R23, R23, 0x80 ;  /* 0x0000008017179836 */ /* 0x000fe20000000000 */
[----:B------:R3:W5:Y:S04]  /*0340*/  @!P0 LDG.E R11, desc[UR4][R18.64] ;  /* 0x00000004120b8981 */ /* 0x000768000c1e1900 */
[----:B------:R-:W-:Y:S01]  /*0350*/  ISETP.GE.U32.AND P0, PT, R23, R2, PT ;  /* 0x000000021700720c */ /* 0x000fe20003f06070 */
[----:B------:R-:W-:-:S12]  /*0360*/  HFMA2 R12, -RZ, RZ, 0, 0 ;  /* 0x00000000ff0c7431 */ /* 0x000fd800000001ff */
[----:B--2---:R-:W2:Y:S01]  /*0370*/  @!P0 LDC.64 R16, c[0x0][0x3a8] ;  /* 0x0000ea00ff108b82 */ /* 0x004ea20000000a00 */
[----:B0-----:R-:W-:Y:S01]  /*0380*/  @!P1 IMAD.WIDE.U32 R24, R13, 0x4, R24 ;  /* 0x000000040d189825 */ /* 0x001fe200078e0018 */
[----:B------:R-:W-:-:S03]  /*0390*/  @!P0 IADD3 R21, PT, PT, R0, R23, RZ ;  /* 0x0000001700158210 */ /* 0x000fc60007ffe0ff */
[----:B-1----:R-:W-:Y:S01]  /*03a0*/  @!P1 IMAD.WIDE.U32 R14, R13, 0x4, R14 ;  /* 0x000000040d0e9825 */ /* 0x002fe200078e000e */
[----:B------:R-:W-:Y:S01]  /*03b0*/  @!P0 IADD3 R23, PT, PT, R23, 0x80, RZ ;  /* 0x0000008017178810 */ /* 0x000fe20007ffe0ff */
[----:B------:R0:W5:Y:S01]  /*03c0*/  @!P1 LDG.E R12, desc[UR4][R24.64] ;  /* 0x00000004180c9981 */ /* 0x000162000c1e1900 */
[----:B------:R-:W-:Y:S01]  /*03d0*/  MOV R8, RZ ;  /* 0x000000ff00087202 */ /* 0x000fe20000000f00 */
[----:B------:R-:W-:Y:S01]  /*03e0*/  IMAD.MOV.U32 R13, RZ, RZ, RZ ;  /* 0x000000ffff0d7224 */ /* 0x000fe200078e00ff */
[----:B---3--:R-:W1:Y:S01]  /*03f0*/  @!P0 LDC.64 R18, c[0x0][0x3b0] ;  /* 0x0000ec00ff128b82 */ /* 0x008e620000000a00 */
[----:B------:R-:W-:Y:S02]  /*0400*/  IMAD.MOV.U32 R20, RZ, RZ, RZ ;  /* 0x000000ffff147224 */ /* 0x000fe400078e00ff */
[----:B------:R-:W-:Y:S01]  /*0410*/  IMAD.MOV.U32 R9, RZ, RZ, RZ ;  /* 0x000000ffff097224 */ /* 0x000fe200078e00ff */
[----:B------:R-:W5:Y:S04]  /*0420*/  @!P2 LDG.E R8, desc[UR4][R26.64] ;  /* 0x000000041a08a981 */ /* 0x000f68000c1e1900 */
[----:B------:R3:W5:Y:S01]  /*0430*/  @!P1 LDG.E R13, desc[UR4][R14.64] ;  /* 0x000000040e0d9981 */ /* 0x000762000c1e1900 */
[----:B------:R-:W-:Y:S01]  /*0440*/  ISETP.GE.U32.AND P1, PT, R23, R2, PT ;  /* 0x000000021700720c */ /* 0x000fe20003f26070 */
[----:B--2---:R-:W-:Y:S01]  /*0450*/  @!P0 IMAD.WIDE.U32 R16, R21, 0x4, R16 ;  /* 0x0000000415108825 */ /* 0x004fe200078e0010 */
[----:B0-----:R-:W-:Y:S01]  /*0460*/  MOV R24, RZ ;  /* 0x000000ff00187202 */ /* 0x001fe20000000f00 */
[----:B------:R-:W5:Y:S04]  /*0470*/  @!P2 LDG.E R9, desc[UR4][R28.64] ;  /* 0x000000041c09a981 */ /* 0x000f68000c1e1900 */
[----:B------:R0:W5:Y:S06]  /*0480*/  @!P0 LDG.E R20, desc[UR4][R16.64] ;  /* 0x0000000410148981 */ /* 0x00016c000c1e1900 */
[----:B------:R-:W-:Y:S01]  /*0490*/  @!P1 IADD3 R25, PT, PT, R0, R23, RZ ;  /* 0x0000001700199210 */ /* 0x000fe20007ffe0ff */
[----:B---3--:R-:W2:Y:S08]  /*04a0*/  @!P1 LDC.64 R14, c[0x0][0x3a8] ;  /* 0x0000ea00ff0e9b82 */ /* 0x008eb00000000a00 */
[----:B0-----:R-:W0:Y:S02]  /*04b0*/  @!P1 LDC.64 R16, c[0x0][0x3b0] ;  /* 0x0000ec00ff109b82 */ /* 0x001e240000000a00 */
[----:B0-----:R-:W-:-:S05]  /*04c0*/  @!P1 IMAD.WIDE.U32 R16, R25, 0x4, R16 ;  /* 0x0000000419109825 */ /* 0x001fca00078e0010 */
[----:B------:R-:W5:Y:S01]  /*04d0*/  @!P1 LDG.E R24, desc[UR4][R16.64] ;  /* 0x0000000410189981 */ /* 0x000f62000c1e1900 */
[----:B-1----:R-:W-:-:S04]  /*04e0*/  @!P0 IMAD.WIDE.U32 R18, R21, 0x4, R18 ;  /* 0x0000000415128825 */ /* 0x002fc800078e0012 */
[----:B------:R-:W-:Y:S02]  /*04f0*/  IMAD.MOV.U32 R21, RZ, RZ, RZ ;  /* 0x000000ffff157224 */ /* 0x000fe400078e00ff */
[----:B------:R-:W-:-:S04]  /*0500*/  @!P1 VIADD R23, R23, 0x80 ;  /* 0x0000008017179836 */ /* 0x000fc80000000000 */
[----:B------:R0:W5:Y:S01]  /*0510*/  @!P0 LDG.E R21, desc[UR4][R18.64] ;  /* 0x0000000412158981 */ /* 0x000162000c1e1900 */
[----:B------:R-:W-:Y:S01]  /*0520*/  ISETP.GE.U32.AND P0, PT, R23, R2, PT ;  /* 0x000000021700720c */ /* 0x000fe20003f06070 */
[----:B------:R-:W-:Y:S02]  /*0530*/  IMAD.MOV.U32 R22, RZ, RZ, RZ ;  /* 0x000000ffff167224 */ /* 0x000fe400078e00ff */
[----:B--2---:R-:W-:-:S05]  /*0540*/  @!P1 IMAD.WIDE.U32 R14, R25, 0x4, R14 ;  /* 0x00000004190e9825 */ /* 0x004fca00078e000e */
[----:B------:R1:W5:Y:S05]  /*0550*/  @!P1 LDG.E R22, desc[UR4][R14.64] ;  /* 0x000000040e169981 */ /* 0x00036a000c1e1900 */
[----:B0-----:R-:W0:Y:S08]  /*0560*/  @!P0 LDC.64 R18, c[0x0][0x3a8] ;  /* 0x0000ea00ff128b82 */ /* 0x001e300000000a00 */
[----:B-1----:R-:W1:Y:S01]  /*0570*/  @!P0 LDC.64 R14, c[0x0][0x3b0] ;  /* 0x0000ec00ff0e8b82 */ /* 0x002e620000000a00 */
[----:B------:R-:W-:Y:S01]  /*0580*/  @!P0 IADD3 R25, PT, PT, R0, R23, RZ ;  /* 0x0000001700198210 */ /* 0x000fe20007ffe0ff */
[----:B------:R-:W-:-:S04]  /*0590*/  IMAD.MOV.U32 R23, RZ, RZ, RZ ;  /* 0x000000ffff177224 */ /* 0x000fc800078e00ff */
[----:B0-----:R-:W-:-:S05]  /*05a0*/  @!P0 IMAD.WIDE.U32 R18, R25, 0x4, R18 ;  /* 0x0000000419128825 */ /* 0x001fca00078e0012 */
[----:B------:R0:W5:Y:S01]  /*05b0*/  @!P0 LDG.E R23, desc[UR4][R18.64] ;  /* 0x0000000412178981 */ /* 0x000162000c1e1900 */
[----:B-1----:R-:W-:-:S04]  /*05c0*/  @!P0 IMAD.WIDE.U32 R14, R25, 0x4, R14 ;  /* 0x00000004190e8825 */ /* 0x002fc800078e000e */
[----:B------:R-:W-:-:S06]  /*05d0*/  HFMA2 R25, -RZ, RZ, 0, 0 ;  /* 0x00000000ff197431 */ /* 0x000fcc00000001ff */
[----:B------:R0:W5:Y:S01]  /*05e0*/  @!P0 LDG.E R25, desc[UR4][R14.64] ;  /* 0x000000040e198981 */ /* 0x000162000c1e1900 */
[----:B------:R-:W-:Y:S01]  /*05f0*/  ISETP.GE.U32.AND P0, PT, R3, R2, PT ;  /* 0x000000020300720c */ /* 0x000fe20003f06070 */
[----:B------:R-:W-:-:S12]  /*0600*/  BSSY.RECONVERGENT B0, `(.L_x_2733) ;  /* 0x000000a000007945 */ /* 0x000fd80003800200 */
[----:B0-----:R-:W-:Y:S05]  /*0610*/  @P0 BRA `(.L_x_2734) ;  /* 0x0000000000200947 */ /* 0x001fea0003800000 */
        /* <DEDUP_REMOVED lines=8> */
.L_x_2734:
[----:B------:R-:W-:Y:S05]  /*06a0*/  BSYNC.RECONVERGENT B0 ;  /* 0x0000000000007941 */ /* 0x000fea0003800200 */
.L_x_2733:
[C---:B------:R-:W-:Y:S01]  /*06b0*/  VIADD R17, R3.reuse, 0x80 ;  /* 0x0000008003117836 */ /* 0x040fe20000000000 */
[----:B-----5:R-:W-:Y:S01]  /*06c0*/  IADD3 R5, PT, PT, R3, 0x100, RZ ;  /* 0x0000010003057810 */ /* 0x020fe20007ffe0ff */
[----:B------:R-:W-:Y:S03]  /*06d0*/  BSSY.RECONVERGENT B0, `(.L_x_2735) ;  /* 0x000000c000007945 */ /* 0x000fe60003800200 */
[-C--:B------:R-:W-:Y:S02]  /*06e0*/  ISETP.GE.U32.AND P1, PT, R17, R2.reuse, PT ;  /* 0x000000021100720c */ /* 0x080fe40003f26070 */
[----:B------:R-:W-:-:S11]  /*06f0*/  ISETP.GE.U32.AND P2, PT, R5, R2, PT ;  /* 0x000000020500720c */ /* 0x000fd60003f46070 */
[----:B------:R-:W-:Y:S05]  /*0700*/  @P1 BRA `(.L_x_2736) ;  /* 0x0000000000201947 */ /* 0x000fea0003800000 */
[----:B------:R-:W-:Y:S01]  /*0710*/  FSETP.GTU.FTZ.AND P1, PT, R7, -3, PT ;  /* 0xc04000000700780b */ /* 0x000fe20003f3c000 */
[----:B------:R-:W-:-:S12]  /*0720*/  HFMA2 R14, -RZ, RZ, 0, 0 ;  /* 0x00000000ff0e7431 */ /* 0x000fd800000001ff */
[----:B------:R-:W-:Y:S05]  /*0730*/  @!P1 BRA `(.L_x_2736) ;  /* 0x0000000000149947 */ /* 0x000fea0003800000 */
[----:B------:R-:W-:Y:S02]  /*0740*/  FSETP.GEU.FTZ.AND P1, PT, R7, 3, PT ;  /* 0x404000000700780b */ /* 0x000fe40003f3e000 */
[----:B------:R-:W-:-:S11]  /*0750*/  MOV R14, R6 ;  /* 0x00000006000e7202 */ /* 0x000fd60000000f00 */
[----:B------:R-:W-:-:S04]  /*0760*/  @!P1 IMAD.MOV.U32 R4, RZ, RZ, 0x3eaaaaab ;  /* 0x3eaaaaabff049424 */ /* 0x000fc800078e00ff */
[----:B------:R-:W-:-:S04]  /*0770*/  @!P1 FFMA.FTZ R7, R7, R4, 0.5 ;  /* 0x3f00000007079423 */ /* 0x000fc80000010004 */
[----:B------:R-:W-:-:S07]  /*0780*/  @!P1 FMUL.FTZ R14, R7, R6 ;  /* 0x00000006070e9220 */ /* 0x000fce0000410000 */
.L_x_2736:
[----:B------:R-:W-:Y:S05]  /*0790*/  BSYNC.RECONVERGENT B0 ;  /* 0x0000000000007941 */ /* 0x000fea0003800200 */
.L_x_2735:
[----:B------:R-:W-:Y:S04]  /*07a0*/  BSSY.RECONVERGENT B0, `(.L_x_2737) ;  /* 0x000000a000007945 */ /* 0x000fe80003800200 */
[----:B------:R-:W-:Y:S05]  /*07b0*/  @P2 BRA `(.L_x_2738) ;  /* 0x0000000000202947 */ /* 0x000fea0003800000 */
[----:B------:R-:W-:Y:S01]  /*07c0*/  FSETP.GTU.FTZ.AND P1, PT, R9, -3, PT ;  /* 0xc04000000900780b */ /* 0x000fe20003f3c000 */
[----:B------:R-:W-:-:S12]  /*07d0*/  IMAD.MOV.U32 R6, RZ, RZ, RZ ;  /* 0x000000ffff067224 */ /* 0x000fd800078e00ff */
[----:B------:R-:W-:Y:S05]  /*07e0*/  @!P1 BRA `(.L_x_2738) ;  /* 0x0000000000149947 */ /* 0x000fea0003800000 */
[----:B------:R-:W-:Y:S01]  /*07f0*/  FSETP.GEU.FTZ.AND P1, PT, R9, 3, PT ;  /* 0x404000000900780b */ /* 0x000fe20003f3e000 */
[----:B------:R-:W-:-:S12]  /*0800*/  IMAD.MOV.U32 R6, RZ, RZ, R8 ;  /* 0x000000ffff067224 */ /* 0x000fd800078e0008 */
[----:B------:R-:W-:-:S05]  /*0810*/  @!P1 MOV R4, 0x3eaaaaab ;  /* 0x3eaaaaab00049802 */ /* 0x000fca0000000f00 */
[----:B------:R-:W-:-:S04]  /*0820*/  @!P1 FFMA.FTZ R9, R9, R4, 0.5 ;  /* 0x3f00000009099423 */ /* 0x000fc80000010004 */
[----:B------:R-:W-:-:S07]  /*0830*/  @!P1 FMUL.FTZ R6, R9, R8 ;  /* 0x0000000809069220 */ /* 0x000fce0000410000 */
.L_x_2738:
[----:B------:R-:W-:Y:S05]  /*0840*/  BSYNC.RECONVERGENT B0 ;  /* 0x0000000000007941 */ /* 0x000fea0003800200 */
.L_x_2737:
[----:B------:R-:W0:Y:S01]  /*0850*/  @!P0 LDC.64 R4, c[0x0][0x3a0] ;  /* 0x0000e800ff048b82 */ /* 0x000e220000000a00 */
[C---:B------:R-:W-:Y:S01]  /*0860*/  IADD3 R7, PT, PT, R3.reuse, 0x180, RZ ;  /* 0x0000018003077810 */ /* 0x040fe20007ffe0ff */
[----:B------:R-:W-:Y:S01]  /*0870*/  BSSY.RECONVERGENT B0, `(.L_x_2739) ;  /* 0x0000015000007945 */ /* 0x000fe20003800200 */
[----:B------:R-:W-:Y:S02]  /*0880*/  IADD3 R9, PT, PT, R3, 0x280, RZ ;  /* 0x0000028003097810 */ /* 0x000fe40007ffe0ff */
[-C--:B------:R-:W-:Y:S01]  /*0890*/  ISETP.GE.U32.AND P5, PT, R7, R2.reuse, PT ;  /* 0x000000020700720c */ /* 0x080fe20003fa6070 */
[----:B------:R-:W-:Y:S01]  /*08a0*/  VIADD R7, R3, 0x200 ;  /* 0x0000020003077836 */ /* 0x000fe20000000000 */
[-C--:B------:R-:W-:Y:S02]  /*08b0*/  ISETP.GE.U32.AND P3, PT, R9, R2.reuse, PT ;  /* 0x000000020900720c */ /* 0x080fe40003f66070 */
[----:B------:R-:W-:Y:S02]  /*08c0*/  IADD3 R9, PT, PT, R3, 0x380, RZ ;  /* 0x0000038003097810 */ /* 0x000fe40007ffe0ff */
[-C--:B------:R-:W-:Y:S01]  /*08d0*/  ISETP.GE.U32.AND P4, PT, R7, R2.reuse, PT ;  /* 0x000000020700720c */ /* 0x080fe20003f86070 */
[----:B------:R-:W-:Y:S01]  /*08e0*/  VIADD R7, R3, 0x300 ;  /* 0x0000030003077836 */ /* 0x000fe20000000000 */
[----:B------:R-:W-:-:S04]  /*08f0*/  ISETP.GE.U32.AND P2, PT, R9, R2, PT ;  /* 0x000000020900720c */ /* 0x000fc80003f46070 */
[----:B------:R-:W-:Y:S01]  /*0900*/  ISETP.GE.U32.AND P1, PT, R7, R2, PT ;  /* 0x000000020700720c */ /* 0x000fe20003f26070 */
[----:B------:R-:W-:-:S04]  /*0910*/  @!P0 IMAD.IADD R7, R0, 0x1, R3 ;  /* 0x0000000100078824 */ /* 0x000fc800078e0203 */
[----:B0-----:R-:W-:Y:S01]  /*0920*/  @!P0 IMAD.WIDE.U32 R4, R7, 0x4, R4 ;  /* 0x0000000407048825 */ /* 0x001fe200078e0004 */
[----:B------:R-:W-:Y:S07]  /*0930*/  @P5 BRA `(.L_x_2740) ;  /* 0x0000000000205947 */ /* 0x000fee0003800000 */
        /* <DEDUP_REMOVED lines=8> */
.L_x_2740:
[----:B------:R-:W-:Y:S05]  /*09c0*/  BSYNC.RECONVERGENT B0 ;  /* 0x0000000000007941 */ /* 0x000fea0003800200 */
.L_x_2739:
        /* <DEDUP_REMOVED lines=10> */
.L_x_2742:
[----:B------:R-:W-:Y:S05]  /*0a70*/  BSYNC.RECONVERGENT B0 ;  /* 0x0000000000007941 */ /* 0x000fea0003800200 */
.L_x_2741:
[----:B------:R-:W-:Y:S04]  /*0a80*/  BSSY.RECONVERGENT B0, `(.L_x_2743) ;  /* 0x000000a000007945 */ /* 0x000fe80003800200 */
        /* <DEDUP_REMOVED lines=9> */
.L_x_2744:
[----:B------:R-:W-:Y:S05]  /*0b20*/  BSYNC.RECONVERGENT B0 ;  /* 0x0000000000007941 */ /* 0x000fea0003800200 */
.L_x_2743:
        /* <DEDUP_REMOVED lines=10> */
.L_x_2746:
[----:B------:R-:W-:Y:S05]  /*0bd0*/  BSYNC.RECONVERGENT B0 ;  /* 0x0000000000007941 */ /* 0x000fea0003800200 */
.L_x_2745:
        /* <DEDUP_REMOVED lines=10> */
.L_x_2748:
[----:B------:R-:W-:Y:S05]  /*0c80*/  BSYNC.RECONVERGENT B0 ;  /* 0x0000000000007941 */ /* 0x000fea0003800200 */
.L_x_2747:
[----:B------:R-:W-:Y:S01]  /*0c90*/  @!P0 IMAD.MOV.U32 R3, RZ, RZ, R17 ;  /* 0x000000ffff038224 */ /* 0x000fe200078e0011 */
[----:B------:R0:W-:Y:S01]  /*0ca0*/  @!P0 STG.E desc[UR4][R4.64], R15 ;  /* 0x0000000f04008986 */ /* 0x0001e2000c101904 */
[----:B------:R-:W-:Y:S04]  /*0cb0*/  BSSY.RECONVERGENT B0, `(.L_x_2749) ;  /* 0x000002d000007945 */ /* 0x000fe80003800200 */
[----:B------:R-:W-:Y:S01]  /*0cc0*/  BSSY.RELIABLE B1, `(.L_x_2750) ;  /* 0x0000025000017945 */ /* 0x000fe20003800100 */
[----:B------:R-:W-:-:S13]  /*0cd0*/  ISETP.GE.U32.AND P0, PT, R3, R2, PT ;  /* 0x000000020300720c */ /* 0x000fda0003f06070 */
[----:B0-----:R-:W-:Y:S05]  /*0ce0*/  @P0 BRA `(.L_x_2751) ;  /* 0x0000000000300947 */ /* 0x001fea0003800000 */
[----:B------:R-:W0:Y:S01]  /*0cf0*/  LDC.64 R4, c[0x0][0x3a0] ;  /* 0x0000e800ff047b82 */ /* 0x000e220000000a00 */
[----:B------:R-:W-:Y:S01]  /*0d00*/  IADD3 R13, PT, PT, R0, R3, RZ ;  /* 0x00000003000d7210 */ /* 0x000fe20007ffe0ff */
[----:B------:R-:W-:-:S05]  /*0d10*/  VIADD R3, R3, 0x80 ;  /* 0x0000008003037836 */ /* 0x000fca0000000000 */
[----:B------:R-:W-:Y:S01]  /*0d20*/  ISETP.GE.U32.AND P0, PT, R3, R2, PT ;  /* 0x000000020300720c */ /* 0x000fe20003f06070 */
[----:B0-----:R-:W-:-:S05]  /*0d30*/  IMAD.WIDE.U32 R4, R13, 0x4, R4 ;  /* 0x000000040d047825 */ /* 0x001fca00078e0004 */
[----:B------:R0:W-:Y:S07]  /*0d40*/  STG.E desc[UR4][R4.64], R14 ;  /* 0x0000000e04007986 */ /* 0x0001ee000c101904 */
[----:B------:R-:W-:Y:S05]  /*0d50*/  @P0 BRA `(.L_x_2752) ;  /* 0x0000000000300947 */ /* 0x000fea0003800000 */
[----:B0-----:R-:W0:Y:S01]  /*0d60*/  LDC.64 R4, c[0x0][0x3a0] ;  /* 0x0000e800ff047b82 */ /* 0x001e220000000a00 */
[----:B------:R-:W-:Y:S01]  /*0d70*/  IADD3 R13, PT, PT, R0, R3, RZ ;  /* 0x00000003000d7210 */ /* 0x000fe20007ffe0ff */
[----:B------:R-:W-:-:S04]  /*0d80*/  VIADD R3, R3, 0x80 ;  /* 0x0000008003037836 */ /* 0x000fc80000000000 */
[----:B0-----:R-:W-:-:S05]  /*0d90*/  IMAD.WIDE.U32 R4, R13, 0x4, R4 ;  /* 0x000000040d047825 */ /* 0x001fca00078e0004 */
[----:B------:R0:W-:Y:S02]  /*0da0*/  STG.E desc[UR4][R4.64], R6 ;  /* 0x0000000604007986 */ /* 0x0001e4000c101904 */
.L_x_2751:
[----:B------:R-:W-:-:S13]  /*0db0*/  ISETP.GE.U32.AND P0, PT, R3, R2, PT ;  /* 0x000000020300720c */ /* 0x000fda0003f06070 */
[----:B------:R-:W-:Y:S05]  /*0dc0*/  @P0 BRA `(.L_x_2753) ;  /* 0x0000000000300947 */ /* 0x000fea0003800000 */
[----:B0-----:R-:W0:Y:S01]  /*0dd0*/  LDC.64 R4, c[0x0][0x3a0] ;  /* 0x0000e800ff047b82 */ /* 0x001e220000000a00 */
[----:B------:R-:W-:Y:S01]  /*0de0*/  IADD3 R13, PT, PT, R0, R3, RZ ;  /* 0x00000003000d7210 */ /* 0x000fe20007ffe0ff */
[----:B------:R-:W-:-:S04]  /*0df0*/  VIADD R3, R3, 0x80 ;  /* 0x0000008003037836 */ /* 0x000fc80000000000 */
[----:B0-----:R-:W-:-:S05]  /*0e00*/  IMAD.WIDE.U32 R4, R13, 0x4, R4 ;  /* 0x000000040d047825 */ /* 0x001fca00078e0004 */
[----:B------:R1:W-:Y:S02]  /*0e10*/  STG.E desc[UR4][R4.64], R7 ;  /* 0x0000000704007986 */ /* 0x0003e4000c101904 */
.L_x_2752:
[----:B------:R-:W-:-:S13]  /*0e20*/  ISETP.GE.U32.AND P0, PT, R3, R2, PT ;  /* 0x000000020300720c */ /* 0x000fda0003f06070 */
[----:B------:R-:W-:Y:S05]  /*0e30*/  @P0 BRA `(.L_x_2754) ;  /* 0x0000000000340947 */ /* 0x000fea0003800000 */
[----:B01----:R-:W0:Y:S01]  /*0e40*/  LDC.64 R4, c[0x0][0x3a0] ;  /* 0x0000e800ff047b82 */ /* 0x003e220000000a00 */
[----:B------:R-:W-:Y:S01]  /*0e50*/  IADD3 R7, PT, PT, R0, R3, RZ ;  /* 0x0000000300077210 */ /* 0x000fe20007ffe0ff */
[----:B------:R-:W-:-:S04]  /*0e60*/  VIADD R3, R3, 0x80 ;  /* 0x0000008003037836 */ /* 0x000fc80000000000 */
[----:B0-----:R-:W-:-:S05]  /*0e70*/  IMAD.WIDE.U32 R4, R7, 0x4, R4 ;  /* 0x0000000407047825 */ /* 0x001fca00078e0004 */
[----:B------:R1:W-:Y:S02]  /*0e80*/  STG.E desc[UR4][R4.64], R8 ;  /* 0x0000000804007986 */ /* 0x0003e4000c101904 */
.L_x_2753:
[----:B------:R-:W-:-:S13]  /*0e90*/  ISETP.GE.U32.AND P0, PT, R3, R2, PT ;  /* 0x000000020300720c */ /* 0x000fda0003f06070 */
[----:B------:R-:W-:Y:S05]  /*0ea0*/  @P0 BREAK.RELIABLE B1 ;  /* 0x0000000000010942 */ /* 0x000fea0003800100 */
[----:B------:R-:W-:Y:S05]  /*0eb0*/  @P0 BRA `(.L_x_2755) ;  /* 0x0000000000300947 */ /* 0x000fea0003800000 */
[----:B01----:R-:W0:Y:S01]  /*0ec0*/  LDC.64 R4, c[0x0][0x3a0] ;  /* 0x0000e800ff047b82 */ /* 0x003e220000000a00 */
[----:B------:R-:W-:Y:S01]  /*0ed0*/  IADD3 R7, PT, PT, R0, R3, RZ ;  /* 0x0000000300077210 */ /* 0x000fe20007ffe0ff */
[----:B------:R-:W-:-:S04]  /*0ee0*/  VIADD R3, R3, 0x80 ;  /* 0x0000008003037836 */ /* 0x000fc80000000000 */
[----:B0-----:R-:W-:-:S05]  /*0ef0*/  IMAD.WIDE.U32 R4, R7, 0x4, R4 ;  /* 0x0000000407047825 */ /* 0x001fca00078e0004 */
[----:B------:R2:W-:Y:S02]  /*0f00*/  STG.E desc[UR4][R4.64], R9 ;  /* 0x0000000904007986 */ /* 0x0005e4000c101904 */
.L_x_2754:
[----:B------:R-:W-:Y:S05]  /*0f10*/  BSYNC.RELIABLE B1 ;  /* 0x0000000000017941 */ /* 0x000fea0003800100 */
.L_x_2750:
[----:B------:R-:W-:-:S13]  /*0f20*/  ISETP.GE.U32.AND P0, PT, R3, R2, PT ;  /* 0x000000020300720c */ /* 0x000fda0003f06070 */
[----:B012---:R-:W0:Y:S01]  /*0f30*/  @!P0 LDC.64 R4, c[0x0][0x3a0] ;  /* 0x0000e800ff048b82 */ /* 0x007e220000000a00 */
[----:B------:R-:W-:Y:S01]  /*0f40*/  @!P0 IADD3 R7, PT, PT, R0, R3, RZ ;  /* 0x0000000300078210 */ /* 0x000fe20007ffe0ff */
[----:B------:R-:W-:-:S04]  /*0f50*/  @!P0 VIADD R3, R3, 0x80 ;  /* 0x0000008003038836 */ /* 0x000fc80000000000 */
[----:B0-----:R-:W-:-:S05]  /*0f60*/  @!P0 IMAD.WIDE.U32 R4, R7, 0x4, R4 ;  /* 0x0000000407048825 */ /* 0x001fca00078e0004 */
[----:B------:R2:W-:Y:S02]  /*0f70*/  @!P0 STG.E desc[UR4][R4.64], R11 ;  /* 0x0000000b04008986 */ /* 0x0005e4000c101904 */
.L_x_2755:
[----:B------:R-:W-:Y:S05]  /*0f80*/  BSYNC.RECONVERGENT B0 ;  /* 0x0000000000007941 */ /* 0x000fea0003800200 */
.L_x_2749:
[----:B------:R-:W-:Y:S05]  /*0f90*/  WARPSYNC.ALL ;  /* 0x0000000000007948 */ /* 0x000fea0003800000 */
[----:B------:R-:W-:-:S13]  /*0fa0*/  ISETP.GE.U32.AND P0, PT, R3, R2, PT ;  /* 0x000000020300720c */ /* 0x000fda0003f06070 */
[----:B------:R-:W-:Y:S05]  /*0fb0*/  @P0 EXIT ;  /* 0x000000000000094d */ /* 0x000fea0003800000 */
[----:B012---:R-:W0:Y:S01]  /*0fc0*/  LDC.64 R4, c[0x0][0x3a0] ;  /* 0x0000e800ff047b82 */ /* 0x007e220000000a00 */
[----:B------:R-:W-:-:S05]  /*0fd0*/  IADD3 R3, PT, PT, R0, R3, RZ ;  /* 0x0000000300037210 */ /* 0x000fca0007ffe0ff */
[----:B0-----:R-:W-:-:S05]  /*0fe0*/  IMAD.WIDE.U32 R2, R3, 0x4, R4 ;  /* 0x0000000403027825 */ /* 0x001fca00078e0004 */
[----:B------:R-:W-:Y:S01]  /*0ff0*/  STG.E desc[UR4][R2.64], R10 ;  /* 0x0000000a02007986 */ /* 0x000fe2000c101904 */
[----:B------:R-:W-:Y:S05]  /*1000*/  EXIT ;  /* 0x000000000000794d */ /* 0x000fea0003800000 */
.L_x_2732:
[----:B------:R-:W0:Y:S01]  /*1010*/  S2R R10, SR_TID.X ;  /* 0x00000000000a7919 */ /* 0x000e220000002100 */
[----:B------:R-:W1:Y:S08]  /*1020*/  LDC.64 R2, c[0x0][0x3b0] ;  /* 0x0000ec00ff027b82 */ /* 0x000e700000000a00 */
[----:B------:R-:W2:Y:S08]  /*1030*/  LDC.64 R4, c[0x0][0x3a8] ;  /* 0x0000ea00ff047b82 */ /* 0x000eb00000000a00 */
[----:B------:R-:W3:Y:S01]  /*1040*/  LDC.64 R20, c[0x0][0x3a0] ;  /* 0x0000e800ff147b82 */ /* 0x000ee20000000a00 */
[----:B-1----:R-:W-:-:S04]  /*1050*/  IMAD.WIDE.U32 R2, R0, 0x4, R2 ;  /* 0x0000000400027825 */ /* 0x002fc800078e0002 */
[----:B0-----:R-:W-:-:S04]  /*1060*/  IMAD.WIDE.U32 R26, R10, 0x8, R2 ;  /* 0x000000080a1a7825 */ /* 0x001fc800078e0002 */
[----:B--2---:R-:W-:Y:S01]  /*1070*/  IMAD.WIDE.U32 R2, R0, 0x4, R4 ;  /* 0x0000000400027825 */ /* 0x004fe200078e0004 */
[----:B------:R-:W2:Y:S04]  /*1080*/  LDG.E.64 R16, desc[UR4][R26.64] ;  /* 0x000000041a107981 */ /* 0x000ea8000c1e1b00 */
[----:B------:R0:W5:Y:S01]  /*1090*/  LDG.E.64 R12, desc[UR4][R26.64+0x400] ;  /* 0x000400041a0c7981 */ /* 0x000162000c1e1b00 */
[----:B------:R-:W-:-:S03]  /*10a0*/  IMAD.WIDE.U32 R24, R10, 0x8, R2 ;  /* 0x000000080a187825 */ /* 0x000fc600078e0002 */
[----:B------:R0:W5:Y:S04]  /*10b0*/  LDG.E.64 R4, desc[UR4][R26.64+0x800] ;  /* 0x000800041a047981 */ /* 0x000168000c1e1b00 */
[----:B------:R0:W5:Y:S04]  /*10c0*/  LDG.E.64 R14, desc[UR4][R24.64+0x400] ;  /* 0x00040004180e7981 */ /* 0x000168000c1e1b00 */
[----:B------:R0:W5:Y:S04]  /*10d0*/  LDG.E.64 R8, desc[UR4][R24.64+0x800] ;  /* 0x0008000418087981 */ /* 0x000168000c1e1b00 */
[----:B------:R0:W5:Y:S04]  /*10e0*/  LDG.E.64 R6, desc[UR4][R24.64+0xc00] ;  /* 0x000c000418067981 */ /* 0x000168000c1e1b00 */
[----:B------:R0:W5:Y:S04]  /*10f0*/  LDG.E.64 R2, desc[UR4][R26.64+0xc00] ;  /* 0x000c00041a027981 */ /* 0x000168000c1e1b00 */
[----:B------:R0:W5:Y:S01]  /*1100*/  LDG.E.64 R22, desc[UR4][R24.64] ;  /* 0x0000000418167981 */ /* 0x000162000c1e1b00 */
[----:B------:R-:W-:Y:S01]  /*1110*/  BSSY.RECONVERGENT B0, `(.L_x_2756) ;  /* 0x0000009000007945 */ /* 0x000fe20003800200 */
[----:B------:R-:W-:Y:S01]  /*1120*/  IMAD.MOV.U32 R18, RZ, RZ, RZ ;  /* 0x000000ffff127224 */ /* 0x000fe200078e00ff */
[----:B--2---:R-:W-:-:S13]  /*1130*/  FSETP.GTU.FTZ.AND P0, PT, R16, -3, PT ;  /* 0xc04000001000780b */ /* 0x004fda0003f1c000 */
[----:B0--3--:R-:W-:Y:S05]  /*1140*/  @!P0 BRA `(.L_x_2757) ;  /* 0x0000000000148947 */ /* 0x009fea0003800000 */
[----:B------:R-:W-:Y:S01]  /*1150*/  FSETP.GEU.FTZ.AND P0, PT, R16, 3, PT ;  /* 0x404000001000780b */ /* 0x000fe20003f1e000 */
[----:B-----5:R-:W-:-:S12]  /*1160*/  IMAD.MOV.U32 R18, RZ, RZ, R22 ;  /* 0x000000ffff127224 */ /* 0x020fd800078e0016 */
[----:B------:R-:W-:-:S05]  /*1170*/  @!P0 MOV R11, 0x3eaaaaab ;  /* 0x3eaaaaab000b8802 */ /* 0x000fca0000000f00 */
[----:B------:R-:W-:-:S04]  /*1180*/  @!P0 FFMA.FTZ R11, R16, R11, 0.5 ;  /* 0x3f000000100b8423 */ /* 0x000fc8000001000b */
[----:B------:R-:W-:-:S07]  /*1190*/  @!P0 FMUL.FTZ R18, R22, R11 ;  /* 0x0000000b16128220 */ /* 0x000fce0000410000 */
.L_x_2757:
[----:B------:R-:W-:Y:S05]  /*11a0*/  BSYNC.RECONVERGENT B0 ;  /* 0x0000000000007941 */ /* 0x000fea0003800200 */
.L_x_2756:
[----:B------:R-:W-:Y:S01]  /*11b0*/  FSETP.GTU.FTZ.AND P6, PT, R17, -3, PT ;  /* 0xc04000001100780b */ /* 0x000fe20003fdc000 */
[----:B------:R-:W-:Y:S01]  /*11c0*/  BSSY.RECONVERGENT B0, `(.L_x_2758) ;  /* 0x000000e000007945 */ /* 0x000fe20003800200 */
[----:B------:R-:W-:Y:S01]  /*11d0*/  HFMA2 R19, -RZ, RZ, 0, 0 ;  /* 0x00000000ff137431 */ /* 0x000fe200000001ff */
[----:B-----5:R-:W-:Y:S02]  /*11e0*/  FSETP.GTU.FTZ.AND P5, PT, R12, -3, PT ;  /* 0xc04000000c00780b */ /* 0x020fe40003fbc000 */
[----:B------:R-:W-:Y:S02]  /*11f0*/  FSETP.GTU.FTZ.AND P0, PT, R13, -3, PT ;  /* 0xc04000000d00780b */ /* 0x000fe40003f1c000 */
[----:B------:R-:W-:Y:S02]  /*1200*/  FSETP.GTU.FTZ.AND P1, PT, R4, -3, PT ;  /* 0xc04000000400780b */ /* 0x000fe40003f3c000 */
[----:B------:R-:W-:Y:S02]  /*1210*/  FSETP.GTU.FTZ.AND P2, PT, R5, -3, PT ;  /* 0xc04000000500780b */ /* 0x000fe40003f5c000 */
[----:B------:R-:W-:-:S02]  /*1220*/  FSETP.GTU.FTZ.AND P3, PT, R2, -3, PT ;  /* 0xc04000000200780b */ /* 0x000fc40003f7c000 */
[----:B------:R-:W-:Y:S01]  /*1230*/  FSETP.GTU.FTZ.AND P4, PT, R3, -3, PT ;  /* 0xc04000000300780b */ /* 0x000fe20003f9c000 */
[----:B------:R-:W-:-:S12]  /*1240*/  @!P6 BRA `(.L_x_2759) ;  /* 0x000000000014e947 */ /* 0x000fd80003800000 */
[----:B------:R-:W-:Y:S02]  /*1250*/  FSETP.GEU.FTZ.AND P6, PT, R17, 3, PT ;  /* 0x404000001100780b */ /* 0x000fe40003fde000 */
[----:B------:R-:W-:-:S11]  /*1260*/  MOV R19, R23 ;  /* 0x0000001700137202 */ /* 0x000fd60000000f00 */
[----:B------:R-:W-:-:S04]  /*1270*/  @!P6 IMAD.MOV.U32 R16, RZ, RZ, 0x3eaaaaab ;  /* 0x3eaaaaabff10e424 */ /* 0x000fc800078e00ff */
[----:B------:R-:W-:-:S04]  /*1280*/  @!P6 FFMA.FTZ R16, R17, R16, 0.5 ;  /* 0x3f0000001110e423 */ /* 0x000fc80000010010 */
[----:B------:R-:W-:-:S07]  /*1290*/  @!P6 FMUL.FTZ R19, R23, R16 ;  /* 0x000000101713e220 */ /* 0x000fce0000410000 */
.L_x_2759:
[----:B------:R-:W-:Y:S05]  /*12a0*/  BSYNC.RECONVERGENT B0 ;  /* 0x0000000000007941 */ /* 0x000fea0003800200 */
.L_x_2758:
[----:B------:R-:W-:Y:S01]  /*12b0*/  BSSY.RECONVERGENT B0, `(.L_x_2760) ;  /* 0x0000008000007945 */ /* 0x000fe20003800200 */
[----:B------:R-:W-:-:S03]  /*12c0*/  IMAD.MOV.U32 R16, RZ, RZ, RZ ;  /* 0x000000ffff107224 */ /* 0x000fc600078e00ff */
[----:B------:R-:W-:Y:S05]  /*12d0*/  @!P5 BRA `(.L_x_2761) ;  /* 0x000000000014d947 */ /* 0x000fea0003800000 */
[----:B------:R-:W-:Y:S01]  /*12e0*/  FSETP.GEU.FTZ.AND P5, PT, R12, 3, PT ;  /* 0x404000000c00780b */ /* 0x000fe20003fbe000 */
[----:B------:R-:W-:-:S12]  /*12f0*/  IMAD.MOV.U32 R16, RZ, RZ, R14 ;  /* 0x000000ffff107224 */ /* 0x000fd800078e000e */
[----:B------:R-:W-:-:S05]  /*1300*/  @!P5 MOV R11, 0x3eaaaaab ;  /* 0x3eaaaaab000bd802 */ /* 0x000fca0000000f00 */
[----:B------:R-:W-:-:S04]  /*1310*/  @!P5 FFMA.FTZ R11, R12, R11, 0.5 ;  /* 0x3f0000000c0bd423 */ /* 0x000fc8000001000b */
[----:B------:R-:W-:-:S07]  /*1320*/  @!P5 FMUL.FTZ R16, R14, R11 ;  /* 0x0000000b0e10d220 */ /* 0x000fce0000410000 */
.L_x_2761:
[----:B------:R-:W-:Y:S05]  /*1330*/  BSYNC.RECONVERGENT B0 ;  /* 0x0000000000007941 */ /* 0x000fea0003800200 */
.L_x_2760:
[----:B------:R-:W-:Y:S01]  /*1340*/  BSSY.RECONVERGENT B0, `(.L_x_2762) ;  /* 0x0000008000007945 */ /* 0x000fe20003800200 */
[----:B------:R-:W-:-:S03]  /*1350*/  HFMA2 R17, -RZ, RZ, 0, 0 ;  /* 0x00000000ff117431 */ /* 0x000fc600000001ff */
[----:B------:R-:W-:Y:S05]  /*1360*/  @!P0 BRA `(.L_x_2763) ;  /* 0x0000000000148947 */ /* 0x000fea0003800000 */
[----:B------:R-:W-:Y:S02]  /*1370*/  FSETP.GEU.FTZ.AND P0, PT, R13, 3, PT ;  /* 0x404000000d00780b */ /* 0x000fe40003f1e000 */
[----:B------:R-:W-:-:S11]  /*1380*/  MOV R17, R15 ;  /* 0x0000000f00117202 */ /* 0x000fd60000000f00 */
[----:B------:R-:W-:-:S04]  /*1390*/  @!P0 IMAD.MOV.U32 R12, RZ, RZ, 0x3eaaaaab ;  /* 0x3eaaaaabff0c8424 */ /* 0x000fc800078e00ff */
[----:B------:R-:W-:-:S04]  /*13a0*/  @!P0 FFMA.FTZ R12, R13, R12, 0.5 ;  /* 0x3f0000000d0c8423 */ /* 0x000fc8000001000c */
[----:B------:R-:W-:-:S07]  /*13b0*/  @!P0 FMUL.FTZ R17, R15, R12 ;  /* 0x0000000c0f118220 */ /* 0x000fce0000410000 */
.L_x_2763:
[----:B------:R-:W-:Y:S05]  /*13c0*/  BSYNC.RECONVERGENT B0 ;  /* 0x0000000000007941 */ /* 0x000fea0003800200 */
.L_x_2762:
        /* <DEDUP_REMOVED lines=8> */
.L_x_2765:
[----:B------:R-:W-:Y:S05]  /*1450*/  BSYNC.RECONVERGENT B0 ;  /* 0x0000000000007941 */ /* 0x000fea0003800200 */
.L_x_2764:
[----:B------:R-:W-:Y:S01]  /*1460*/  BSSY.RECONVERGENT B0, `(.L_x_2766) ;  /* 0x0000009000007945 */ /* 0x000fe20003800200 */
[----:B------:R-:W-:Y:S02]  /*1470*/  HFMA2 R13, -RZ, RZ, 0, 0 ;  /* 0x00000000ff0d7431 */ /* 0x000fe400000001ff */
[----:B------:R-:W-:Y:S01]  /*1480*/  IMAD.WIDE.U32 R20, R0, 0x4, R20 ;  /* 0x0000000400147825 */ /* 0x000fe200078e0014 */
[----:B------:R-:W-:Y:S06]  /*1490*/  @!P2 BRA `(.L_x_2767) ;  /* 0x000000000014a947 */ /* 0x000fec0003800000 */
[----:B------:R-:W-:Y:S02]  /*14a0*/  FSETP.GEU.FTZ.AND P0, PT, R5, 3, PT ;  /* 0x404000000500780b */ /* 0x000fe40003f1e000 */
[----:B------:R-:W-:-:S11]  /*14b0*/  MOV R13, R9 ;  /* 0x00000009000d7202 */ /* 0x000fd60000000f00 */
[----:B------:R-:W-:-:S04]  /*14c0*/  @!P0 IMAD.MOV.U32 R0, RZ, RZ, 0x3eaaaaab ;  /* 0x3eaaaaabff008424 */ /* 0x000fc800078e00ff */
[----:B------:R-:W-:-:S04]  /*14d0*/  @!P0 FFMA.FTZ R0, R5, R0, 0.5 ;  /* 0x3f00000005008423 */ /* 0x000fc80000010000 */
[----:B------:R-:W-:-:S07]  /*14e0*/  @!P0 FMUL.FTZ R13, R9, R0 ;  /* 0x00000000090d8220 */ /* 0x000fce0000410000 */
.L_x_2767:
[----:B------:R-:W-:Y:S05]  /*14f0*/  BSYNC.RECONVERGENT B0 ;  /* 0x0000000000007941 */ /* 0x000fea0003800200 */
.L_x_2766:
[----:B------:R-:W-:Y:S01]  /*1500*/  BSSY.RECONVERGENT B0, `(.L_x_2768) ;  /* 0x0000009000007945 */ /* 0x000fe20003800200 */
[----:B------:R-:W-:-:S04]  /*1510*/  IMAD.WIDE.U32 R20, R10, 0x8, R20 ;  /* 0x000000080a147825 */ /* 0x000fc800078e0014 */
[----:B------:R-:W-:Y:S01]  /*1520*/  IMAD.MOV.U32 R4, RZ, RZ, RZ ;  /* 0x000000ffff047224 */ /* 0x000fe200078e00ff */
[----:B------:R-:W-:Y:S06]  /*1530*/  @!P3 BRA `(.L_x_2769) ;  /* 0x000000000014b947 */ /* 0x000fec0003800000 */
[----:B------:R-:W-:Y:S02]  /*1540*/  FSETP.GEU.FTZ.AND P0, PT, R2, 3, PT ;  /* 0x404000000200780b */ /* 0x000fe40003f1e000 */
[----:B------:R-:W-:-:S11]  /*1550*/  MOV R4, R6 ;  /* 0x0000000600047202 */ /* 0x000fd60000000f00 */
[----:B------:R-:W-:-:S05]  /*1560*/  @!P0 MOV R5, 0x3eaaaaab ;  /* 0x3eaaaaab00058802 */ /* 0x000fca0000000f00 */
[----:B------:R-:W-:-:S04]  /*1570*/  @!P0 FFMA.FTZ R5, R2, R5, 0.5 ;  /* 0x3f00000002058423 */ /* 0x000fc80000010005 */
[----:B------:R-:W-:-:S07]  /*1580*/  @!P0 FMUL.FTZ R4, R6, R5 ;  /* 0x0000000506048220 */ /* 0x000fce0000410000 */
.L_x_2769:
[----:B------:R-:W-:Y:S05]  /*1590*/  BSYNC.RECONVERGENT B0 ;  /* 0x0000000000007941 */ /* 0x000fea0003800200 */
.L_x_2768:
[----:B------:R-:W-:Y:S01]  /*15a0*/  BSSY.RECONVERGENT B0, `(.L_x_2770) ;  /* 0x0000008000007945 */ /* 0x000fe20003800200 */
[----:B------:R-:W-:-:S03]  /*15b0*/  IMAD.MOV.U32 R5, RZ, RZ, RZ ;  /* 0x000000ffff057224 */ /* 0x000fc600078e00ff */
[----:B------:R-:W-:Y:S05]  /*15c0*/  @!P4 BRA `(.L_x_2771) ;  /* 0x000000000014c947 */ /* 0x000fea0003800000 */
[----:B------:R-:W-:Y:S02]  /*15d0*/  FSETP.GEU.FTZ.AND P0, PT, R3, 3, PT ;  /* 0x404000000300780b */ /* 0x000fe40003f1e000 */
[----:B------:R-:W-:-:S11]  /*15e0*/  MOV R5, R7 ;  /* 0x0000000700057202 */ /* 0x000fd60000000f00 */
[----:B------:R-:W-:-:S05]  /*15f0*/  @!P0 MOV R0, 0x3eaaaaab ;  /* 0x3eaaaaab00008802 */ /* 0x000fca0000000f00 */
[----:B------:R-:W-:-:S04]  /*1600*/  @!P0 FFMA.FTZ R0, R3, R0, 0.5 ;  /* 0x3f00000003008423 */ /* 0x000fc80000010000 */
[----:B------:R-:W-:-:S07]  /*1610*/  @!P0 FMUL.FTZ R5, R7, R0 ;  /* 0x0000000007058220 */ /* 0x000fce0000410000 */
.L_x_2771:
[----:B------:R-:W-:Y:S05]  /*1620*/  BSYNC.RECONVERGENT B0 ;  /* 0x0000000000007941 */ /* 0x000fea0003800200 */
.L_x_2770:
[----:B------:R-:W-:Y:S04]  /*1630*/  STG.E.64 desc[UR4][R20.64], R18 ;  /* 0x0000001214007986 */ /* 0x000fe8000c101b04 */
[----:B------:R-:W-:Y:S04]  /*1640*/  STG.E.64 desc[UR4][R20.64+0x400], R16 ;  /* 0x0004001014007986 */ /* 0x000fe8000c101b04 */
[----:B------:R-:W-:Y:S04]  /*1650*/  STG.E.64 desc[UR4][R20.64+0x800], R12 ;  /* 0x0008000c14007986 */ /* 0x000fe8000c101b04 */
[----:B------:R-:W-:Y:S01]  /*1660*/  STG.E.64 desc[UR4][R20.64+0xc00], R4 ;  /* 0x000c000414007986 */ /* 0x000fe2000c101b04 */
[----:B------:R-:W-:Y:S05]  /*1670*/  EXIT ;  /* 0x000000000000794d */ /* 0x000fea0003800000 */
.L_x_2772:
        /* <DEDUP_REMOVED lines=16> */
.L_x_6359:


//--------------------- .text._ZN2at6native29vectorized_elementwise_kernelILi4EZZZNS0_66_GLOBAL__N__a0cfb035_28_ActivationHardswishKernel_cu_9e10b42f_293025hardswish_backward_kernelERNS_14TensorIteratorEENKUlvE_clEvENKUlvE0_clEvEUlffE_St5arrayIPcLm3EEEEviT0_T1_ --------------------------
	.section	.text._ZN2at6native29vectorized_elementwise_kernelILi4EZZZNS0_66_GLOBAL__N__a0cfb035_28_ActivationHardswishKernel_cu_9e10b42f_293025hardswish_backward_kernelERNS_14TensorIteratorEENKUlvE_clEvENKUlvE0_clEvEUlffE_St5arrayIPcLm3EEEEviT0_T1_,"ax",@progbits
	.align	128
        .global         _ZN2at6native29vectorized_elementwise_kernelILi4EZZZNS0_66_GLOBAL__N__a0cfb035_28_ActivationHardswishKernel_cu_9e10b42f_293025hardswish_backward_kernelERNS_14TensorIteratorEENKUlvE_clEvENKUlvE0_clEvEUlffE_St5arrayIPcLm3EEEEviT0_T1_
        .type           _ZN2at6native29vectorized_elementwise_kernelILi4EZZZNS0_66_GLOBAL__N__a0cfb035_28_ActivationHardswishKernel_cu_9e10b42f_293025hardswish_backward_kernelERNS_14TensorIteratorEENKUlvE_clEvENKUlvE0_clEvEUlffE_St5arrayIPcLm3EEEEviT0_T1_,@function
        .size           _ZN2at6native29vectorized_elementwise_kernelILi4EZZZNS0_66_GLOBAL__N__a0cfb035_28_ActivationHardswishKernel_cu_9e10b42f_293025hardswish_backward_kernelERNS_14TensorIteratorEENKUlvE_clEvENKUlvE0_clEvEUlffE_St5arrayIPcLm3EEEEviT0_T1_,(.L_x_6360 - _ZN2at6native29vectorized_elementwise_kernelILi4EZZZNS0_66_GLOBAL__N__a0cfb035_28_ActivationHardswishKernel_cu_9e10b42f_293025hardswish_backward_kernelERNS_14TensorIteratorEENKUlvE_clEvENKUlvE0_clEvEUlffE_St5arrayIPcLm3EEEEviT0_T1_)
        .other          _ZN2at6native29vectorized_elementwise_kernelILi4EZZZNS0_66_GLOBAL__N__a0cfb035_28_ActivationHardswishKernel_cu_9e10b42f_293025hardswish_backward_kernelERNS_14TensorIteratorEENKUlvE_clEvENKUlvE0_clEvEUlffE_St5arrayIPcLm3EEEEviT0_T1_,@"STO_CUDA_ENTRY STV_DEFAULT"
_ZN2at6native29vectorized_elementwise_kernelILi4EZZZNS0_66_GLOBAL__N__a0cfb035_28_ActivationHardswishKernel_cu_9e10b42f_293025hardswish_backward_kernelERNS_14TensorIteratorEENKUlvE_clEvENKUlvE0_clEvEUlffE_St5arrayIPcLm3EEEEviT0_T1_:
.text._ZN2at6native29vectorized_elementwise_kernelILi4EZZZNS0_66_GLOBAL__N__a0cfb035_28_ActivationHardswishKernel_cu_9e10b42f_293025hardswish_backward_kernelERNS_14TensorIteratorEENKUlvE_clEvENKUlvE0_clEvEUlffE_St5arrayIPcLm3EEEEviT0_T1_:
        /* <DEDUP_REMOVED lines=106> */
.L_x_2775:
[----:B------:R-:W-:Y:S05]  /*06a0*/  BSYNC.RECONVERGENT B0 ;  /* 0x0000000000007941 */ /* 0x000fea0003800200 */
.L_x_2774:
        /* <DEDUP_REMOVED lines=14> */
.L_x_2777:
[----:B------:R-:W-:Y:S05]  /*0790*/  BSYNC.RECONVERGENT B0 ;  /* 0x0000000000007941 */ /* 0x000fea0003800200 */
.L_x_2776:
        /* <DEDUP_REMOVED lines=10> */
.L_x_2779:
[----:B------:R-:W-:Y:S05]  /*0840*/  BSYNC.RECONVERGENT B0 ;  /* 0x0000000000007941 */ /* 0x000fea0003800200 */
.L_x_2778:
        /* <DEDUP_REMOVED lines=23> */
.L_x_2781:
[----:B------:R-:W-:Y:S05]  /*09c0*/  BSYNC.RECONVERGENT B0 ;  /* 0x0000000000007941 */ /* 0x000fea0003800200 */
.L_x_2780:
        /* <DEDUP_REMOVED lines=10> */
.L_x_2783:
[----:B------:R-:W-:Y:S05]  /*0a70*/  BSYNC.RECONVERGENT B0 ;  /* 0x0000000000007941 */ /* 0x000fea0003800200 */
.L_x_2782:
        /* <DEDUP_REMOVED lines=10> */
.L_x_2785:
[----:B------:R-:W-:Y:S05]  /*0b20*/  BSYNC.RECONVERGENT B0 ;  /* 0x0000000000007941 */ /* 0x000fea0003800200 */
.L_x_2784:
        /* <DEDUP_REMOVED lines=10> */
.L_x_2787:
[----:B------:R-:W-:Y:S05]  /*0bd0*/  BSYNC.RECONVERGENT B0 ;  /* 0x0000000000007941 */ /* 0x000fea0003800200 */
.L_x_2786:
        /* <DEDUP_REMOVED lines=10> */
.L_x_2789:
[----:B------:R-:W-:Y:S05]  /*0c80*/  BSYNC.RECONVERGENT B0 ;  /* 0x0000000000007941 */ /* 0x000fea0003800200 */
.L_x_2788:
        /* <DEDUP_REMOVED lines=18> */
.L_x_2792:
[----:B------:R-:W-:-:S13]  /*0db0*/  ISETP.GE.U32.AND P0, PT, R3, R2, PT ;  /* 0x000000020300720c */ /* 0x000fda0003f06070 */
[----:B------:R-:W-:Y:S05]  /*0dc0*/  @P0 BRA `(.L_x_2794) ;  /* 0x0000000000300947 */ /* 0x000fea0003800000 */
[----:B0-----:R-:W0:Y:S01]  /*0dd0*/  LDC.64 R4, c[0x0][0x3a0] ;  /* 0x0000e800ff047b82 */ /* 0x001e220000000a00 */
[----:B------:R-:W-:Y:S01]  /*0de0*/  IADD3 R13, PT, PT, R0, R3, RZ ;  /* 0x00000003000d7210 */ /* 0x000fe20007ffe0ff */
[----:B------:R-:W-:-:S04]  /*0df0*/  VIADD R3, R3, 0x80 ;  /* 0x0000008003037836 */ /* 0x000fc80000000000 */
[----:B0-----:R-:W-:-:S05]  /*0e00*/  IMAD.WIDE.U32 R4, R13, 0x4, R4 ;  /* 0x000000040d047825 */ /* 0x001fca00078e0004 */
[----:B------:R1:W-:Y:S02]  /*0e10*/  STG.E desc[UR4][R4.64], R7 ;  /* 0x0000000704007986 */ /* 0x0003e4000c101904 */
.L_x_2793:
[----:B------:R-:W-:-:S13]  /*0e20*/  ISETP.GE.U32.AND P0, PT, R3, R2, PT ;  /* 0x000000020300720c */ /* 0x000fda0003f06070 */
[----:B------:R-:W-:Y:S05]  /*0e30*/  @P0 BRA `(.L_x_2795) ;  /* 0x0000000000340947 */ /* 0x000fea0003800000 */
[----:B01----:R-:W0:Y:S01]  /*0e40*/  LDC.64 R4, c[0x0][0x3a0] ;  /* 0x0000e800ff047b82 */ /* 0x003e220000000a00 */
[----:B------:R-:W-:Y:S01]  /*0e50*/  IADD3 R7, PT, PT, R0, R3, RZ ;  /* 0x0000000300077210 */ /* 0x000fe20007ffe0ff */
[----:B------:R-:W-:-:S04]  /*0e60*/  VIADD R3, R3, 0x80 ;  /* 0x0000008003037836 */ /* 0x000fc80000000000 */
[----:B0-----:R-:W-:-:S05]  /*0e70*/  IMAD.WIDE.U32 R4, R7, 0x4, R4 ;  /* 0x0000000407047825 */ /* 0x001fca00078e0004 */
[----:B------:R1:W-:Y:S02]  /*0e80*/  STG.E desc[UR4][R4.64], R8 ;  /* 0x0000000804007986 */ /* 0x0003e4000c101904 */
.L_x_2794:
        /* <DEDUP_REMOVED lines=8> */
.L_x_2795:
[----:B------:R-:W-:Y:S05]  /*0f10*/  BSYNC.RELIABLE B1 ;  /* 0x0000000000017941 */ /* 0x000fea0003800100 */
.L_x_2791:
[----:B------:R-:W-:-:S13]  /*0f20*/  ISETP.GE.U32.AND P0, PT, R3, R2, PT ;  /* 0x000000020300720c */ /* 0x000fda0003f06070 */
[----:B012---:R-:W0:Y:S01]  /*0f30*/  @!P0 LDC.64 R4, c[0x0][0x3a0] ;  /* 0x0000e800ff048b82 */ /* 0x007e220000000a00 */
[----:B------:R-:W-:Y:S01]  /*0f40*/  @!P0 IADD3 R7, PT, PT, R0, R3, RZ ;  /* 0x0000000300078210 */ /* 0x000fe20007ffe0ff */
[----:B------:R-:W-:-:S04]  /*0f50*/  @!P0 VIADD R3, R3, 0x80 ;  /* 0x0000008003038836 */ /* 0x000fc80000000000 */
[----:B0-----:R-:W-:-:S05]  /*0f60*/  @!P0 IMAD.WIDE.U32 R4, R7, 0x4, R4 ;  /* 0x0000000407048825 */ /* 0x001fca00078e0004 */
[----:B------:R2:W-:Y:S02]  /*0f70*/  @!P0 STG.E desc[UR4][R4.64], R11 ;  /* 0x0000000b04008986 */ /* 0x0005e4000c101904 */
.L_x_2796:
[----:B------:R-:W-:Y:S05]  /*0f80*/  BSYNC.RECONVERGENT B0 ;  /* 0x0000000000007941 */ /* 0x000fea0003800200 */
.L_x_2790:
        /* <DEDUP_REMOVED lines=8> */
.L_x_2773:
[----:B------:R-:W0:Y:S01]  /*1010*/  S2R R2, SR_TID.X ;  /* 0x0000000000027919 */ /* 0x000e220000002100 */
[----:B------:R-:W1:Y:S08]  /*1020*/  LDC.64 R4, c[0x0][0x3b0] ;  /* 0x0000ec00ff047b82 */ /* 0x000e700000000a00 */
[----:B------:R-:W2:Y:S08]  /*1030*/  LDC.64 R6, c[0x0][0x3a8] ;  /* 0x0000ea00ff067b82 */ /* 0x000eb00000000a00 */
[----:B------:R-:W3:Y:S01]  /*1040*/  LDC.64 R24, c[0x0][0x3a0] ;  /* 0x0000e800ff187b82 */ /* 0x000ee20000000a00 */
[----:B-1----:R-:W-:-:S04]  /*1050*/  IMAD.WIDE.U32 R4, R0, 0x4, R4 ;  /* 0x0000000400047825 */ /* 0x002fc800078e0004 */
[----:B0-----:R-:W-:-:S05]  /*1060*/  IMAD.WIDE.U32 R26, R2, 0x10, R4 ;  /* 0x00000010021a7825 */ /* 0x001fca00078e0004 */
[----:B------:R-:W4:Y:S01]  /*1070*/  LDG.E.128 R16, desc[UR4][R26.64] ;  /* 0x000000041a107981 */ /* 0x000f22000c1e1d00 */
[----:B--2---:R-:W-:-:S03]  /*1080*/  IMAD.WIDE.U32 R4, R0, 0x4, R6 ;  /* 0x0000000400047825 */ /* 0x004fc600078e0006 */
[----:B------:R0:W5:Y:S01]  /*1090*/  LDG.E.128 R8, desc[UR4][R26.64+0x800] ;  /* 0x000800041a087981 */ /* 0x000162000c1e1d00 */
[----:B------:R-:W-:-:S05]  /*10a0*/  IMAD.WIDE.U32 R6, R2, 0x10, R4 ;  /* 0x0000001002067825 */ /* 0x000fca00078e0004 */
[----:B------:R0:W5:Y:S04]  /*10b0*/  LDG.E.128 R12, desc[UR4][R6.64+0x800] ;  /* 0x00080004060c7981 */ /* 0x000168000c1e1d00 */
[----:B------:R0:W5:Y:S01]  /*10c0*/  LDG.E.128 R20, desc[UR4][R6.64] ;  /* 0x0000000406147981 */ /* 0x000162000c1e1d00 */
[----:B------:R-:W-:Y:S01]  /*10d0*/  BSSY.RECONVERGENT B0, `(.L_x_2797) ;  /* 0x0000009000007945 */ /* 0x000fe20003800200 */
[----:B------:R-:W-:Y:S01]  /*10e0*/  IMAD.MOV.U32 R4, RZ, RZ, RZ ;  /* 0x000000ffff047224 */ /* 0x000fe200078e00ff */
[----:B----4-:R-:W-:-:S13]  /*10f0*/  FSETP.GTU.FTZ.AND P0, PT, R16, -3, PT ;  /* 0xc04000001000780b */ /* 0x010fda0003f1c000 */
[----:B0--3--:R-:W-:Y:S05]  /*1100*/  @!P0 BRA `(.L_x_2798) ;  /* 0x0000000000148947 */ /* 0x009fea0003800000 */
[----:B------:R-:W-:Y:S01]  /*1110*/  FSETP.GEU.FTZ.AND P0, PT, R16, 3, PT ;  /* 0x404000001000780b */ /* 0x000fe20003f1e000 */
[----:B-----5:R-:W-:-:S12]  /*1120*/  IMAD.MOV.U32 R4, RZ, RZ, R20 ;  /* 0x000000ffff047224 */ /* 0x020fd800078e0014 */
[----:B------:R-:W-:-:S05]  /*1130*/  @!P0 MOV R3, 0x3eaaaaab ;  /* 0x3eaaaaab00038802 */ /* 0x000fca0000000f00 */
[----:B------:R-:W-:-:S04]  /*1140*/  @!P0 FFMA.FTZ R3, R16, R3, 0.5 ;  /* 0x3f00000010038423 */ /* 0x000fc80000010003 */
[----:B------:R-:W-:-:S07]  /*1150*/  @!P0 FMUL.FTZ R4, R20, R3 ;  /* 0x0000000314048220 */ /* 0x000fce0000410000 */
.L_x_2798:
[----:B------:R-:W-:Y:S05]  /*1160*/  BSYNC.RECONVERGENT B0 ;  /* 0x0000000000007941 */ /* 0x000fea0003800200 */
.L_x_2797:
[----:B------:R-:W-:Y:S01]  /*1170*/  FSETP.GTU.FTZ.AND P6, PT, R17, -3, PT ;  /* 0xc04000001100780b */ /* 0x000fe20003fdc000 */
[----:B------:R-:W-:Y:S01]  /*1180*/  BSSY.RECONVERGENT B0, `(.L_x_2799) ;  /* 0x000000e000007945 */ /* 0x000fe20003800200 */
[----:B------:R-:W-:Y:S01]  /*1190*/  HFMA2 R5, -RZ, RZ, 0, 0 ;  /* 0x00000000ff057431 */ /* 0x000fe200000001ff */
[----:B------:R-:W-:Y:S02]  /*11a0*/  FSETP.GTU.FTZ.AND P5, PT, R18, -3, PT ;  /* 0xc04000001200780b */ /* 0x000fe40003fbc000 */
[----:B------:R-:W-:Y:S02]  /*11b0*/  FSETP.GTU.FTZ.AND P0, PT, R19, -3, PT ;  /* 0xc04000001300780b */ /* 0x000fe40003f1c000 */
[----:B-----5:R-:W-:Y:S02]  /*11c0*/  FSETP.GTU.FTZ.AND P1, PT, R8, -3, PT ;  /* 0xc04000000800780b */ /* 0x020fe40003f3c000 */
        /* <DEDUP_REMOVED lines=9> */
.L_x_2800:
[----:B------:R-:W-:Y:S05]  /*1260*/  BSYNC.RECONVERGENT B0 ;  /* 0x0000000000007941 */ /* 0x000fea0003800200 */
.L_x_2799:
        /* <DEDUP_REMOVED lines=8> */
.L_x_2802:
[----:B------:R-:W-:Y:S05]  /*12f0*/  BSYNC.RECONVERGENT B0 ;  /* 0x0000000000007941 */ /* 0x000fea0003800200 */
.L_x_2801:
        /* <DEDUP_REMOVED lines=8> */
.L_x_2804:
[----:B------:R-:W-:Y:S05]  /*1380*/  BSYNC.RECONVERGENT B0 ;  /* 0x0000000000007941 */ /* 0x000fea0003800200 */
.L_x_2803:
        /* <DEDUP_REMOVED lines=8> */
.L_x_2806:
[----:B------:R-:W-:Y:S05]  /*1410*/  BSYNC.RECONVERGENT B0 ;  /* 0x0000000000007941 */ /* 0x000fea0003800200 */
.L_x_2805:
        /* <DEDUP_REMOVED lines=9> */
.L_x_2808:
[----:B------:R-:W-:Y:S05]  /*14b0*/  BSYNC.RECONVERGENT B0 ;  /* 0x0000000000007941 */ /* 0x000fea0003800200 */
.L_x_2807:
        /* <DEDUP_REMOVED lines=9> */
.L_x_2810:
[----:B------:R-:W-:Y:S05]  /*1550*/  BSYNC.RECONVERGENT B0 ;  /* 0x0000000000007941 */ /* 0x000fea0003800200 */
.L_x_2809:
        /* <DEDUP_REMOVED lines=8> */
.L_x_2812:
[----:B------:R-:W-:Y:S05]  /*15e0*/  BSYNC.RECONVERGENT B0 ;  /* 0x0000000000007941 */ /* 0x000fea0003800200 */
.L_x_2811:
[----:B------:R-:W-:Y:S04]  /*15f0*/  STG.E.128 desc[UR4][R24.64], R4 ;  /* 0x0000000418007986 */ /* 0x000fe8000c101d04 */
[----:B------:R-:W-:Y:S01]  /*1600*/  STG.E.128 desc[UR4][R24.64+0x800], R16 ;  /* 0x0008001018007986 */ /* 0x000fe2000c101d04 */
[----:B------:R-:W-:Y:S05]  /*1610*/  EXIT ;  /* 0x000000000000794d */ /* 0x000fea0003800000 */
.L_x_2813:
        /* <DEDUP_REMOVED lines=14> */
.L_x_6360:


//--------------------- .text._ZN2at6native29vectorized_elementwise_kernelILi8EZZZNS0_66_GLOBAL__N__a0cfb035_28_ActivationHardswishKernel_cu_9e10b42f_293025hardswish_backward_kernelERNS_14TensorIteratorEENKUlvE_clEvENKUlvE0_clEvEUlffE_St5arrayIPcLm3EEEEviT0_T1_ --------------------------
	.section	.text._ZN2at6native29vectorized_elementwise_kernelILi8EZZZNS0_66_GLOBAL__N__a0cfb035_28_ActivationHardswishKernel_cu_9e10b42f_293025hardswish_backward_kernelERNS_14TensorIteratorEENKUlvE_clEvENKUlvE0_clEvEUlffE_St5arrayIPcLm3EEEEviT0_T1_,"ax",@progbits
	.align	128
        .global         _ZN2at6native29vectorized_elementwise_kernelILi8EZZZNS0_66_GLOBAL__N__a0cfb035_28_ActivationHardswishKernel_cu_9e10b42f_293025hardswish_backward_kernelERNS_14TensorIteratorEENKUlvE_clEvENKUlvE0_clEvEUlffE_St5arrayIPcLm3EEEEviT0_T1_
        .type           _ZN2at6native29vectorized_elementwise_kernelILi8EZZZNS0_66_GLOBAL__N__a0cfb035_28_ActivationHardswishKernel_cu_9e10b42f_293025hardswish_backward_kernelERNS_14TensorIteratorEENKUlvE_clEvENKUlvE0_clEvEUlffE_St5arrayIPcLm3EEEEviT0_T1_,@function
        .size           _ZN2at6native29vectorized_elementwise_kernelILi8EZZZNS0_66_GLOBAL__N__a0cfb035_28_ActivationHardswishKernel_cu_9e10b42f_293025hardswish_backward_kernelERNS_14TensorIteratorEENKUlvE_clEvENKUlvE0_clEvEUlffE_St5arrayIPcLm3EEEEviT0_T1_,(.L_x_6361 - _ZN2at6native29vectorized_elementwise_kernelILi8EZZZNS0_66_GLOBAL__N__a0cfb035_28_ActivationHardswishKernel_cu_9e10b42f_293025hardswish_backward_kernelERNS_14TensorIteratorEENKUlvE_clEvENKUlvE0_clEvEUlffE_St5arrayIPcLm3EEEEviT0_T1_)
        .other          _ZN2at6native29vectorized_elementwise_kernelILi8EZZZNS0_66_GLOBAL__N__a0cfb035_28_ActivationHardswishKernel_cu_9e10b42f_293025hardswish_backward_kernelERNS_14TensorIteratorEENKUlvE_clEvENKUlvE0_clEvEUlffE_St5arrayIPcLm3EEEEviT0_T1_,@"STO_CUDA_ENTRY STV_DEFAULT"
_ZN2at6native29vectorized_elementwise_kernelILi8EZZZNS0_66_GLOBAL__N__a0cfb035_28_ActivationHardswishKernel_cu_9e10b42f_293025hardswish_backward_kernelERNS_14TensorIteratorEENKUlvE_clEvENKUlvE0_clEvEUlffE_St5arrayIPcLm3EEEEviT0_T1_:
.text._ZN2at6native29vectorized_elementwise_kernelILi8EZZZNS0_66_GLOBAL__N__a0cfb035_28_ActivationHardswishKernel_cu_9e10b42f_293025hardswish_backward_kernelERNS_14TensorIteratorEENKUlvE_clEvENKUlvE0_clEvEUlffE_St5arrayIPcLm3EEEEviT0_T1_:
[----:B------:R-:W-:Y:S01]  /*0000*/  LDC R1, c[0x0][0x37c] ;  /* 0x0000df00ff017b82 */ /* 0x000fe20000000800 */
[----:B------:R-:W-:Y:S05]  /*0010*/  EXIT ;  /* 0x000000000000794d */ /* 0x000fea0003800000 */
.L_x_2814:
        /* <DEDUP_REMOVED lines=14> */
.L_x_6361:


//--------------------- .text._ZN2at6native18elementwise_kernelILi128ELi4EZNS0_15gpu_kernel_implIZZZNS0_66_GLOBAL__N__a0cfb035_28_ActivationHardswishKernel_cu_9e10b42f_293025hardswish_backward_kernelERNS_14TensorIteratorEENKUlvE_clEvENKUlvE_clEvEUlddE_EEvRNS_18TensorIteratorBaseERKT_EUliE_EEviT1_ --------------------------
	.section	.text._ZN2at6native18elementwise_kernelILi128ELi4EZNS0_15gpu_kernel_implIZZZNS0_66_GLOBAL__N__a0cfb035_28_ActivationHardswishKernel_cu_9e10b42f_293025hardswish_backward_kernelERNS_14TensorIteratorEENKUlvE_clEvENKUlvE_clEvEUlddE_EEvRNS_18TensorIteratorBaseERKT_EUliE_EEviT1_,"ax",@progbits
	.align	128
        .global         _ZN2at6native18elementwise_kernelILi128ELi4EZNS0_15gpu_kernel_implIZZZNS0_66_GLOBAL__N__a0cfb035_28_ActivationHardswishKernel_cu_9e10b42f_293025hardswish_backward_kernelERNS_14TensorIteratorEENKUlvE_clEvENKUlvE_clEvEUlddE_EEvRNS_18TensorIteratorBaseERKT_EUliE_EEviT1_
        .type           _ZN2at6native18elementwise_kernelILi128ELi4EZNS0_15gpu_kernel_implIZZZNS0_66_GLOBAL__N__a0cfb035_28_ActivationHardswishKernel_cu_9e10b42f_293025hardswish_backward_kernelERNS_14TensorIteratorEENKUlvE_clEvENKUlvE_clEvEUlddE_EEvRNS_18TensorIteratorBaseERKT_EUliE_EEviT1_,@function
        .size           _ZN2at6native18elementwise_kernelILi128ELi4EZNS0_15gpu_kernel_implIZZZNS0_66_GLOBAL__N__a0cfb035_28_ActivationHardswishKernel_cu_9e10b42f_293025hardswish_backward_kernelERNS_14TensorIteratorEENKUlvE_clEvENKUlvE_clEvEUlddE_EEvRNS_18TensorIteratorBaseERKT_EUliE_EEviT1_,(.L_x_6335 - _ZN2at6native18elementwise_kernelILi128ELi4EZNS0_15gpu_kernel_implIZZZNS0_66_GLOBAL__N__a0cfb035_28_ActivationHardswishKernel_cu_9e10b42f_293025hardswish_backward_kernelERNS_14TensorIteratorEENKUlvE_clEvENKUlvE_clEvEUlddE_EEvRNS_18TensorIteratorBaseERKT_EUliE_EEviT1_)
        .other          _ZN2at6native18elementwise_kernelILi128ELi4EZNS0_15gpu_kernel_implIZZZNS0_66_GLOBAL__N__a0cfb035_28_ActivationHardswishKernel_cu_9e10b42f_293025hardswish_backward_kernelERNS_14TensorIteratorEENKUlvE_clEvENKUlvE_clEvEUlddE_EEvRNS_18TensorIteratorBaseERKT_EUliE_EEviT1_,@"STO_CUDA_ENTRY STV_DEFAULT"
_ZN2at6native18elementwise_kernelILi128ELi4EZNS0_15gpu_kernel_implIZZZNS0_66_GLOBAL__N__a0cfb035_28_ActivationHardswishKernel_cu_9e10b42f_293025hardswish_backward_kernelERNS_14TensorIteratorEENKUlvE_clEvENKUlvE_clEvEUlddE_EEvRNS_18TensorIteratorBaseERKT_EUliE_EEviT1_:
.text._ZN2at6native18elementwise_kernelILi128ELi4EZNS0_15gpu_kernel_implIZZZNS0_66_GLOBAL__N__a0cfb035_28_ActivationHardswishKernel_cu_9e10b42f_293025hardswish_backward_kernelERNS_14TensorIteratorEENKUlvE_clEvENKUlvE_clEvEUlddE_EEvRNS_18TensorIteratorBaseERKT_EUliE_EEviT1_:
[----:B------:R-:W0:Y:S01]  /*0000*/  LDC R1, c[0x0][0x37c] ;  /* 0x0000df00ff017b82 */ /* 0x000e220000000800 */
[----:B------:R-:W1:Y:S07]  /*0010*/  S2R R19, SR_TID.X ;  /* 0x0000000000137919 */ /* 0x000e6e0000002100 */
[----:B------:R-:W2:Y:S01]  /*0020*/  S2UR UR4, SR_CTAID.X ;  /* 0x00000000000479c3 */ /* 0x000ea20000002500 */
[----:B------:R-:W3:Y:S01]  /*0030*/  LDCU UR42, c[0x0][0x388] ;  /* 0x00007100ff2a77ac */ /* 0x000ee20008000800 */
[----:B------:R-:W-:Y:S01]  /*0040*/  BSSY.RECONVERGENT B6, `(.L_x_2815) ;  /* 0x00004c8000067945 */ /* 0x000fe20003800200 */
[----:B------:R-:W-:Y:S01]  /*0050*/  IMAD.MOV.U32 R23, RZ, RZ, 0x40080000 ;  /* 0x40080000ff177424 */ /* 0x000fe200078e00ff */
[----:B------:R-:W4:Y:S01]  /*0060*/  LDCU UR5, c[0x0][0x380] ;  /* 0x00007000ff0577ac */ /* 0x000f220008000800 */
[----:B------:R-:W5:Y:S01]  /*0070*/  LDCU UR41, c[0x0][0x628] ;  /* 0x0000c500ff2977ac */ /* 0x000f620008000800 */
[----:B------:R-:W0:Y:S01]  /*0080*/  LDCU.64 UR36, c[0x0][0x358] ;  /* 0x00006b00ff2477ac */ /* 0x000e220008000a00 */
[----:B------:R-:W-:Y:S01]  /*0090*/  UMOV UR38, URZ ;  /* 0x000000ff00267c82 */ /* 0x000fe20008000000 */
        /* <DEDUP_REMOVED lines=364> */
.L_x_2817:
[----:B------:R-:W0:Y:S01]  /*1760*/  LDCU.64 UR6, c[0x0][0x5f0] ;  /* 0x0000be00ff0677ac */ /* 0x000e220008000a00 */
[----:B------:R-:W-:Y:S01]  /*1770*/  BSSY.RECONVERGENT B7, `(.L_x_2818) ;  /* 0x00000ed000077945 */ /* 0x000fe20003800200 */
        /* <DEDUP_REMOVED lines=14> */
[----:B--2---:R4:W0:Y:S02]  /*1860*/  I2F.F64.S16 R16, R4 ;  /* 0x0000000400107312 */ /* 0x0048240000101c00 */
[----:B0---4-:R-:W-:Y:S05]  /*1870*/  BRA `(.L_x_2824) ;  /* 0x0000000c00707947 */ /* 0x011fea0003800000 */
.L_x_2822:
[----:B------:R-:W2:Y:S02]  /*1880*/  LDG.E.U8 R4, desc[UR36][R4.64] ;  /* 0x0000002404047981 */ /* 0x000ea4000c1e1100 */
[----:B--2---:R4:W0:Y:S02]  /*1890*/  I2F.F64.U16 R16, R4 ;  /* 0x0000000400107312 */ /* 0x0048240000101800 */
[----:B0---4-:R-:W-:Y:S05]  /*18a0*/  BRA `(.L_x_2824) ;  /* 0x0000000c00647947 */ /* 0x011fea0003800000 */
.L_x_2821:
[----:B------:R-:W-:-:S09]  /*18b0*/  UISETP.NE.AND UP0, UPT, UR4, 0x2, UPT ;  /* 0x000000020400788c */ /* 0x000fd2000bf05270 */
[----:B------:R-:W-:Y:S05]  /*18c0*/  BRA.U !UP0, `(.L_x_2825) ;  /* 0x0000000108287547 */ /* 0x000fea000b800000 */
[----:B------:R-:W-:-:S09]  /*18d0*/  UISETP.NE.AND UP0, UPT, UR4, 0x3, UPT ;  /* 0x000000030400788c */ /* 0x000fd2000bf05270 */
[----:B------:R-:W-:Y:S05]  /*18e0*/  BRA.U !UP0, `(.L_x_2826) ;  /* 0x0000000108147547 */ /* 0x000fea000b800000 */
[----:B------:R-:W-:-:S09]  /*18f0*/  UISETP.NE.AND UP0, UPT, UR4, 0x4, UPT ;  /* 0x000000040400788c */ /* 0x000fd2000bf05270 */
[----:B------:R-:W-:Y:S05]  /*1900*/  BRA.U UP0, `(.L_x_2823) ;  /* 0x0000000900c07547 */ /* 0x000fea000b800000 */
[----:B------:R-:W2:Y:S02]  /*1910*/  LDG.E.64 R16, desc[UR36][R4.64] ;  /* 0x0000002404107981 */ /* 0x000ea4000c1e1b00 */
[----:B--2---:R-:W4:Y:S02]  /*1920*/  I2F.F64.S64 R16, R16 ;  /* 0x0000001000107312 */ /* 0x004f240000301c00 */
[----:B----4-:R-:W-:Y:S05]  /*1930*/  BRA `(.L_x_2824) ;  /* 0x0000000c00407947 */ /* 0x010fea0003800000 */
.L_x_2826:
[----:B------:R-:W2:Y:S02]  /*1940*/  LDG.E R4, desc[UR36][R4.64] ;  /* 0x0000002404047981 */ /* 0x000ea4000c1e1900 */
[----:B--2---:R4:W0:Y:S02]  /*1950*/  I2F.F64 R16, R4 ;  /* 0x0000000400107312 */ /* 0x0048240000201c00 */
[----:B0---4-:R-:W-:Y:S05]  /*1960*/  BRA `(.L_x_2824) ;  /* 0x0000000c00347947 */ /* 0x011fea0003800000 */
.L_x_2825:
[----:B------:R-:W2:Y:S02]  /*1970*/  LDG.E.U16 R4, desc[UR36][R4.64] ;  /* 0x0000002404047981 */ /* 0x000ea4000c1e1500 */
[----:B--2---:R4:W0:Y:S02]  /*1980*/  I2F.F64.S16 R16, R4 ;  /* 0x0000000400107312 */ /* 0x0048240000101c00 */
[----:B0---4-:R-:W-:Y:S05]  /*1990*/  BRA `(.L_x_2824) ;  /* 0x0000000c00287947 */ /* 0x011fea0003800000 */
.L_x_2820:
[----:B------:R-:W-:-:S09]  /*19a0*/  UISETP.GT.AND UP0, UPT, UR4, 0x6, UPT ;  /* 0x000000060400788c */ /* 0x000fd2000bf04270 */
[----:B------:R-:W-:Y:S05]  /*19b0*/  BRA.U UP0, `(.L_x_2827) ;  /* 0x0000000100347547 */ /* 0x000fea000b800000 */
[----:B------:R-:W-:-:S09]  /*19c0*/  UISETP.NE.AND UP0, UPT, UR4, 0x5, UPT ;  /* 0x000000050400788c */ /* 0x000fd2000bf05270 */
[----:B------:R-:W-:Y:S05]  /*19d0*/  BRA.U !UP0, `(.L_x_2828) ;  /* 0x0000000108187547 */ /* 0x000fea000b800000 */
[----:B------:R-:W-:-:S09]  /*19e0*/  UISETP.NE.AND UP0, UPT, UR4, 0x6, UPT ;  /* 0x000000060400788c */ /* 0x000fd2000bf05270 */
[----:B------:R-:W-:Y:S05]  /*19f0*/  BRA.U UP0, `(.L_x_2823) ;  /* 0x0000000900847547 */ /* 0x000fea000b800000 */
[----:B------:R-:W2:Y:S02]  /*1a00*/  LDG.E R16, desc[UR36][R4.64] ;  /* 0x0000002404107981 */ /* 0x000ea4000c1e1900 */
[----:B--2---:R-:W-:-:S06]  /*1a10*/  FMUL.FTZ R16, R16, 1 ;  /* 0x3f80000010107820 */ /* 0x004fcc0000410000 */
[----:B------:R-:W3:Y:S02]  /*1a20*/  F2F.F64.F32 R16, R16 ;  /* 0x0000001000107310 */ /* 0x000ee40000201800 */
[----:B---3--:R-:W-:Y:S05]  /*1a30*/  BRA `(.L_x_2824) ;  /* 0x0000000c00007947 */ /* 0x008fea0003800000 */
.L_x_2828:
[----:B------:R-:W2:Y:S02]  /*1a40*/  LDG.E.U16 R0, desc[UR36][R4.64] ;  /* 0x0000002404007981 */ /* 0x000ea4000c1e1500 */
[----:B--2---:R-:W-:-:S05]  /*1a50*/  HADD2.F32 R0, -RZ, R0.H0_H0 ;  /* 0x20000000ff007230 */ /* 0x004fca0000004100 */
[----:B------:R-:W-:-:S04]  /*1a60*/  FMUL.FTZ R0, R0, 1 ;  /* 0x3f80000000007820 */ /* 0x000fc80000410000 */
[----:B------:R3:W4:Y:S02]  /*1a70*/  F2F.F64.F32 R16, R0 ;  /* 0x0000000000107310 */ /* 0x0007240000201800 */
[----:B---34-:R-:W-:Y:S05]  /*1a80*/  BRA `(.L_x_2824) ;  /* 0x0000000800ec7947 */ /* 0x018fea0003800000 */
.L_x_2827:
[----:B------:R-:W-:-:S09]  /*1a90*/  UISETP.NE.AND UP0, UPT, UR4, 0x7, UPT ;  /* 0x000000070400788c */ /* 0x000fd2000bf05270 */
[----:B------:R-:W-:Y:S05]  /*1aa0*/  BRA.U !UP0, `(.L_x_2829) ;  /* 0x0000000108347547 */ /* 0x000fea000b800000 */
[----:B------:R-:W-:-:S09]  /*1ab0*/  UISETP.NE.AND UP0, UPT, UR4, 0x8, UPT ;  /* 0x000000080400788c */ /* 0x000fd2000bf05270 */
[----:B------:R-:W-:Y:S05]  /*1ac0*/  BRA.U !UP0, `(.L_x_2830) ;  /* 0x0000000108187547 */ /* 0x000fea000b800000 */
[----:B------:R-:W-:-:S09]  /*1ad0*/  UISETP.NE.AND UP0, UPT, UR4, 0x9, UPT ;  /* 0x000000090400788c */ /* 0x000fd2000bf05270 */
[----:B------:R-:W-:Y:S05]  /*1ae0*/  BRA.U UP0, `(.L_x_2823) ;  /* 0x0000000900487547 */ /* 0x000fea000b800000 */
[----:B------:R-:W2:Y:S02]  /*1af0*/  LDG.E R4, desc[UR36][R4.64] ;  /* 0x0000002404047981 */ /* 0x000ea4000c1e1900 */
[----:B--2---:R-:W-:-:S06]  /*1b00*/  FMUL.FTZ R16, R4, 1 ;  /* 0x3f80000004107820 */ /* 0x004fcc0000410000 */
[----:B------:R-:W4:Y:S02]  /*1b10*/  F2F.F64.F32 R16, R16 ;  /* 0x0000001000107310 */ /* 0x000f240000201800 */
[----:B----4-:R-:W-:Y:S05]  /*1b20*/  BRA `(.L_x_2824) ;  /* 0x0000000800c47947 */ /* 0x010fea0003800000 */
.L_x_2830:
[----:B------:R-:W2:Y:S02]  /*1b30*/  LDG.E.U16 R4, desc[UR36][R4.64] ;  /* 0x0000002404047981 */ /* 0x000ea4000c1e1500 */
[----:B--2---:R-:W-:-:S05]  /*1b40*/  HADD2.F32 R0, -RZ, R4.H0_H0 ;  /* 0x20000004ff007230 */ /* 0x004fca0000004100 */
[----:B------:R-:W-:-:S04]  /*1b50*/  FMUL.FTZ R0, R0, 1 ;  /* 0x3f80000000007820 */ /* 0x000fc80000410000 */
[----:B------:R4:W0:Y:S02]  /*1b60*/  F2F.F64.F32 R16, R0 ;  /* 0x0000000000107310 */ /* 0x0008240000201800 */
[----:B0---4-:R-:W-:Y:S05]  /*1b70*/  BRA `(.L_x_2824) ;  /* 0x0000000800b07947 */ /* 0x011fea0003800000 */
.L_x_2829:
[----:B------:R3:W5:Y:S01]  /*1b80*/  LDG.E.64 R16, desc[UR36][R4.64] ;  /* 0x0000002404107981 */ /* 0x000762000c1e1b00 */
[----:B------:R-:W-:Y:S05]  /*1b90*/  BRA `(.L_x_2824) ;  /* 0x0000000800a87947 */ /* 0x000fea0003800000 */
.L_x_2819:
        /* <DEDUP_REMOVED lines=8> */
[----:B------:R-:W2:Y:S01]  /*1c20*/  LDG.E.U8 R4, desc[UR36][R4.64] ;  /* 0x0000002404047981 */ /* 0x000ea2000c1e1100 */
[----:B------:R-:W-:Y:S01]  /*1c30*/  IMAD.MOV.U32 R16, RZ, RZ, RZ ;  /* 0x000000ffff107224 */ /* 0x000fe200078e00ff */
[----:B--2---:R-:W-:-:S04]  /*1c40*/  ISETP.NE.AND P0, PT, R4, RZ, PT ;  /* 0x000000ff0400720c */ /* 0x004fc80003f05270 */
[----:B------:R-:W-:Y:S01]  /*1c50*/  FSEL R17, RZ, 1.875, !P0 ;  /* 0x3ff00000ff117808 */ /* 0x000fe20004000000 */
[----:B------:R-:W-:Y:S08]  /*1c60*/  BRA `(.L_x_2824) ;  /* 0x0000000800747947 */ /* 0x000ff00003800000 */
.L_x_2833:
[----:B------:R2:W5:Y:S01]  /*1c70*/  LDG.E.64 R16, desc[UR36][R4.64] ;  /* 0x0000002404107981 */ /* 0x000562000c1e1b00 */
[----:B------:R-:W-:Y:S05]  /*1c80*/  BRA `(.L_x_2824) ;  /* 0x00000008006c7947 */ /* 0x000fea0003800000 */
.L_x_2832:
        /* <DEDUP_REMOVED lines=23> */
[----:B------:R-:W-:-:S05]  /*1e00*/  LOP3.LUT R3, R3, 0x80000000, R0, 0xf8, !PT ;  /* 0x8000000003037812 */ /* 0x000fca00078ef800 */
[----:B------:R-:W-:-:S04]  /*1e10*/  FMUL.FTZ R3, R3, 1 ;  /* 0x3f80000003037820 */ /* 0x000fc80000410000 */
[----:B------:R2:W3:Y:S02]  /*1e20*/  F2F.F64.F32 R16, R3 ;  /* 0x0000000300107310 */ /* 0x0004e40000201800 */
[----:B--23--:R-:W-:Y:S05]  /*1e30*/  BRA `(.L_x_2824) ;  /* 0x0000000800007947 */ /* 0x00cfea0003800000 */
.L_x_2835:
        /* <DEDUP_REMOVED lines=10> */
[----:B------:R-:W-:-:S04]  /*1ee0*/  MOV R3, R6 ;  /* 0x0000000600037202 */ /* 0x000fc80000000f00 */
[----:B------:R-:W-:-:S05]  /*1ef0*/  LOP3.LUT R0, R0, 0x80000000, R3, 0xf8, !PT ;  /* 0x8000000000007812 */ /* 0x000fca00078ef803 */
[----:B------:R-:W-:-:S04]  /*1f00*/  FMUL.FTZ R0, R0, 1 ;  /* 0x3f80000000007820 */ /* 0x000fc80000410000 */
[----:B------:R2:W3:Y:S02]  /*1f10*/  F2F.F64.F32 R16, R0 ;  /* 0x0000000000107310 */ /* 0x0004e40000201800 */
[----:B--23--:R-:W-:Y:S05]  /*1f20*/  BRA `(.L_x_2824) ;  /* 0x0000000400c47947 */ /* 0x00cfea0003800000 */
.L_x_2834:
[----:B------:R-:W2:Y:S02]  /*1f30*/  LDG.E.U16 R0, desc[UR36][R4.64] ;  /* 0x0000002404007981 */ /* 0x000ea4000c1e1500 */
[----:B--2---:R-:W-:-:S04]  /*1f40*/  IMAD.U32 R0, R0, 0x10000, RZ ;  /* 0x0001000000007824 */ /* 0x004fc800078e00ff */
[----:B------:R-:W-:-:S04]  /*1f50*/  FMUL.FTZ R0, R0, 1 ;  /* 0x3f80000000007820 */ /* 0x000fc80000410000 */
[----:B------:R2:W3:Y:S02]  /*1f60*/  F2F.F64.F32 R16, R0 ;  /* 0x0000000000107310 */ /* 0x0004e40000201800 */
[----:B--23--:R-:W-:Y:S05]  /*1f70*/  BRA `(.L_x_2824) ;  /* 0x0000000400b07947 */ /* 0x00cfea0003800000 */
.L_x_2831:
        /* <DEDUP_REMOVED lines=9> */
[----:B--2---:R2:W3:Y:S02]  /*2010*/  I2F.F64.U16 R16, R4 ;  /* 0x0000000400107312 */ /* 0x0044e40000101800 */
[----:B--23--:R-:W-:Y:S05]  /*2020*/  BRA `(.L_x_2824) ;  /* 0x0000000400847947 */ /* 0x00cfea0003800000 */
.L_x_2838:
[----:B------:R-:W2:Y:S01]  /*2030*/  LDG.E.U8 R4, desc[UR36][R4.64] ;  /* 0x0000002404047981 */ /* 0x000ea2000c1e1100 */
[----:B------:R-:W-:Y:S02]  /*2040*/  CS2R R16, SRZ ;  /* 0x0000000000107805 */ /* 0x000fe4000001ff00 */
[----:B--2---:R-:W-:-:S13]  /*2050*/  ISETP.NE.AND P0, PT, R4, RZ, PT ;  /* 0x000000ff0400720c */ /* 0x004fda0003f05270 */
[----:B------:R-:W-:Y:S05]  /*2060*/  @!P0 BRA `(.L_x_2824) ;  /* 0x0000000400748947 */ /* 0x000fea0003800000 */
[----:B------:R-:W-:-:S13]  /*2070*/  ISETP.NE.AND P0, PT, R4, 0x80, PT ;  /* 0x000000800400780c */ /* 0x000fda0003f05270 */
[----:B------:R-:W-:Y:S01]  /*2080*/  @!P0 IMAD.MOV.U32 R16, RZ, RZ, 0x20000000 ;  /* 0x20000000ff108424 */ /* 0x000fe200078e00ff */
        /* <DEDUP_REMOVED lines=15> */
.L_x_2840:
[----:B------:R-:W-:Y:S05]  /*2180*/  BSYNC.RECONVERGENT B0 ;  /* 0x0000000000007941 */ /* 0x000fea0003800200 */
.L_x_2839:
[----:B------:R-:W-:Y:S02]  /*2190*/  SHF.L.U32 R0, R0, 0x14, RZ ;  /* 0x0000001400007819 */ /* 0x000fe400000006ff */
[----:B------:R-:W-:-:S04]  /*21a0*/  LEA R3, R3, 0x3b800000, 0x17 ;  /* 0x3b80000003037811 */ /* 0x000fc800078eb8ff */
[----:B------:R-:W-:-:S05]  /*21b0*/  LOP3.LUT R0, R3, R0, R7, 0xfe, !PT ;  /* 0x0000000003007212 */ /* 0x000fca00078efe07 */
[----:B------:R-:W-:-:S04]  /*21c0*/  FMUL.FTZ R0, R0, 1 ;  /* 0x3f80000000007820 */ /* 0x000fc80000410000 */
[----:B------:R2:W3:Y:S02]  /*21d0*/  F2F.F64.F32 R16, R0 ;  /* 0x0000000000107310 */ /* 0x0004e40000201800 */
[----:B--23--:R-:W-:Y:S05]  /*21e0*/  BRA `(.L_x_2824) ;  /* 0x0000000400147947 */ /* 0x00cfea0003800000 */
.L_x_2837:
[----:B------:R-:W2:Y:S01]  /*21f0*/  LDG.E.U8 R4, desc[UR36][R4.64] ;  /* 0x0000002404047981 */ /* 0x000ea2000c1e1100 */
[----:B------:R-:W-:Y:S02]  /*2200*/  CS2R R16, SRZ ;  /* 0x0000000000107805 */ /* 0x000fe4000001ff00 */
[----:B--2---:R-:W-:-:S13]  /*2210*/  ISETP.NE.AND P0, PT, R4, RZ, PT ;  /* 0x000000ff0400720c */ /* 0x004fda0003f05270 */
[----:B------:R-:W-:Y:S05]  /*2220*/  @!P0 BRA `(.L_x_2824) ;  /* 0x0000000400048947 */ /* 0x000fea0003800000 */
[----:B------:R-:W-:-:S13]  /*2230*/  ISETP.NE.AND P0, PT, R4, 0x80, PT ;  /* 0x000000800400780c */ /* 0x000fda0003f05270 */
[----:B------:R-:W-:Y:S02]  /*2240*/  @!P0 IMAD.MOV.U32 R16, RZ, RZ, 0x20000000 ;  /* 0x20000000ff108424 */ /* 0x000fe400078e00ff */
        /* <DEDUP_REMOVED lines=15> */
.L_x_2842:
[----:B------:R-:W-:Y:S05]  /*2340*/  BSYNC.RECONVERGENT B0 ;  /* 0x0000000000007941 */ /* 0x000fea0003800200 */
.L_x_2841:
[----:B------:R-:W-:Y:S01]  /*2350*/  IMAD.SHL.U32 R0, R0, 0x200000, RZ ;  /* 0x0020000000007824 */ /* 0x000fe200078e00ff */
[----:B------:R-:W-:-:S04]  /*2360*/  LEA R3, R3, 0x37800000, 0x17 ;  /* 0x3780000003037811 */ /* 0x000fc800078eb8ff */
[----:B------:R-:W-:-:S05]  /*2370*/  LOP3.LUT R0, R3, R0, R7, 0xfe, !PT ;  /* 0x0000000003007212 */ /* 0x000fca00078efe07 */
[----:B------:R-:W-:-:S04]  /*2380*/  FMUL.FTZ R0, R0, 1 ;  /* 0x3f80000000007820 */ /* 0x000fc80000410000 */
[----:B------:R2:W3:Y:S02]  /*2390*/  F2F.F64.F32 R16, R0 ;  /* 0x0000000000107310 */ /* 0x0004e40000201800 */
[----:B--23--:R-:W-:Y:S05]  /*23a0*/  BRA `(.L_x_2824) ;  /* 0x0000000000a47947 */ /* 0x00cfea0003800000 */
.L_x_2836:
[----:B------:R-:W-:-:S09]  /*23b0*/  UISETP.NE.AND UP0, UPT, UR4, 0x1c, UPT ;  /* 0x0000001c0400788c */ /* 0x000fd2000bf05270 */
[----:B------:R-:W-:Y:S05]  /*23c0*/  BRA.U !UP0, `(.L_x_2843) ;  /* 0x0000000108947547 */ /* 0x000fea000b800000 */
[----:B------:R-:W-:-:S09]  /*23d0*/  UISETP.NE.AND UP0, UPT, UR4, 0x1d, UPT ;  /* 0x0000001d0400788c */ /* 0x000fd2000bf05270 */
[----:B------:R-:W-:Y:S05]  /*23e0*/  BRA.U !UP0, `(.L_x_2844) ;  /* 0x0000000108807547 */ /* 0x000fea000b800000 */
[----:B------:R-:W-:-:S09]  /*23f0*/  UISETP.NE.AND UP0, UPT, UR4, 0x2c, UPT ;  /* 0x0000002c0400788c */ /* 0x000fd2000bf05270 */
[----:B------:R-:W-:Y:S05]  /*2400*/  BRA.U !UP0, `(.L_x_2845) ;  /* 0x0000000108487547 */ /* 0x000fea000b800000 */
.L_x_2823:
        /* <DEDUP_REMOVED lines=16> */
.L_x_2846:
[----:B------:R-:W-:Y:S01]  /*2510*/  CS2R R16, SRZ ;  /* 0x0000000000107805 */ /* 0x000fe2000001ff00 */
[----:B------:R-:W-:Y:S06]  /*2520*/  BRA `(.L_x_2824) ;  /* 0x0000000000447947 */ /* 0x000fec0003800000 */
.L_x_2845:
[----:B------:R-:W2:Y:S01]  /*2530*/  LDG.E.U8 R0, desc[UR36][R4.64] ;  /* 0x0000002404007981 */ /* 0x000ea2000c1e1100 */
[----:B------:R-:W-:Y:S01]  /*2540*/  MOV R16, 0x0 ;  /* 0x0000000000107802 */ /* 0x000fe20000000f00 */
[----:B------:R-:W-:Y:S01]  /*2550*/  IMAD.MOV.U32 R17, RZ, RZ, 0x38000000 ;  /* 0x38000000ff117424 */ /* 0x000fe200078e00ff */
[----:B--2---:R-:W-:-:S13]  /*2560*/  ISETP.NE.AND P0, PT, R0, RZ, PT ;  /* 0x000000ff0000720c */ /* 0x004fda0003f05270 */
[----:B------:R-:W-:Y:S05]  /*2570*/  @!P0 BRA `(.L_x_2824) ;  /* 0x0000000000308947 */ /* 0x000fea0003800000 */
[----:B------:R-:W-:-:S13]  /*2580*/  ISETP.NE.AND P0, PT, R0, 0xff, PT ;  /* 0x000000ff0000780c */ /* 0x000fda0003f05270 */
[----:B------:R-:W-:Y:S01]  /*2590*/  @P0 IMAD.SHL.U32 R0, R0, 0x800000, RZ ;  /* 0x0080000000000824 */ /* 0x000fe200078e00ff */
[----:B------:R-:W-:Y:S01]  /*25a0*/  @!P0 MOV R16, 0x20000000 ;  /* 0x2000000000108802 */ /* 0x000fe20000000f00 */
[----:B------:R-:W-:Y:S02]  /*25b0*/  @!P0 IMAD.MOV.U32 R17, RZ, RZ, 0x7ff80000 ;  /* 0x7ff80000ff118424 */ /* 0x000fe400078e00ff */
[----:B------:R-:W-:-:S04]  /*25c0*/  @P0 FMUL.FTZ R0, R0, 1 ;  /* 0x3f80000000000820 */ /* 0x000fc80000410000 */
[----:B------:R2:W3:Y:S02]  /*25d0*/  @P0 F2F.F64.F32 R16, R0 ;  /* 0x0000000000100310 */ /* 0x0004e40000201800 */
[----:B--23--:R-:W-:Y:S05]  /*25e0*/  BRA `(.L_x_2824) ;  /* 0x0000000000147947 */ /* 0x00cfea0003800000 */
.L_x_2844:
[----:B------:R-:W2:Y:S02]  /*25f0*/  LDG.E.64 R16, desc[UR36][R4.64] ;  /* 0x0000002404107981 */ /* 0x000ea4000c1e1b00 */
[----:B--2---:R-:W2:Y:S02]  /*2600*/  I2F.F64.U64 R16, R16 ;  /* 0x0000001000107312 */ /* 0x004ea40000301800 */
[----:B--2---:R-:W-:Y:S05]  /*2610*/  BRA `(.L_x_2824) ;  /* 0x0000000000087947 */ /* 0x004fea0003800000 */
.L_x_2843:
[----:B------:R-:W2:Y:S02]  /*2620*/  LDG.E R4, desc[UR36][R4.64] ;  /* 0x0000002404047981 */ /* 0x000ea4000c1e1900 */
[----:B--2---:R0:W1:Y:S02]  /*2630*/  I2F.F64.U32 R16, R4 ;  /* 0x0000000400107312 */ /* 0x0040640000201800 */
.L_x_2824:
[----:B------:R-:W-:Y:S05]  /*2640*/  BSYNC.RECONVERGENT B7 ;  /* 0x0000000000077941 */ /* 0x000fea0003800200 */
.L_x_2818:
[----:B------:R-:W0:Y:S01]  /*2650*/  LDCU.64 UR6, c[0x0][0x5f8] ;  /* 0x0000bf00ff0677ac */ /* 0x000e220008000a00 */
[----:B------:R-:W-:Y:S01]  /*2660*/  BSSY.RECONVERGENT B7, `(.L_x_2847) ;  /* 0x00000ed000077945 */ /* 0x000fe20003800200 */
[----:B------:R-:W-:-:S04]  /*2670*/  UPRMT UR4, UR41, 0x7772, URZ ;  /* 0x0000777229047896 */ /* 0x000fc800080000ff */
[----:B------:R-:W-:Y:S01]  /*2680*/  UISETP.GT.AND UP0, UPT, UR4, 0x9, UPT ;  /* 0x000000090400788c */ /* 0x000fe2000bf04270 */
[----:B0-23--:R-:W-:-:S05]  /*2690*/  IADD3 R4, P0, PT, R18, UR6, RZ ;  /* 0x0000000612047c10 */ /* 0x00dfca000ff1e0ff */
        /* <DEDUP_REMOVED lines=11> */
[----:B--2---:R0:W2:Y:S02]  /*2750*/  I2F.F64.S16 R6, R4 ;  /* 0x0000000400067312 */ /* 0x0040a40000101c00 */
[----:B0-2---:R-:W-:Y:S05]  /*2760*/  BRA `(.L_x_2853) ;  /* 0x0000000c00707947 */ /* 0x005fea0003800000 */
.L_x_2851:
[----:B------:R-:W2:Y:S02]  /*2770*/  LDG.E.U8 R4, desc[UR36][R4.64] ;  /* 0x0000002404047981 */ /* 0x000ea4000c1e1100 */
[----:B--2---:R0:W2:Y:S02]  /*2780*/  I2F.F64.U16 R6, R4 ;  /* 0x0000000400067312 */ /* 0x0040a40000101800 */
[----:B0-2---:R-:W-:Y:S05]  /*2790*/  BRA `(.L_x_2853) ;  /* 0x0000000c00647947 */ /* 0x005fea0003800000 */
.L_x_2850:
[----:B------:R-:W-:-:S09]  /*27a0*/  UISETP.NE.AND UP0, UPT, UR4, 0x2, UPT ;  /* 0x000000020400788c */ /* 0x000fd2000bf05270 */
[----:B------:R-:W-:Y:S05]  /*27b0*/  BRA.U !UP0, `(.L_x_2854) ;  /* 0x0000000108287547 */ /* 0x000fea000b800000 */
[----:B------:R-:W-:-:S09]  /*27c0*/  UISETP.NE.AND UP0, UPT, UR4, 0x3, UPT ;  /* 0x000000030400788c */ /* 0x000fd2000bf05270 */
[----:B------:R-:W-:Y:S05]  /*27d0*/  BRA.U !UP0, `(.L_x_2855) ;  /* 0x0000000108147547 */ /* 0x000fea000b800000 */
[----:B------:R-:W-:-:S09]  /*27e0*/  UISETP.NE.AND UP0, UPT, UR4, 0x4, UPT ;  /* 0x000000040400788c */ /* 0x000fd2000bf05270 */
[----:B------:R-:W-:Y:S05]  /*27f0*/  BRA.U UP0, `(.L_x_2852) ;  /* 0x0000000900c07547 */ /* 0x000fea000b800000 */
[----:B------:R-:W2:Y:S02]  /*2800*/  LDG.E.64 R6, desc[UR36][R4.64] ;  /* 0x0000002404067981 */ /* 0x000ea4000c1e1b00 */
[----:B--2---:R-:W0:Y:S02]  /*2810*/  I2F.F64.S64 R6, R6 ;  /* 0x0000000600067312 */ /* 0x004e240000301c00 */
[----:B0-----:R-:W-:Y:S05]  /*2820*/  BRA `(.L_x_2853) ;  /* 0x0000000c00407947 */ /* 0x001fea0003800000 */
.L_x_2855:
[----:B------:R-:W2:Y:S02]  /*2830*/  LDG.E R4, desc[UR36][R4.64] ;  /* 0x0000002404047981 */ /* 0x000ea4000c1e1900 */
[----:B--2---:R0:W2:Y:S02]  /*2840*/  I2F.F64 R6, R4 ;  /* 0x0000000400067312 */ /* 0x0040a40000201c00 */
[----:B0-2---:R-:W-:Y:S05]  /*2850*/  BRA `(.L_x_2853) ;  /* 0x0000000c00347947 */ /* 0x005fea0003800000 */
.L_x_2854:
[----:B------:R-:W2:Y:S02]  /*2860*/  LDG.E.U16 R4, desc[UR36][R4.64] ;  /* 0x0000002404047981 */ /* 0x000ea4000c1e1500 */
[----:B--2---:R0:W2:Y:S02]  /*2870*/  I2F.F64.S16 R6, R4 ;  /* 0x0000000400067312 */ /* 0x0040a40000101c00 */
[----:B0-2---:R-:W-:Y:S05]  /*2880*/  BRA `(.L_x_2853) ;  /* 0x0000000c00287947 */ /* 0x005fea0003800000 */
.L_x_2849:
        /* <DEDUP_REMOVED lines=10> */
.L_x_2857:
[----:B------:R-:W2:Y:S02]  /*2930*/  LDG.E.U16 R0, desc[UR36][R4.64] ;  /* 0x0000002404007981 */ /* 0x000ea4000c1e1500 */
[----:B--2---:R-:W-:-:S05]  /*2940*/  HADD2.F32 R0, -RZ, R0.H0_H0 ;  /* 0x20000000ff007230 */ /* 0x004fca0000004100 */
[----:B------:R-:W-:-:S04]  /*2950*/  FMUL.FTZ R0, R0, 1 ;  /* 0x3f80000000007820 */ /* 0x000fc80000410000 */
[----:B------:R4:W0:Y:S02]  /*2960*/  F2F.F64.F32 R6, R0 ;  /* 0x0000000000067310 */ /* 0x0008240000201800 */
[----:B0---4-:R-:W-:Y:S05]  /*2970*/  BRA `(.L_x_2853) ;  /* 0x0000000800ec7947 */ /* 0x011fea0003800000 */
.L_x_2856:
        /* <DEDUP_REMOVED lines=8> */
[----:B------:R-:W0:Y:S02]  /*2a00*/  F2F.F64.F32 R6, R6 ;  /* 0x0000000600067310 */ /* 0x000e240000201800 */
[----:B0-----:R-:W-:Y:S05]  /*2a10*/  BRA `(.L_x_2853) ;  /* 0x0000000800c47947 */ /* 0x001fea0003800000 */
.L_x_2859:
[----:B------:R-:W2:Y:S02]  /*2a20*/  LDG.E.U16 R4, desc[UR36][R4.64] ;  /* 0x0000002404047981 */ /* 0x000ea4000c1e1500 */
[----:B--2---:R-:W-:-:S05]  /*2a30*/  HADD2.F32 R0, -RZ, R4.H0_H0 ;  /* 0x20000004ff007230 */ /* 0x004fca0000004100 */
[----:B------:R-:W-:-:S04]  /*2a40*/  FMUL.FTZ R0, R0, 1 ;  /* 0x3f80000000007820 */ /* 0x000fc80000410000 */
[----:B------:R0:W2:Y:S02]  /*2a50*/  F2F.F64.F32 R6, R0 ;  /* 0x0000000000067310 */ /* 0x0000a40000201800 */
[----:B0-2---:R-:W-:Y:S05]  /*2a60*/  BRA `(.L_x_2853) ;  /* 0x0000000800b07947 */ /* 0x005fea0003800000 */
.L_x_2858:
[----:B------:R4:W5:Y:S01]  /*2a70*/  LDG.E.64 R6, desc[UR36][R4.64] ;  /* 0x0000002404067981 */ /* 0x000962000c1e1b00 */
[----:B------:R-:W-:Y:S05]  /*2a80*/  BRA `(.L_x_2853) ;  /* 0x0000000800a87947 */ /* 0x000fea0003800000 */
.L_x_2848:
        /* <DEDUP_REMOVED lines=9> */
[----:B------:R-:W-:Y:S01]  /*2b20*/  HFMA2 R6, -RZ, RZ, 0, 0 ;  /* 0x00000000ff067431 */ /* 0x000fe200000001ff */
[----:B--2---:R-:W-:-:S04]  /*2b30*/  ISETP.NE.AND P0, PT, R4, RZ, PT ;  /* 0x000000ff0400720c */ /* 0x004fc80003f05270 */
[----:B------:R-:W-:Y:S01]  /*2b40*/  FSEL R7, RZ, 1.875, !P0 ;  /* 0x3ff00000ff077808 */ /* 0x000fe20004000000 */
[----:B------:R-:W-:Y:S08]  /*2b50*/  BRA `(.L_x_2853) ;  /* 0x0000000800747947 */ /* 0x000ff00003800000 */
.L_x_2862:
[----:B------:R3:W5:Y:S01]  /*2b60*/  LDG.E.64 R6, desc[UR36][R4.64] ;  /* 0x0000002404067981 */ /* 0x000762000c1e1b00 */
[----:B------:R-:W-:Y:S05]  /*2b70*/  BRA `(.L_x_2853) ;  /* 0x00000008006c7947 */ /* 0x000fea0003800000 */
.L_x_2861:
        /* <DEDUP_REMOVED lines=23> */
[----:B------:R-:W-:-:S05]  /*2cf0*/  LOP3.LUT R3, R3, 0x80000000, R0, 0xf8, !PT ;  /* 0x8000000003037812 */ /* 0x000fca00078ef800 */
[----:B------:R-:W-:-:S04]  /*2d00*/  FMUL.FTZ R3, R3, 1 ;  /* 0x3f80000003037820 */ /* 0x000fc80000410000 */
[----:B------:R3:W4:Y:S02]  /*2d10*/  F2F.F64.F32 R6, R3 ;  /* 0x0000000300067310 */ /* 0x0007240000201800 */
[----:B---34-:R-:W-:Y:S05]  /*2d20*/  BRA `(.L_x_2853) ;  /* 0x0000000800007947 */ /* 0x018fea0003800000 */
.L_x_2864:
[----:B------:R-:W2:Y:S02]  /*2d30*/  LDG.E.U8 R4, desc[UR36][R4.64] ;  /* 0x0000002404047981 */ /* 0x000ea4000c1e1100 */
[C---:B--2---:R-:W-:Y:S01]  /*2d40*/  IMAD.SHL.U32 R3, R4.reuse, 0x2000000, RZ ;  /* 0x0200000004037824 */ /* 0x044fe200078e00ff */
[----:B------:R-:W-:-:S04]  /*2d50*/  SHF.L.U32 R6, R4, 0x8, RZ ;  /* 0x0000000804067819 */ /* 0x000fc800000006ff */
        /* <DEDUP_REMOVED lines=8> */
[----:B------:R-:W-:-:S05]  /*2de0*/  LOP3.LUT R0, R0, 0x80000000, R3, 0xf8, !PT ;  /* 0x8000000000007812 */ /* 0x000fca00078ef803 */
[----:B------:R-:W-:-:S04]  /*2df0*/  FMUL.FTZ R0, R0, 1 ;  /* 0x3f80000000007820 */ /* 0x000fc80000410000 */
[----:B------:R3:W4:Y:S02]  /*2e00*/  F2F.F64.F32 R6, R0 ;  /* 0x0000000000067310 */ /* 0x0007240000201800 */
[----:B---34-:R-:W-:Y:S05]  /*2e10*/  BRA `(.L_x_2853) ;  /* 0x0000000400c47947 */ /* 0x018fea0003800000 */
.L_x_2863:
[----:B------:R-:W2:Y:S02]  /*2e20*/  LDG.E.U16 R0, desc[UR36][R4.64] ;  /* 0x0000002404007981 */ /* 0x000ea4000c1e1500 */
[----:B--2---:R-:W-:-:S04]  /*2e30*/  IMAD.U32 R0, R0, 0x10000, RZ ;  /* 0x0001000000007824 */ /* 0x004fc800078e00ff */
[----:B------:R-:W-:-:S04]  /*2e40*/  FMUL.FTZ R0, R0, 1 ;  /* 0x3f80000000007820 */ /* 0x000fc80000410000 */
[----:B------:R3:W4:Y:S02]  /*2e50*/  F2F.F64.F32 R6, R0 ;  /* 0x0000000000067310 */ /* 0x0007240000201800 */
[----:B---34-:R-:W-:Y:S05]  /*2e60*/  BRA `(.L_x_2853) ;  /* 0x0000000400b07947 */ /* 0x018fea0003800000 */
.L_x_2860:
        /* <DEDUP_REMOVED lines=9> */
[----:B--2---:R3:W4:Y:S02]  /*2f00*/  I2F.F64.U16 R6, R4 ;  /* 0x0000000400067312 */ /* 0x0047240000101800 */
[----:B---34-:R-:W-:Y:S05]  /*2f10*/  BRA `(.L_x_2853) ;  /* 0x0000000400847947 */ /* 0x018fea0003800000 */
.L_x_2867:
[----:B------:R-:W2:Y:S01]  /*2f20*/  LDG.E.U8 R4, desc[UR36][R4.64] ;  /* 0x0000002404047981 */ /* 0x000ea2000c1e1100 */
[----:B------:R-:W-:Y:S02]  /*2f30*/  CS2R R6, SRZ ;  /* 0x0000000000067805 */ /* 0x000fe4000001ff00 */
[----:B--2---:R-:W-:-:S13]  /*2f40*/  ISETP.NE.AND P0, PT, R4, RZ, PT ;  /* 0x000000ff0400720c */ /* 0x004fda0003f05270 */
[----:B------:R-:W-:Y:S05]  /*2f50*/  @!P0 BRA `(.L_x_2853) ;  /* 0x0000000400748947 */ /* 0x000fea0003800000 */
[----:B------:R-:W-:-:S13]  /*2f60*/  ISETP.NE.AND P0, PT, R4, 0x80, PT ;  /* 0x000000800400780c */ /* 0x000fda0003f05270 */
[----:B------:R-:W-:Y:S01]  /*2f70*/  @!P0 MOV R6, 0x20000000 ;  /* 0x2000000000068802 */ /* 0x000fe20000000f00 */
        /* <DEDUP_REMOVED lines=15> */
.L_x_2869:
[----:B------:R-:W-:Y:S05]  /*3070*/  BSYNC.RECONVERGENT B0 ;  /* 0x0000000000007941 */ /* 0x000fea0003800200 */
.L_x_2868:
[----:B------:R-:W-:Y:S01]  /*3080*/  IMAD.SHL.U32 R0, R0, 0x100000, RZ ;  /* 0x0010000000007824 */ /* 0x000fe200078e00ff */
[----:B------:R-:W-:-:S04]  /*3090*/  LEA R3, R3, 0x3b800000, 0x17 ;  /* 0x3b80000003037811 */ /* 0x000fc800078eb8ff */
[----:B------:R-:W-:-:S05]  /*30a0*/  LOP3.LUT R0, R3, R0, R7, 0xfe, !PT ;  /* 0x0000000003007212 */ /* 0x000fca00078efe07 */
[----:B------:R-:W-:-:S04]  /*30b0*/  FMUL.FTZ R0, R0, 1 ;  /* 0x3f80000000007820 */ /* 0x000fc80000410000 */
[----:B------:R3:W4:Y:S02]  /*30c0*/  F2F.F64.F32 R6, R0 ;  /* 0x0000000000067310 */ /* 0x0007240000201800 */
[----:B---34-:R-:W-:Y:S05]  /*30d0*/  BRA `(.L_x_2853) ;  /* 0x0000000400147947 */ /* 0x018fea0003800000 */
.L_x_2866:
        /* <DEDUP_REMOVED lines=21> */
.L_x_2871:
[----:B------:R-:W-:Y:S05]  /*3230*/  BSYNC.RECONVERGENT B0 ;  /* 0x0000000000007941 */ /* 0x000fea0003800200 */
.L_x_2870:
[----:B------:R-:W-:Y:S02]  /*3240*/  SHF.L.U32 R0, R0, 0x15, RZ ;  /* 0x0000001500007819 */ /* 0x000fe400000006ff */
[----:B------:R-:W-:-:S04]  /*3250*/  LEA R3, R3, 0x37800000, 0x17 ;  /* 0x3780000003037811 */ /* 0x000fc800078eb8ff */
[----:B------:R-:W-:-:S05]  /*3260*/  LOP3.LUT R0, R3, R0, R7, 0xfe, !PT ;  /* 0x0000000003007212 */ /* 0x000fca00078efe07 */
[----:B------:R-:W-:-:S04]  /*3270*/  FMUL.FTZ R0, R0, 1 ;  /* 0x3f80000000007820 */ /* 0x000fc80000410000 */
[----:B------:R3:W4:Y:S02]  /*3280*/  F2F.F64.F32 R6, R0 ;  /* 0x0000000000067310 */ /* 0x0007240000201800 */
[----:B---34-:R-:W-:Y:S05]  /*3290*/  BRA `(.L_x_2853) ;  /* 0x0000000000a47947 */ /* 0x018fea0003800000 */
.L_x_2865:
[----:B------:R-:W-:-:S09]  /*32a0*/  UISETP.NE.AND UP0, UPT, UR4, 0x1c, UPT ;  /* 0x0000001c0400788c */ /* 0x000fd2000bf05270 */
[----:B------:R-:W-:Y:S05]  /*32b0*/  BRA.U !UP0, `(.L_x_2872) ;  /* 0x0000000108947547 */ /* 0x000fea000b800000 */
[----:B------:R-:W-:-:S09]  /*32c0*/  UISETP.NE.AND UP0, UPT, UR4, 0x1d, UPT ;  /* 0x0000001d0400788c */ /* 0x000fd2000bf05270 */
[----:B------:R-:W-:Y:S05]  /*32d0*/  BRA.U !UP0, `(.L_x_2873) ;  /* 0x0000000108807547 */ /* 0x000fea000b800000 */
[----:B------:R-:W-:-:S09]  /*32e0*/  UISETP.NE.AND UP0, UPT, UR4, 0x2c, UPT ;  /* 0x0000002c0400788c */ /* 0x000fd2000bf05270 */
[----:B------:R-:W-:Y:S05]  /*32f0*/  BRA.U !UP0, `(.L_x_2874) ;  /* 0x0000000108487547 */ /* 0x000fea000b800000 */
.L_x_2852:
[----:B------:R-:W-:Y:S01]  /*3300*/  MOV R14, 0x0 ;  /* 0x00000000000e7802 */ /* 0x000fe20000000f00 */
[----:B------:R-:W0:Y:S01]  /*3310*/  LDCU.64 UR4, c[0x4][0x128] ;  /* 0x01002500ff0477ac */ /* 0x000e220008000a00 */
[----:B------:R-:W-:Y:S02]  /*3320*/  HFMA2 R13, -RZ, RZ, 0, 0 ;  /* 0x00000000ff0d7431 */ /* 0x000fe400000001ff */
[----:B------:R-:W-:Y:S01]  /*3330*/  IMAD.MOV.U32 R8, RZ, RZ, 0x4e ;  /* 0x0000004eff087424 */ /* 0x000fe200078e00ff */
[----:B------:R-:W2:Y:S01]  /*3340*/  LDCU.64 UR6, c[0x4][0x130] ;  /* 0x01002600ff0677ac */ /* 0x000ea20008000a00 */
[----:B------:R-:W3:Y:S01]  /*3350*/  LDC.64 R14, c[0x4][R14] ;  /* 0x010000000e0e7b82 */ /* 0x000ee20000000a00 */
[----:B------:R-:W-:Y:S01]  /*3360*/  IMAD.MOV.U32 R12, RZ, RZ, 0x1 ;  /* 0x00000001ff0c7424 */ /* 0x000fe200078e00ff */
[----:B------:R-:W4:Y:S01]  /*3370*/  LDCU.64 UR8, c[0x4][0x8] ;  /* 0x01000100ff0877ac */ /* 0x000f220008000a00 */
[----:B0-----:R-:W-:Y:S02]  /*3380*/  IMAD.U32 R4, RZ, RZ, UR4 ;  /* 0x00000004ff047e24 */ /* 0x001fe4000f8e00ff */
[----:B------:R-:W-:Y:S01]  /*3390*/  IMAD.U32 R5, RZ, RZ, UR5 ;  /* 0x00000005ff057e24 */ /* 0x000fe2000f8e00ff */
[----:B--2---:R-:W-:Y:S01]  /*33a0*/  MOV R6, UR6 ;  /* 0x0000000600067c02 */ /* 0x004fe20008000f00 */
[----:B------:R-:W-:-:S02]  /*33b0*/  IMAD.U32 R7, RZ, RZ, UR7 ;  /* 0x00000007ff077e24 */ /* 0x000fc4000f8e00ff */
[----:B----4-:R-:W-:Y:S01]  /*33c0*/  IMAD.U32 R10, RZ, RZ, UR8 ;  /* 0x00000008ff0a7e24 */ /* 0x010fe2000f8e00ff */
[----:B------:R-:W-:-:S07]  /*33d0*/  MOV R11, UR9 ;  /* 0x00000009000b7c02 */ /* 0x000fce0008000f00 */
[----:B------:R-:W-:-:S07]  /*33e0*/  LEPC R20, `(.L_x_2875) ;  /* 0x000000001014794e */ /* 0x000fce0000000000 */
[----:B-1-3-5:R-:W-:Y:S05]  /*33f0*/  CALL.ABS.NOINC R14 ;  /* 0x000000000e007343 */ /* 0x02afea0003c00000 */
.L_x_2875:
[----:B------:R-:W-:Y:S01]  /*3400*/  CS2R R6, SRZ ;  /* 0x0000000000067805 */ /* 0x000fe2000001ff00 */
[----:B------:R-:W-:Y:S06]  /*3410*/  BRA `(.L_x_2853) ;  /* 0x0000000000447947 */ /* 0x000fec0003800000 */
.L_x_2874:
[----:B------:R-:W2:Y:S01]  /*3420*/  LDG.E.U8 R0, desc[UR36][R4.64] ;  /* 0x0000002404007981 */ /* 0x000ea2000c1e1100 */
[----:B------:R-:W-:Y:S02]  /*3430*/  IMAD.MOV.U32 R6, RZ, RZ, 0x0 ;  /* 0x00000000ff067424 */ /* 0x000fe400078e00ff */
[----:B------:R-:W-:Y:S01]  /*3440*/  IMAD.MOV.U32 R7, RZ, RZ, 0x38000000 ;  /* 0x38000000ff077424 */ /* 0x000fe200078e00ff */
[----:B--2---:R-:W-:-:S13]  /*3450*/  ISETP.NE.AND P0, PT, R0, RZ, PT ;  /* 0x000000ff0000720c */ /* 0x004fda0003f05270 */
[----:B------:R-:W-:Y:S05]  /*3460*/  @!P0 BRA `(.L_x_2853) ;  /* 0x0000000000308947 */ /* 0x000fea0003800000 */
[----:B------:R-:W-:-:S13]  /*3470*/  ISETP.NE.AND P0, PT, R0, 0xff, PT ;  /* 0x000000ff0000780c */ /* 0x000fda0003f05270 */
[----:B------:R-:W-:Y:S01]  /*3480*/  @P0 SHF.L.U32 R0, R0, 0x17, RZ ;  /* 0x0000001700000819 */ /* 0x000fe200000006ff */
[----:B------:R-:W-:Y:S02]  /*3490*/  @!P0 IMAD.MOV.U32 R6, RZ, RZ, 0x20000000 ;  /* 0x20000000ff068424 */ /* 0x000fe400078e00ff */
[----:B------:R-:W-:Y:S02]  /*34a0*/  @!P0 IMAD.MOV.U32 R7, RZ, RZ, 0x7ff80000 ;  /* 0x7ff80000ff078424 */ /* 0x000fe400078e00ff */
[----:B------:R-:W-:-:S04]  /*34b0*/  @P0 FMUL.FTZ R0, R0, 1 ;  /* 0x3f80000000000820 */ /* 0x000fc80000410000 */
[----:B------:R0:W2:Y:S02]  /*34c0*/  @P0 F2F.F64.F32 R6, R0 ;  /* 0x0000000000060310 */ /* 0x0000a40000201800 */
[----:B0-2---:R-:W-:Y:S05]  /*34d0*/  BRA `(.L_x_2853) ;  /* 0x0000000000147947 */ /* 0x005fea0003800000 */
.L_x_2873:
[----:B------:R-:W2:Y:S02]  /*34e0*/  LDG.E.64 R6, desc[UR36][R4.64] ;  /* 0x0000002404067981 */ /* 0x000ea4000c1e1b00 */
[----:B--2---:R-:W0:Y:S02]  /*34f0*/  I2F.F64.U64 R6, R6 ;  /* 0x0000000600067312 */ /* 0x004e240000301800 */
[----:B0-----:R-:W-:Y:S05]  /*3500*/  BRA `(.L_x_2853) ;  /* 0x0000000000087947 */ /* 0x001fea0003800000 */
.L_x_2872:
[----:B------:R-:W2:Y:S02]  /*3510*/  LDG.E R4, desc[UR36][R4.64] ;  /* 0x0000002404047981 */ /* 0x000ea4000c1e1900 */
[----:B--2---:R0:W2:Y:S02]  /*3520*/  I2F.F64.U32 R6, R4 ;  /* 0x0000000400067312 */ /* 0x0040a40000201800 */
.L_x_2853:
[----:B------:R-:W-:Y:S05]  /*3530*/  BSYNC.RECONVERGENT B7 ;  /* 0x0000000000077941 */ /* 0x000fea0003800200 */
.L_x_2847:
[----:B--2--5:R-:W2:Y:S01]  /*3540*/  DSETP.GTU.AND P0, PT, R6, -3, PT ;  /* 0xc00800000600742a */ /* 0x024ea20003f0c000 */
[----:B------:R-:W-:Y:S01]  /*3550*/  BSSY.RECONVERGENT B0, `(.L_x_2876) ;  /* 0x000003f000007945 */ /* 0x000fe20003800200 */
[----:B0--34-:R-:W-:-:S03]  /*3560*/  CS2R R4, SRZ ;  /* 0x0000000000047805 */ /* 0x019fc6000001ff00 */
[----:B--2---:R-:W-:Y:S05]  /*3570*/  @!P0 BRA `(.L_x_2877) ;  /* 0x0000000000f08947 */ /* 0x004fea0003800000 */
[----:B------:R-:W0:Y:S01]  /*3580*/  DSETP.GEU.AND P0, PT, R6, 3, PT ;  /* 0x400800000600742a */ /* 0x000e220003f0e000 */
[----:B-1----:R-:W-:Y:S01]  /*3590*/  MOV R4, R16 ;  /* 0x0000001000047202 */ /* 0x002fe20000000f00 */
[----:B------:R-:W-:Y:S01]  /*35a0*/  IMAD.MOV.U32 R5, RZ, RZ, R17 ;  /* 0x000000ffff057224 */ /* 0x000fe200078e0011 */
[----:B0-----:R-:W-:Y:S06]  /*35b0*/  @P0 BRA `(.L_x_2877) ;  /* 0x0000000000e00947 */ /* 0x001fec0003800000 */
[----:B------:R-:W0:Y:S01]  /*35c0*/  MUFU.RCP64H R5, 3 ;  /* 0x4008000000057908 */ /* 0x000e220000001800 */
[----:B------:R-:W-:Y:S01]  /*35d0*/  IMAD.MOV.U32 R10, RZ, RZ, 0x0 ;  /* 0x00000000ff0a7424 */ /* 0x000fe200078e00ff */
[----:B------:R-:W-:Y:S01]  /*35e0*/  MOV R11, 0x40080000 ;  /* 0x40080000000b7802 */ /* 0x000fe20000000f00 */
[----:B------:R-:W-:Y:S01]  /*35f0*/  IMAD.MOV.U32 R4, RZ, RZ, 0x1 ;  /* 0x00000001ff047424 */ /* 0x000fe200078e00ff */
[----:B------:R-:W-:Y:S01]  /*3600*/  FSETP.GEU.AND P1, PT, |R7|, 6.5827683646048100446e-37, PT ;  /* 0x036000000700780b */ /* 0x000fe20003f2e200 */
[----:B------:R-:W-:Y:S04]  /*3610*/  BSSY.RECONVERGENT B1, `(.L_x_2878) ;  /* 0x000002c000017945 */ /* 0x000fe80003800200 */
[----:B0-----:R-:W0:-:S15]  /*3620*/  DFMA R8, R4, -R10, 1 ;  /* 0x3ff000000408742b */ /* 0x001e1e000000080a */
[----:B------:R-:W-:-:S15]  /*3630*/  NOP ;  /* 0x0000000000007918 */ /* 0x000fde0000000000 */
[----:B------:R-:W-:-:S15]  /*3640*/  NOP ;  /* 0x0000000000007918 */ /* 0x000fde0000000000 */
[----:B------:R-:W-:-:S15]  /*3650*/  NOP ;  /* 0x0000000000007918 */ /* 0x000fde0000000000 */
[----:B------:R-:W-:-:S04]  /*3660*/  NOP ;  /* 0x0000000000007918 */ /* 0x000fc80000000000 */
[----:B0-----:R-:W0:-:S15]  /*3670*/  DFMA R8, R8, R8, R8 ;  /* 0x000000080808722b */ /* 0x001e1e0000000008 */
        /* <DEDUP_REMOVED lines=19> */
[----:B0-----:R-:W0:-:S15]  /*37b0*/  DMUL R8, R4, R6 ;  /* 0x0000000604087228 */ /* 0x001e1e0000000000 */
[----:B------:R-:W-:-:S15]  /*37c0*/  NOP ;  /* 0x0000000000007918 */ /* 0x000fde0000000000 */
[----:B------:R-:W-:-:S15]  /*37d0*/  NOP ;  /* 0x0000000000007918 */ /* 0x000fde0000000000 */
[----:B------:R-:W-:-:S15]  /*37e0*/  NOP ;  /* 0x0000000000007918 */ /* 0x000fde0000000000 */
[----:B------:R-:W-:-:S04]  /*37f0*/  NOP ;  /* 0x0000000000007918 */ /* 0x000fc80000000000 */
[----:B0-----:R-:W0:-:S15]  /*3800*/  DFMA R10, R8, -3, R6 ;  /* 0xc0080000080a782b */ /* 0x001e1e0000000006 */
[----:B------:R-:W-:-:S15]  /*3810*/  NOP ;  /* 0x0000000000007918 */ /* 0x000fde0000000000 */
[----:B------:R-:W-:-:S15]  /*3820*/  NOP ;  /* 0x0000000000007918 */ /* 0x000fde0000000000 */
[----:B------:R-:W-:-:S15]  /*3830*/  NOP ;  /* 0x0000000000007918 */ /* 0x000fde0000000000 */
[----:B------:R-:W-:-:S04]  /*3840*/  NOP ;  /* 0x0000000000007918 */ /* 0x000fc80000000000 */
[----:B0-----:R-:W0:Y:S02]  /*3850*/  DFMA R4, R4, R10, R8 ;  /* 0x0000000a0404722b */ /* 0x001e240000000008 */
[----:B0-----:R-:W-:-:S05]  /*3860*/  FFMA R0, RZ, 2.125, R5 ;  /* 0x40080000ff007823 */ /* 0x001fca0000000005 */
[----:B------:R-:W-:-:S13]  /*3870*/  FSETP.GT.AND P0, PT, |R0|, 1.469367938527859385e-39, PT ;  /* 0x001000000000780b */ /* 0x000fda0003f04200 */
[----:B------:R-:W-:Y:S05]  /*3880*/  @P0 BRA P1, `(.L_x_2879) ;  /* 0x0000000000100947 */ /* 0x000fea0000800000 */
[----:B------:R-:W-:Y:S01]  /*3890*/  IMAD.MOV.U32 R4, RZ, RZ, R6 ;  /* 0x000000ffff047224 */ /* 0x000fe200078e0006 */
[----:B------:R-:W-:Y:S02]  /*38a0*/  MOV R5, R7 ;  /* 0x0000000700057202 */ /* 0x000fe40000000f00 */
[----:B------:R-:W-:-:S07]  /*38b0*/  MOV R10, 0x38d0 ;  /* 0x000038d0000a7802 */ /* 0x000fce0000000f00 */
[----:B------:R-:W-:Y:S05]  /*38c0*/  CALL.REL.NOINC `($__internal_0_$__cuda_sm20_div_rn_f64_full) ;  /* 0x000000f400c07944 */ /* 0x000fea0003c00000 */
.L_x_2879:
[----:B------:R-:W-:Y:S05]  /*38d0*/  BSYNC.RECONVERGENT B1 ;  /* 0x0000000000017941 */ /* 0x000fea0003800200 */
.L_x_2878:
[----:B------:R-:W0:-:S15]  /*38e0*/  DADD R4, R4, 0.5 ;  /* 0x3fe0000004047429 */ /* 0x000e1e0000000000 */
[----:B------:R-:W-:-:S15]  /*38f0*/  NOP ;  /* 0x0000000000007918 */ /* 0x000fde0000000000 */
[----:B------:R-:W-:-:S15]  /*3900*/  NOP ;  /* 0x0000000000007918 */ /* 0x000fde0000000000 */
[----:B------:R-:W-:-:S15]  /*3910*/  NOP ;  /* 0x0000000000007918 */ /* 0x000fde0000000000 */
[----:B------:R-:W-:-:S04]  /*3920*/  NOP ;  /* 0x0000000000007918 */ /* 0x000fc80000000000 */
[----:B0-----:R0:W2:Y:S02]  /*3930*/  DMUL R4, R4, R16 ;  /* 0x0000001004047228 */ /* 0x0010a40000000000 */
.L_x_2877:
[----:B------:R-:W-:Y:S05]  /*3940*/  BSYNC.RECONVERGENT B0 ;  /* 0x0000000000007941 */ /* 0x000fea0003800200 */
.L_x_2876:
[----:B------:R-:W3:Y:S01]  /*3950*/  LDCU.64 UR6, c[0x0][0x5e8] ;  /* 0x0000bd00ff0677ac */ /* 0x000ee20008000a00 */
[----:B------:R-:W-:-:S04]  /*3960*/  ULOP3.LUT UR4, UR41, 0xff, URZ, 0xc0, !UPT ;  /* 0x000000ff29047892 */ /* 0x000fc8000f8ec0ff */
[----:B------:R-:W-:Y:S01]  /*3970*/  UISETP.GT.AND UP0, UPT, UR4, 0x9, UPT ;  /* 0x000000090400788c */ /* 0x000fe2000bf04270 */
[----:B---3--:R-:W-:-:S05]  /*3980*/  IADD3 R2, P0, PT, R2, UR6, RZ ;  /* 0x0000000602027c10 */ /* 0x008fca000ff1e0ff */
        /* <DEDUP_REMOVED lines=10> */
[----:B--2---:R-:W2:Y:S02]  /*3a30*/  F2I.F64.TRUNC R5, R4 ;  /* 0x0000000400057311 */ /* 0x004ea4000030d100 */
[----:B--2---:R2:W-:Y:S01]  /*3a40*/  STG.E.U8 desc[UR36][R2.64], R5 ;  /* 0x0000000502007986 */ /* 0x0045e2000c101124 */
[----:B------:R-:W-:Y:S05]  /*3a50*/  BRA `(.L_x_2885) ;  /* 0x0000001000947947 */ /* 0x000fea0003800000 */
.L_x_2883:
[----:B--2---:R-:W2:Y:S02]  /*3a60*/  F2I.S64.F64.TRUNC R4, R4 ;  /* 0x0000000400047311 */ /* 0x004ea4000030d900 */
[----:B--2---:R-:W-:-:S05]  /*3a70*/  IMAD.MOV.U32 R7, RZ, RZ, R4 ;  /* 0x000000ffff077224 */ /* 0x004fca00078e0004 */
[----:B------:R2:W-:Y:S01]  /*3a80*/  STG.E.U8 desc[UR36][R2.64], R7 ;  /* 0x0000000702007986 */ /* 0x0005e2000c101124 */
[----:B------:R-:W-:Y:S05]  /*3a90*/  BRA `(.L_x_2885) ;  /* 0x0000001000847947 */ /* 0x000fea0003800000 */
.L_x_2882:
[----:B------:R-:W-:-:S09]  /*3aa0*/  UISETP.NE.AND UP0, UPT, UR4, 0x2, UPT ;  /* 0x000000020400788c */ /* 0x000fd2000bf05270 */
[----:B------:R-:W-:Y:S05]  /*3ab0*/  BRA.U !UP0, `(.L_x_2886) ;  /* 0x0000000108287547 */ /* 0x000fea000b800000 */
[----:B------:R-:W-:-:S09]  /*3ac0*/  UISETP.NE.AND UP0, UPT, UR4, 0x3, UPT ;  /* 0x000000030400788c */ /* 0x000fd2000bf05270 */
[----:B------:R-:W-:Y:S05]  /*3ad0*/  BRA.U !UP0, `(.L_x_2887) ;  /* 0x0000000108147547 */ /* 0x000fea000b800000 */
[----:B------:R-:W-:-:S09]  /*3ae0*/  UISETP.NE.AND UP0, UPT, UR4, 0x4, UPT ;  /* 0x000000040400788c */ /* 0x000fd2000bf05270 */
[----:B------:R-:W-:Y:S05]  /*3af0*/  BRA.U UP0, `(.L_x_2884) ;  /* 0x0000000d00b47547 */ /* 0x000fea000b800000 */
[----:B--2---:R-:W2:Y:S02]  /*3b00*/  F2I.S64.F64.TRUNC R4, R4 ;  /* 0x0000000400047311 */ /* 0x004ea4000030d900 */
[----:B--2---:R2:W-:Y:S01]  /*3b10*/  STG.E.64 desc[UR36][R2.64], R4 ;  /* 0x0000000402007986 */ /* 0x0045e2000c101b24 */
[----:B------:R-:W-:Y:S05]  /*3b20*/  BRA `(.L_x_2885) ;  /* 0x0000001000607947 */ /* 0x000fea0003800000 */
.L_x_2887:
[----:B--2---:R-:W2:Y:S02]  /*3b30*/  F2I.F64.TRUNC R5, R4 ;  /* 0x0000000400057311 */ /* 0x004ea4000030d100 */
[----:B--2---:R2:W-:Y:S01]  /*3b40*/  STG.E desc[UR36][R2.64], R5 ;  /* 0x0000000502007986 */ /* 0x0045e2000c101924 */
[----:B------:R-:W-:Y:S05]  /*3b50*/  BRA `(.L_x_2885) ;  /* 0x0000001000547947 */ /* 0x000fea0003800000 */
.L_x_2886:
[----:B--2---:R-:W2:Y:S02]  /*3b60*/  F2I.F64.TRUNC R5, R4 ;  /* 0x0000000400057311 */ /* 0x004ea4000030d100 */
[----:B--2---:R2:W-:Y:S01]  /*3b70*/  STG.E.U16 desc[UR36][R2.64], R5 ;  /* 0x0000000502007986 */ /* 0x0045e2000c101524 */
[----:B------:R-:W-:Y:S05]  /*3b80*/  BRA `(.L_x_2885) ;  /* 0x0000001000487947 */ /* 0x000fea0003800000 */
.L_x_2881:
[----:B------:R-:W-:-:S09]  /*3b90*/  UISETP.GT.AND UP0, UPT, UR4, 0x6, UPT ;  /* 0x000000060400788c */ /* 0x000fd2000bf04270 */
[----:B------:R-:W-:Y:S05]  /*3ba0*/  BRA.U UP0, `(.L_x_2888) ;  /* 0x00000001006c7547 */ /* 0x000fea000b800000 */
[----:B------:R-:W-:-:S09]  /*3bb0*/  UISETP.NE.AND UP0, UPT, UR4, 0x5, UPT ;  /* 0x000000050400788c */ /* 0x000fd2000bf05270 */
[----:B------:R-:W-:Y:S05]  /*3bc0*/  BRA.U !UP0, `(.L_x_2889) ;  /* 0x0000000108347547 */ /* 0x000fea000b800000 */
[----:B------:R-:W-:-:S09]  /*3bd0*/  UISETP.NE.AND UP0, UPT, UR4, 0x6, UPT ;  /* 0x000000060400788c */ /* 0x000fd2000bf05270 */
[----:B------:R-:W-:Y:S05]  /*3be0*/  BRA.U UP0, `(.L_x_2884) ;  /* 0x0000000d00787547 */ /* 0x000fea000b800000 */
[----:B------:R-:W-:Y:S01]  /*3bf0*/  UMOV UR4, 0xf0000000 ;  /* 0xf000000000047882 */ /* 0x000fe20000000000 */
[----:B------:R-:W-:Y:S01]  /*3c00*/  UMOV UR5, 0x380fffff ;  /* 0x380fffff00057882 */ /* 0x000fe20000000000 */
[----:B--2---:R-:W2:-:S15]  /*3c10*/  F2F.F32.F64 R7, R4 ;  /* 0x0000000400077310 */ /* 0x004e9e0000301000 */
[----:B------:R-:W-:-:S15]  /*3c20*/  NOP ;  /* 0x0000000000007918 */ /* 0x000fde0000000000 */
[----:B------:R-:W-:-:S15]  /*3c30*/  NOP ;  /* 0x0000000000007918 */ /* 0x000fde0000000000 */
[----:B------:R-:W-:-:S15]  /*3c40*/  NOP ;  /* 0x0000000000007918 */ /* 0x000fde0000000000 */
[----:B------:R-:W-:-:S04]  /*3c50*/  NOP ;  /* 0x0000000000007918 */ /* 0x000fc80000000000 */
[----:B------:R-:W2:Y:S02]  /*3c60*/  DSETP.GEU.AND P0, PT, |R4|, UR4, PT ;  /* 0x0000000404007e2a */ /* 0x000ea4000bf0e200 */
[----:B--2---:R-:W-:-:S05]  /*3c70*/  @!P0 FMUL R7, R7, 1.175494350822287508e-38 ;  /* 0x0080000007078820 */ /* 0x004fca0000400000 */
[----:B------:R3:W-:Y:S01]  /*3c80*/  STG.E desc[UR36][R2.64], R7 ;  /* 0x0000000702007986 */ /* 0x0007e2000c101924 */
[----:B------:R-:W-:Y:S05]  /*3c90*/  BRA `(.L_x_2885) ;  /* 0x0000001000047947 */ /* 0x000fea0003800000 */
.L_x_2889:
        /* <DEDUP_REMOVED lines=9> */
[----:B------:R-:W-:-:S05]  /*3d30*/  F2FP.F16.F32.PACK_AB R0, RZ, R0 ;  /* 0x00000000ff00723e */ /* 0x000fca00000000ff */
[----:B------:R2:W-:Y:S01]  /*3d40*/  STG.E.U16 desc[UR36][R2.64], R0 ;  /* 0x0000000002007986 */ /* 0x0005e2000c101524 */
[----:B------:R-:W-:Y:S05]  /*3d50*/  BRA `(.L_x_2885) ;  /* 0x0000000c00d47947 */ /* 0x000fea0003800000 */
.L_x_2888:
[----:B------:R-:W-:-:S09]  /*3d60*/  UISETP.NE.AND UP0, UPT, UR4, 0x7, UPT ;  /* 0x000000070400788c */ /* 0x000fd2000bf05270 */
[----:B------:R-:W-:Y:S05]  /*3d70*/  BRA.U !UP0, `(.L_x_2890) ;  /* 0x0000000108747547 */ /* 0x000fea000b800000 */
        /* <DEDUP_REMOVED lines=11> */
[----:B------:R-:W2:Y:S01]  /*3e30*/  DSETP.GEU.AND P0, PT, |R4|, UR4, PT ;  /* 0x0000000404007e2a */ /* 0x000ea2000bf0e200 */
[----:B------:R-:W-:Y:S01]  /*3e40*/  MOV R7, RZ ;  /* 0x000000ff00077202 */ /* 0x000fe20000000f00 */
[----:B--2---:R-:W-:-:S05]  /*3e50*/  @!P0 FMUL R6, R6, 1.175494350822287508e-38 ;  /* 0x0080000006068820 */ /* 0x004fca0000400000 */
[----:B------:R2:W-:Y:S01]  /*3e60*/  STG.E.64 desc[UR36][R2.64], R6 ;  /* 0x0000000602007986 */ /* 0x0005e2000c101b24 */
[----:B------:R-:W-:Y:S05]  /*3e70*/  BRA `(.L_x_2885) ;  /* 0x0000000c008c7947 */ /* 0x000fea0003800000 */
.L_x_2891:
        /* <DEDUP_REMOVED lines=9> */
[----:B------:R-:W-:-:S04]  /*3f10*/  F2FP.F16.F32.PACK_AB R5, RZ, R0 ;  /* 0x00000000ff05723e */ /* 0x000fc800000000ff */
[----:B------:R-:W-:-:S05]  /*3f20*/  PRMT R5, R5, 0x5410, RZ ;  /* 0x0000541005057816 */ /* 0x000fca00000000ff */
[----:B------:R4:W-:Y:S01]  /*3f30*/  STG.E desc[UR36][R2.64], R5 ;  /* 0x0000000502007986 */ /* 0x0009e2000c101924 */
[----:B------:R-:W-:Y:S05]  /*3f40*/  BRA `(.L_x_2885) ;  /* 0x0000000c00587947 */ /* 0x000fea0003800000 */
.L_x_2890:
[----:B--2---:R2:W-:Y:S01]  /*3f50*/  STG.E.64 desc[UR36][R2.64], R4 ;  /* 0x0000000402007986 */ /* 0x0045e2000c101b24 */
[----:B------:R-:W-:Y:S05]  /*3f60*/  BRA `(.L_x_2885) ;  /* 0x0000000c00507947 */ /* 0x000fea0003800000 */
.L_x_2880:
        /* <DEDUP_REMOVED lines=8> */
[----:B--2---:R-:W2:Y:S02]  /*3ff0*/  DSETP.NEU.AND P0, PT, R4, RZ, PT ;  /* 0x000000ff0400722a */ /* 0x004ea40003f0d000 */
[----:B--2---:R-:W-:-:S05]  /*4000*/  SEL R5, RZ, 0x1, !P0 ;  /* 0x00000001ff057807 */ /* 0x004fca0004000000 */
[----:B------:R2:W-:Y:S01]  /*4010*/  STG.E.U8 desc[UR36][R2.64], R5 ;  /* 0x0000000502007986 */ /* 0x0005e2000c101124 */
[----:B------:R-:W-:Y:S05]  /*4020*/  BRA `(.L_x_2885) ;  /* 0x0000000c00207947 */ /* 0x000fea0003800000 */
.L_x_2894:
[----:B------:R-:W-:-:S05]  /*4030*/  CS2R R6, SRZ ;  /* 0x0000000000067805 */ /* 0x000fca000001ff00 */
[----:B--2---:R2:W-:Y:S01]  /*4040*/  STG.E.128 desc[UR36][R2.64], R4 ;  /* 0x0000000402007986 */ /* 0x0045e2000c101d24 */
[----:B------:R-:W-:Y:S05]  /*4050*/  BRA `(.L_x_2885) ;  /* 0x0000000c00147947 */ /* 0x000fea0003800000 */
.L_x_2893:
        /* <DEDUP_REMOVED lines=14> */
[----:B------:R-:W-:Y:S01]  /*4140*/  BSSY.RECONVERGENT B0, `(.L_x_2897) ;  /* 0x000000d000007945 */ /* 0x000fe20003800200 */
[----:B--2---:R-:W-:Y:S01]  /*4150*/  @!P0 FMUL R9, R9, 1.175494350822287508e-38 ;  /* 0x0080000009098820 */ /* 0x004fe20000400000 */
[----:B------:R-:W-:-:S04]  /*4160*/  IMAD.MOV.U32 R0, RZ, RZ, 0x7f ;  /* 0x0000007fff007424 */ /* 0x000fc800078e00ff */
        /* <DEDUP_REMOVED lines=10> */
.L_x_2898:
[----:B------:R-:W-:Y:S05]  /*4210*/  BSYNC.RECONVERGENT B0 ;  /* 0x0000000000007941 */ /* 0x000fea0003800200 */
.L_x_2897:
[----:B------:R-:W-:-:S05]  /*4220*/  LOP3.LUT R7, R0, 0x80, R7, 0xf8, !PT ;  /* 0x0000008000077812 */ /* 0x000fca00078ef807 */
[----:B------:R2:W-:Y:S01]  /*4230*/  STG.E.U8 desc[UR36][R2.64], R7 ;  /* 0x0000000702007986 */ /* 0x0005e2000c101124 */
[----:B------:R-:W-:Y:S05]  /*4240*/  BRA `(.L_x_2885) ;  /* 0x0000000800987947 */ /* 0x000fea0003800000 */
.L_x_2896:
        /* <DEDUP_REMOVED lines=9> */
[----:B--2---:R-:W-:-:S05]  /*42e0*/  @!P0 FMUL R9, R9, 1.175494350822287508e-38 ;  /* 0x0080000009098820 */ /* 0x004fca0000400000 */
        /* <DEDUP_REMOVED lines=13> */
.L_x_2900:
[----:B------:R-:W-:Y:S05]  /*43c0*/  BSYNC.RECONVERGENT B0 ;  /* 0x0000000000007941 */ /* 0x000fea0003800200 */
.L_x_2899:
[----:B------:R-:W-:-:S05]  /*43d0*/  LOP3.LUT R7, R0, 0x80, R7, 0xf8, !PT ;  /* 0x0000008000077812 */ /* 0x000fca00078ef807 */
[----:B------:R2:W-:Y:S01]  /*43e0*/  STG.E.U8 desc[UR36][R2.64], R7 ;  /* 0x0000000702007986 */ /* 0x0005e2000c101124 */
[----:B------:R-:W-:Y:S05]  /*43f0*/  BRA `(.L_x_2885) ;  /* 0x00000008002c7947 */ /* 0x000fea0003800000 */
.L_x_2895:
        /* <DEDUP_REMOVED lines=9> */
[----:B------:R-:W-:-:S05]  /*4490*/  F2FP.BF16.F32.PACK_AB R0, RZ, R0 ;  /* 0x00000000ff00723e */ /* 0x000fca00000010ff */
[----:B------:R2:W-:Y:S01]  /*44a0*/  STG.E.U16 desc[UR36][R2.64], R0 ;  /* 0x0000000002007986 */ /* 0x0005e2000c101524 */
[----:B------:R-:W-:Y:S05]  /*44b0*/  BRA `(.L_x_2885) ;  /* 0x0000000400fc7947 */ /* 0x000fea0003800000 */
.L_x_2892:
        /* <DEDUP_REMOVED lines=8> */
[----:B--2---:R-:W2:Y:S02]  /*4540*/  F2I.U32.F64.TRUNC R5, R4 ;  /* 0x0000000400057311 */ /* 0x004ea4000030d000 */
[----:B--2---:R2:W-:Y:S01]  /*4550*/  STG.E.U16 desc[UR36][R2.64], R5 ;  /* 0x0000000502007986 */ /* 0x0045e2000c101524 */
[----:B------:R-:W-:Y:S05]  /*4560*/  BRA `(.L_x_2885) ;  /* 0x0000000400d07947 */ /* 0x000fea0003800000 */
.L_x_2903:
        /* <DEDUP_REMOVED lines=10> */
[----:B------:R-:W-:-:S04]  /*4610*/  MOV R0, 0x80 ;  /* 0x0000008000007802 */ /* 0x000fc80000000f00 */
        /* <DEDUP_REMOVED lines=10> */
.L_x_2906:
[----:B------:R-:W-:-:S04]  /*46c0*/  SHF.R.U32.HI R0, RZ, 0x14, R7 ;  /* 0x00000014ff007819 */ /* 0x000fc80000011607 */
[----:B------:R-:W-:-:S04]  /*46d0*/  LOP3.LUT R0, R0, 0x1, RZ, 0xc0, !PT ;  /* 0x0000000100007812 */ /* 0x000fc800078ec0ff */
[----:B------:R-:W-:-:S04]  /*46e0*/  IADD3 R0, PT, PT, R7, 0x487ffff, R0 ;  /* 0x0487ffff07007810 */ /* 0x000fc80007ffe000 */
[----:B------:R-:W-:-:S04]  /*46f0*/  SHF.R.U32.HI R0, RZ, 0x14, R0 ;  /* 0x00000014ff007819 */ /* 0x000fc80000011600 */
[----:B------:R-:W-:-:S07]  /*4700*/  LOP3.LUT R4, R0, 0xff, RZ, 0xc0, !PT ;  /* 0x000000ff00047812 */ /* 0x000fce00078ec0ff */
.L_x_2907:
[----:B------:R-:W-:-:S04]  /*4710*/  SHF.R.U32.HI R5, RZ, 0x18, R7 ;  /* 0x00000018ff057819 */ /* 0x000fc80000011607 */
[----:B------:R-:W-:-:S04]  /*4720*/  LOP3.LUT R4, R4, 0x80, R5, 0xf8, !PT ;  /* 0x0000008004047812 */ /* 0x000fc800078ef805 */
[----:B------:R-:W-:-:S07]  /*4730*/  PRMT R0, R4, 0x7610, R0 ;  /* 0x0000761004007816 */ /* 0x000fce0000000000 */
.L_x_2905:
[----:B------:R-:W-:Y:S05]  /*4740*/  BSYNC.RECONVERGENT B0 ;  /* 0x0000000000007941 */ /* 0x000fea0003800200 */
.L_x_2904:
[----:B------:R2:W-:Y:S01]  /*4750*/  STG.E.U8 desc[UR36][R2.64], R0 ;  /* 0x0000000002007986 */ /* 0x0005e2000c101124 */
[----:B------:R-:W-:Y:S05]  /*4760*/  BRA `(.L_x_2885) ;  /* 0x0000000400507947 */ /* 0x000fea0003800000 */
.L_x_2902:
        /* <DEDUP_REMOVED lines=21> */
.L_x_2910:
[----:B------:R-:W-:-:S04]  /*48c0*/  SHF.R.U32.HI R0, RZ, 0x15, R7 ;  /* 0x00000015ff007819 */ /* 0x000fc80000011607 */
[----:B------:R-:W-:-:S04]  /*48d0*/  LOP3.LUT R0, R0, 0x1, RZ, 0xc0, !PT ;  /* 0x0000000100007812 */ /* 0x000fc800078ec0ff */
[----:B------:R-:W-:-:S04]  /*48e0*/  IADD3 R0, PT, PT, R7, 0x88fffff, R0 ;  /* 0x088fffff07007810 */ /* 0x000fc80007ffe000 */
[----:B------:R-:W-:-:S04]  /*48f0*/  SHF.R.U32.HI R0, RZ, 0x15, R0 ;  /* 0x00000015ff007819 */ /* 0x000fc80000011600 */
[----:B------:R-:W-:-:S07]  /*4900*/  LOP3.LUT R4, R0, 0xff, RZ, 0xc0, !PT ;  /* 0x000000ff00047812 */ /* 0x000fce00078ec0ff */
.L_x_2911:
[----:B------:R-:W-:-:S04]  /*4910*/  SHF.R.U32.HI R5, RZ, 0x18, R7 ;  /* 0x00000018ff057819 */ /* 0x000fc80000011607 */
[----:B------:R-:W-:-:S04]  /*4920*/  LOP3.LUT R4, R4, 0x80, R5, 0xf8, !PT ;  /* 0x0000008004047812 */ /* 0x000fc800078ef805 */
[----:B------:R-:W-:-:S07]  /*4930*/  PRMT R0, R4, 0x7610, R0 ;  /* 0x0000761004007816 */ /* 0x000fce0000000000 */
.L_x_2909:
[----:B------:R-:W-:Y:S05]  /*4940*/  BSYNC.RECONVERGENT B0 ;  /* 0x0000000000007941 */ /* 0x000fea0003800200 */
.L_x_2908:
[----:B------:R2:W-:Y:S01]  /*4950*/  STG.E.U8 desc[UR36][R2.64], R0 ;  /* 0x0000000002007986 */ /* 0x0005e2000c101124 */
[----:B------:R-:W-:Y:S05]  /*4960*/  BRA `(.L_x_2885) ;  /* 0x0000000000d07947 */ /* 0x000fea0003800000 */
.L_x_2901:
[----:B------:R-:W-:-:S09]  /*4970*/  UISETP.NE.AND UP0, UPT, UR4, 0x1c, UPT ;  /* 0x0000001c0400788c */ /* 0x000fd2000bf05270 */
[----:B------:R-:W-:Y:S05]  /*4980*/  BRA.U !UP0, `(.L_x_2912) ;  /* 0x0000000108c07547 */ /* 0x000fea000b800000 */
[----:B------:R-:W-:-:S09]  /*4990*/  UISETP.NE.AND UP0, UPT, UR4, 0x1d, UPT ;  /* 0x0000001d0400788c */ /* 0x000fd2000bf05270 */
[----:B------:R-:W-:Y:S05]  /*49a0*/  BRA.U !UP0, `(.L_x_2913) ;  /* 0x0000000108ac7547 */ /* 0x000fea000b800000 */
[----:B------:R-:W-:-:S09]  /*49b0*/  UISETP.NE.AND UP0, UPT, UR4, 0x2c, UPT ;  /* 0x0000002c0400788c */ /* 0x000fd2000bf05270 */
[----:B------:R-:W-:Y:S05]  /*49c0*/  BRA.U !UP0, `(.L_x_2914) ;  /* 0x0000000108447547 */ /* 0x000fea000b800000 */
.L_x_2884:
[----:B------:R-:W-:Y:S01]  /*49d0*/  MOV R2, 0x0 ;  /* 0x0000000000027802 */ /* 0x000fe20000000f00 */
[----:B------:R-:W2:Y:S01]  /*49e0*/  LDCU.64 UR6, c[0x4][0x128] ;  /* 0x01002500ff0677ac */ /* 0x000ea20008000a00 */
[----:B------:R-:W-:Y:S02]  /*49f0*/  HFMA2 R12, -RZ, RZ, 0, 5.9604644775390625e-08 ;  /* 0x00000001ff0c7431 */ /* 0x000fe400000001ff */
[----:B------:R-:W-:Y:S01]  /*4a00*/  IMAD.MOV.U32 R8, RZ, RZ, 0x65 ;  /* 0x00000065ff087424 */ /* 0x000fe200078e00ff */
[----:B------:R-:W3:Y:S01]  /*4a10*/  LDCU.64 UR8, c[0x4][0x130] ;  /* 0x01002600ff0877ac */ /* 0x000ee20008000a00 */
[----:B------:R-:W4:Y:S01]  /*4a20*/  LDC.64 R2, c[0x4][R2] ;  /* 0x0100000002027b82 */ /* 0x000f220000000a00 */
[----:B------:R-:W-:Y:S01]  /*4a30*/  IMAD.MOV.U32 R13, RZ, RZ, RZ ;  /* 0x000000ffff0d7224 */ /* 0x000fe200078e00ff */
[----:B------:R-:W5:Y:S01]  /*4a40*/  LDCU.64 UR4, c[0x4][0x10] ;  /* 0x01000200ff0477ac */ /* 0x000f620008000a00 */
[----:B--2---:R-:W-:Y:S01]  /*4a50*/  IMAD.U32 R4, RZ, RZ, UR6 ;  /* 0x00000006ff047e24 */ /* 0x004fe2000f8e00ff */
[----:B------:R-:W-:Y:S01]  /*4a60*/  MOV R5, UR7 ;  /* 0x0000000700057c02 */ /* 0x000fe20008000f00 */
[----:B---3--:R-:W-:-:S02]  /*4a70*/  IMAD.U32 R6, RZ, RZ, UR8 ;  /* 0x00000008ff067e24 */ /* 0x008fc4000f8e00ff */
[----:B------:R-:W-:Y:S01]  /*4a80*/  IMAD.U32 R7, RZ, RZ, UR9 ;  /* 0x00000009ff077e24 */ /* 0x000fe2000f8e00ff */
[----:B-----5:R-:W-:Y:S01]  /*4a90*/  MOV R10, UR4 ;  /* 0x00000004000a7c02 */ /* 0x020fe20008000f00 */
[----:B------:R-:W-:-:S07]  /*4aa0*/  IMAD.U32 R11, RZ, RZ, UR5 ;  /* 0x00000005ff0b7e24 */ /* 0x000fce000f8e00ff */
[----:B------:R-:W-:-:S07]  /*4ab0*/  LEPC R20, `(.L_x_2915) ;  /* 0x000000001014794e */ /* 0x000fce0000000000 */
[----:B01--4-:R-:W-:Y:S05]  /*4ac0*/  CALL.ABS.NOINC R2 ;  /* 0x0000000002007343 */ /* 0x013fea0003c00000 */
.L_x_2915:
[----:B------:R-:W-:Y:S05]  /*4ad0*/  BRA `(.L_x_2885) ;  /* 0x0000000000747947 */ /* 0x000fea0003800000 */
.L_x_2914:
        /* <DEDUP_REMOVED lines=8> */
[----:B--2---:R-:W-:Y:S01]  /*4b60*/  @!P0 FMUL R8, R8, 1.175494350822287508e-38 ;  /* 0x0080000008088820 */ /* 0x004fe20000400000 */
[----:B------:R-:W-:-:S04]  /*4b70*/  IMAD.MOV.U32 R5, RZ, RZ, 0xff ;  /* 0x000000ffff057424 */ /* 0x000fc800078e00ff */
[----:B------:R-:W-:-:S04]  /*4b80*/  SHF.R.U32.HI R6, RZ, 0x17, R8 ;  /* 0x00000017ff067819 */ /* 0x000fc80000011608 */
[----:B------:R-:W-:-:S04]  /*4b90*/  LOP3.LUT R7, R6, 0xff, RZ, 0xc0, !PT ;  /* 0x000000ff06077812 */ /* 0x000fc800078ec0ff */
[----:B------:R-:W-:-:S13]  /*4ba0*/  ISETP.NE.AND P2, PT, R7, 0xff, PT ;  /* 0x000000ff0700780c */ /* 0x000fda0003f45270 */
[--C-:B------:R-:W-:Y:S02]  /*4bb0*/  @P2 SHF.R.U32.HI R0, RZ, 0x16, R8.reuse ;  /* 0x00000016ff002819 */ /* 0x100fe40000011608 */
[----:B------:R-:W-:Y:S02]  /*4bc0*/  @P2 LOP3.LUT P0, RZ, R7, 0x3fffff, R8, 0xf8, !PT ;  /* 0x003fffff07ff2812 */ /* 0x000fe4000780f808 */
        /* <DEDUP_REMOVED lines=9> */
.L_x_2913:
[----:B--2---:R-:W2:Y:S02]  /*4c60*/  F2I.U64.F64.TRUNC R4, R4 ;  /* 0x0000000400047311 */ /* 0x004ea4000030d800 */
[----:B--2---:R2:W-:Y:S01]  /*4c70*/  STG.E.64 desc[UR36][R2.64], R4 ;  /* 0x0000000402007986 */ /* 0x0045e2000c101b24 */
[----:B------:R-:W-:Y:S05]  /*4c80*/  BRA `(.L_x_2885) ;  /* 0x0000000000087947 */ /* 0x000fea0003800000 */
.L_x_2912:
[----:B--2---:R-:W2:Y:S02]  /*4c90*/  F2I.U32.F64.TRUNC R5, R4 ;  /* 0x0000000400057311 */ /* 0x004ea4000030d000 */
[----:B--2---:R2:W-:Y:S02]  /*4ca0*/  STG.E desc[UR36][R2.64], R5 ;  /* 0x0000000502007986 */ /* 0x0045e4000c101924 */
.L_x_2885:
[----:B------:R-:W-:-:S07]  /*4cb0*/  IADD3 R19, PT, PT, R19, 0x80, RZ ;  /* 0x0000008013137810 */ /* 0x000fce0007ffe0ff */
.L_x_2816:
[----:B------:R-:W-:Y:S05]  /*4cc0*/  BSYNC.RECONVERGENT B6 ;  /* 0x0000000000067941 */ /* 0x000fea0003800200 */
.L_x_2815:
[----:B------:R-:W5:Y:S01]  /*4cd0*/  LDCU UR4, c[0x0][0x380] ;  /* 0x00007000ff0477ac */ /* 0x000f620008000800 */
[----:B------:R-:W-:Y:S01]  /*4ce0*/  BSSY.RECONVERGENT B6, `(.L_x_2916) ;  /* 0x00004ba000067945 */ /* 0x000fe20003800200 */
[----:B-----5:R-:W-:-:S13]  /*4cf0*/  ISETP.GE.AND P0, PT, R19, UR4, PT ;  /* 0x0000000413007c0c */ /* 0x020fda000bf06270 */
[----:B------:R-:W-:Y:S05]  /*4d00*/  @P0 BRA `(.L_x_2917) ;  /* 0x0000004800dc0947 */ /* 0x000fea0003800000 */
[----:B------:R-:W5:Y:S01]  /*4d10*/  LDCU UR4, c[0x0][0x388] ;  /* 0x00007100ff0477ac */ /* 0x000f620008000800 */
[----:B--234-:R-:W-:Y:S02]  /*4d20*/  HFMA2 R2, -RZ, RZ, 0, 0 ;  /* 0x00000000ff027431 */ /* 0x01cfe400000001ff */
[----:B------:R-:W-:Y:S02]  /*4d30*/  IMAD.MOV.U32 R18, RZ, RZ, RZ ;  /* 0x000000ffff127224 */ /* 0x000fe400078e00ff */
[----:B------:R-:W-:Y:S01]  /*4d40*/  IMAD.MOV.U32 R0, RZ, RZ, RZ ;  /* 0x000000ffff007224 */ /* 0x000fe200078e00ff */
[----:B-----5:R-:W-:-:S09]  /*4d50*/  UISETP.NE.AND UP0, UPT, UR4, URZ, UPT ;  /* 0x000000ff0400728c */ /* 0x020fd2000bf05270 */
[----:B------:R-:W-:Y:S05]  /*4d60*/  BRA.U !UP0, `(.L_x_2918) ;  /* 0x0000001508707547 */ /* 0x000fea000b800000 */
[----:B------:R-:W2:Y:S01]  /*4d70*/  LDCU.64 UR4, c[0x0][0x390] ;  /* 0x00007200ff0477ac */ /* 0x000ea20008000a00 */
[----:B------:R-:W-:Y:S01]  /*4d80*/  IMAD.MOV.U32 R18, RZ, RZ, RZ ;  /* 0x000000ffff127224 */ /* 0x000fe200078e00ff */
[----:B------:R-:W3:Y:S01]  /*4d90*/  LDCU UR6, c[0x0][0x38c] ;  /* 0x00007180ff0677ac */ /* 0x000ee20008000800 */
[----:B------:R-:W4:Y:S01]  /*4da0*/  LDCU.64 UR8, c[0x0][0x4b8] ;  /* 0x00009700ff0877ac */ /* 0x000f220008000a00 */
[----:B------:R-:W-:Y:S01]  /*4db0*/  UISETP.NE.AND UP0, UPT, UR40, URZ, UPT ;  /* 0x000000ff2800728c */ /* 0x000fe2000bf05270 */
[----:B--2---:R-:W-:Y:S01]  /*4dc0*/  IMAD.HI.U32 R4, R19, UR4, R18 ;  /* 0x0000000413047c27 */ /* 0x004fe2000f8e0012 */
[----:B------:R-:W2:Y:S04]  /*4dd0*/  LDCU UR4, c[0x0][0x4c0] ;  /* 0x00009800ff0477ac */ /* 0x000ea80008000800 */
[----:B------:R-:W-:-:S05]  /*4de0*/  SHF.R.U32.HI R5, RZ, UR5, R4 ;  /* 0x00000005ff057c19 */ /* 0x000fca0008011604 */
[----:B------:R-:W-:-:S04]  /*4df0*/  IMAD.MOV R18, RZ, RZ, -R5 ;  /* 0x000000ffff127224 */ /* 0x000fc800078e0a05 */
[----:B---3--:R-:W-:-:S04]  /*4e00*/  IMAD R18, R18, UR6, R19 ;  /* 0x0000000612127c24 */ /* 0x008fc8000f8e0213 */
[C---:B----4-:R-:W-:Y:S02]  /*4e10*/  IMAD R2, R18.reuse, UR8, RZ ;  /* 0x0000000812027c24 */ /* 0x050fe4000f8e02ff */
[C---:B------:R-:W-:Y:S02]  /*4e20*/  IMAD R0, R18.reuse, UR9, RZ ;  /* 0x0000000912007c24 */ /* 0x040fe4000f8e02ff */
[----:B--2---:R-:W-:Y:S01]  /*4e30*/  IMAD R18, R18, UR4, RZ ;  /* 0x0000000412127c24 */ /* 0x004fe2000f8e02ff */
[----:B------:R-:W-:Y:S06]  /*4e40*/  BRA.U !UP0, `(.L_x_2918) ;  /* 0x0000001508387547 */ /* 0x000fec000b800000 */
[----:B------:R-:W2:Y:S01]  /*4e50*/  LDCU.64 UR6, c[0x0][0x398] ;  /* 0x00007300ff0677ac */ /* 0x000ea20008000a00 */
[----:B------:R-:W-:Y:S01]  /*4e60*/  MOV R4, RZ ;  /* 0x000000ff00047202 */ /* 0x000fe20000000f00 */
[----:B------:R-:W3:Y:S01]  /*4e70*/  LDCU UR4, c[0x0][0x3a0] ;  /* 0x00007400ff0477ac */ /* 0x000ee20008000800 */
[----:B------:R-:W4:Y:S01]  /*4e80*/  LDCU UR5, c[0x0][0x4c4] ;  /* 0x00009880ff0577ac */ /* 0x000f220008000800 */
[----:B------:R-:W5:Y:S01]  /*4e90*/  LDCU.64 UR8, c[0x0][0x4c8] ;  /* 0x00009900ff0877ac */ /* 0x000f620008000a00 */
[----:B------:R-:W-:Y:S01]  /*4ea0*/  UISETP.NE.AND UP0, UPT, UR39, 0x2, UPT ;  /* 0x000000022700788c */ /* 0x000fe2000bf05270 */
[----:B--2---:R-:W-:-:S05]  /*4eb0*/  IMAD.HI.U32 R6, R5, UR7, R4 ;  /* 0x0000000705067c27 */ /* 0x004fca000f8e0004 */
[----:B---3--:R-:W-:-:S05]  /*4ec0*/  SHF.R.U32.HI R7, RZ, UR4, R6 ;  /* 0x00000004ff077c19 */ /* 0x008fca0008011606 */
[----:B------:R-:W-:-:S04]  /*4ed0*/  IMAD.MOV R3, RZ, RZ, -R7 ;  /* 0x000000ffff037224 */ /* 0x000fc800078e0a07 */
[----:B------:R-:W-:-:S04]  /*4ee0*/  IMAD R5, R3, UR6, R5 ;  /* 0x0000000603057c24 */ /* 0x000fc8000f8e0205 */
[C---:B----4-:R-:W-:Y:S02]  /*4ef0*/  IMAD R2, R5.reuse, UR5, R2 ;  /* 0x0000000505027c24 */ /* 0x050fe4000f8e0202 */
[C---:B-----5:R-:W-:Y:S02]  /*4f00*/  IMAD R0, R5.reuse, UR8, R0 ;  /* 0x0000000805007c24 */ /* 0x060fe4000f8e0200 */
[----:B------:R-:W-:Y:S01]  /*4f10*/  IMAD R18, R5, UR9, R18 ;  /* 0x0000000905127c24 */ /* 0x000fe2000f8e0212 */
[----:B------:R-:W-:Y:S06]  /*4f20*/  BRA.U !UP0, `(.L_x_2918) ;  /* 0x0000001508007547 */ /* 0x000fec000b800000 */
[----:B------:R-:W2:Y:S01]  /*4f30*/  LDCU.64 UR4, c[0x0][0x3a8] ;  /* 0x00007500ff0477ac */ /* 0x000ea20008000a00 */
[----:B------:R-:W-:Y:S01]  /*4f40*/  IMAD.MOV.U32 R6, RZ, RZ, RZ ;  /* 0x000000ffff067224 */ /* 0x000fe200078e00ff */
[----:B------:R-:W3:Y:S01]  /*4f50*/  LDCU UR6, c[0x0][0x3a4] ;  /* 0x00007480ff0677ac */ /* 0x000ee20008000800 */
[----:B------:R-:W4:Y:S01]  /*4f60*/  LDCU.64 UR8, c[0x0][0x4d0] ;  /* 0x00009a00ff0877ac */ /* 0x000f220008000a00 */
[----:B------:R-:W-:Y:S01]  /*4f70*/  UISETP.NE.AND UP0, UPT, UR39, 0x3, UPT ;  /* 0x000000032700788c */ /* 0x000fe2000bf05270 */
[----:B--2---:R-:W-:Y:S01]  /*4f80*/  IMAD.HI.U32 R4, R7, UR4, R6 ;  /* 0x0000000407047c27 */ /* 0x004fe2000f8e0006 */
[----:B------:R-:W2:Y:S04]  /*4f90*/  LDCU UR4, c[0x0][0x4d8] ;  /* 0x00009b00ff0477ac */ /* 0x000ea80008000800 */
[----:B------:R-:W-:-:S04]  /*4fa0*/  SHF.R.U32.HI R5, RZ, UR5, R4 ;  /* 0x00000005ff057c19 */ /* 0x000fc80008011604 */
[----:B------:R-:W-:-:S05]  /*4fb0*/  IADD3 R3, PT, PT, -R5, RZ, RZ ;  /* 0x000000ff05037210 */ /* 0x000fca0007ffe1ff */
[----:B---3--:R-:W-:-:S04]  /*4fc0*/  IMAD R7, R3, UR6, R7 ;  /* 0x0000000603077c24 */ /* 0x008fc8000f8e0207 */
[C---:B----4-:R-:W-:Y:S02]  /*4fd0*/  IMAD R2, R7.reuse, UR8, R2 ;  /* 0x0000000807027c24 */ /* 0x050fe4000f8e0202 */
[C---:B------:R-:W-:Y:S02]  /*4fe0*/  IMAD R0, R7.reuse, UR9, R0 ;  /* 0x0000000907007c24 */ /* 0x040fe4000f8e0200 */
[----:B--2---:R-:W-:Y:S01]  /*4ff0*/  IMAD R18, R7, UR4, R18 ;  /* 0x0000000407127c24 */ /* 0x004fe2000f8e0212 */
[----:B------:R-:W-:Y:S06]  /*5000*/  BRA.U !UP0, `(.L_x_2918) ;  /* 0x0000001108c87547 */ /* 0x000fec000b800000 */
[----:B------:R-:W2:Y:S01]  /*5010*/  LDCU.64 UR6, c[0x0][0x3b0] ;  /* 0x00007600ff0677ac */ /* 0x000ea20008000a00 */
[----:B------:R-:W-:Y:S01]  /*5020*/  IMAD.MOV.U32 R4, RZ, RZ, RZ ;  /* 0x000000ffff047224 */ /* 0x000fe200078e00ff */
        /* <DEDUP_REMOVED lines=13> */
[----:B------:R-:W-:Y:S01]  /*5100*/  HFMA2 R6, -RZ, RZ, 0, 0 ;  /* 0x00000000ff067431 */ /* 0x000fe200000001ff */
[----:B------:R-:W3:Y:S01]  /*5110*/  LDCU UR6, c[0x0][0x3bc] ;  /* 0x00007780ff0677ac */ /* 0x000ee20008000800 */
[----:B------:R-:W4:Y:S01]  /*5120*/  LDCU.64 UR8, c[0x0][0x4e8] ;  /* 0x00009d00ff0877ac */ /* 0x000f220008000a00 */
[----:B------:R-:W-:Y:S02]  /*5130*/  UISETP.NE.AND UP0, UPT, UR39, 0x5, UPT ;  /* 0x000000052700788c */ /* 0x000fe4000bf05270 */
[----:B--2---:R-:W-:Y:S01]  /*5140*/  IMAD.HI.U32 R4, R7, UR4, R6 ;  /* 0x0000000407047c27 */ /* 0x004fe2000f8e0006 */
[----:B------:R-:W2:Y:S04]  /*5150*/  LDCU UR4, c[0x0][0x4f0] ;  /* 0x00009e00ff0477ac */ /* 0x000ea80008000800 */
[----:B------:R-:W-:-:S05]  /*5160*/  SHF.R.U32.HI R5, RZ, UR5, R4 ;  /* 0x00000005ff057c19 */ /* 0x000fca0008011604 */
[----:B------:R-:W-:-:S04]  /*5170*/  IMAD.MOV R3, RZ, RZ, -R5 ;  /* 0x000000ffff037224 */ /* 0x000fc800078e0a05 */
        /* <DEDUP_REMOVED lines=12> */
[----:B---3--:R-:W-:-:S04]  /*5240*/  SHF.R.U32.HI R7, RZ, UR4, R6 ;  /* 0x00000004ff077c19 */ /* 0x008fc80008011606 */
[----:B------:R-:W-:-:S05]  /*5250*/  IADD3 R3, PT, PT, -R7, RZ, RZ ;  /* 0x000000ff07037210 */ /* 0x000fca0007ffe1ff */
        /* <DEDUP_REMOVED lines=260> */
[----:B------:R-:W4:Y:S02]  /*62a0*/  LDCU.64 UR8, c[0x0][0x5d8] ;  /* 0x0000bb00ff0877ac */ /* 0x000f240008000a00 */
[----:B--2---:R-:W-:Y:S01]  /*62b0*/  IMAD.HI.U32 R3, R7, UR4, R6 ;  /* 0x0000000407037c27 */ /* 0x004fe2000f8e0006 */
[----:B------:R-:W2:Y:S04]  /*62c0*/  LDCU UR4, c[0x0][0x5e0] ;  /* 0x0000bc00ff0477ac */ /* 0x000ea80008000800 */
[----:B------:R-:W-:-:S05]  /*62d0*/  SHF.R.U32.HI R3, RZ, UR5, R3 ;  /* 0x00000005ff037c19 */ /* 0x000fca0008011603 */
[----:B------:R-:W-:-:S04]  /*62e0*/  IMAD.MOV R3, RZ, RZ, -R3 ;  /* 0x000000ffff037224 */ /* 0x000fc800078e0a03 */
[----:B---3--:R-:W-:-:S04]  /*62f0*/  IMAD R7, R3, UR6, R7 ;  /* 0x0000000603077c24 */ /* 0x008fc8000f8e0207 */
[C---:B----4-:R-:W-:Y:S02]  /*6300*/  IMAD R2, R7.reuse, UR8, R2 ;  /* 0x0000000807027c24 */ /* 0x050fe4000f8e0202 */
[C---:B------:R-:W-:Y:S02]  /*6310*/  IMAD R0, R7.reuse, UR9, R0 ;  /* 0x0000000907007c24 */ /* 0x040fe4000f8e0200 */
[----:B--2---:R-:W-:-:S07]  /*6320*/  IMAD R18, R7, UR4, R18 ;  /* 0x0000000407127c24 */ /* 0x004fce000f8e0212 */
.L_x_2918:
[----:B------:R-:W2:Y:S01]  /*6330*/  LDCU.64 UR6, c[0x0][0x5f0] ;  /* 0x0000be00ff0677ac */ /* 0x000ea20008000a00 */
[----:B------:R-:W-:Y:S01]  /*6340*/  BSSY.RECONVERGENT B7, `(.L_x_2919) ;  /* 0x00000ed000077945 */ /* 0x000fe20003800200 */
[----:B------:R-:W-:-:S04]  /*6350*/  UPRMT UR4, UR41, 0x7771, URZ ;  /* 0x0000777129047896 */ /* 0x000fc800080000ff */
[----:B------:R-:W-:Y:S01]  /*6360*/  UISETP.GT.AND UP0, UPT, UR4, 0x9, UPT ;  /* 0x000000090400788c */ /* 0x000fe2000bf04270 */
[----:B--2---:R-:W-:-:S04]  /*6370*/  IADD3 R4, P0, PT, R0, UR6, RZ ;  /* 0x0000000600047c10 */ /* 0x004fc8000ff1e0ff */
        /* <DEDUP_REMOVED lines=10> */
[----:B------:R-:W0:Y:S02]  /*6420*/  LDG.E.S8 R4, desc[UR36][R4.64] ;  /* 0x0000002404047981 */ /* 0x000e24000c1e1300 */
[----:B01----:R0:W1:Y:S02]  /*6430*/  I2F.F64.S16 R16, R4 ;  /* 0x0000000400107312 */ /* 0x0030640000101c00 */
[----:B01----:R-:W-:Y:S05]  /*6440*/  BRA `(.L_x_2925) ;  /* 0x0000000c00707947 */ /* 0x003fea0003800000 */
.L_x_2923:
[----:B------:R-:W0:Y:S02]  /*6450*/  LDG.E.U8 R4, desc[UR36][R4.64] ;  /* 0x0000002404047981 */ /* 0x000e24000c1e1100 */
[----:B01----:R0:W1:Y:S02]  /*6460*/  I2F.F64.U16 R16, R4 ;  /* 0x0000000400107312 */ /* 0x0030640000101800 */
[----:B01----:R-:W-:Y:S05]  /*6470*/  BRA `(.L_x_2925) ;  /* 0x0000000c00647947 */ /* 0x003fea0003800000 */
.L_x_2922:
[----:B------:R-:W-:-:S09]  /*6480*/  UISETP.NE.AND UP0, UPT, UR4, 0x2, UPT ;  /* 0x000000020400788c */ /* 0x000fd2000bf05270 */
[----:B------:R-:W-:Y:S05]  /*6490*/  BRA.U !UP0, `(.L_x_2926) ;  /* 0x0000000108287547 */ /* 0x000fea000b800000 */
[----:B------:R-:W-:-:S09]  /*64a0*/  UISETP.NE.AND UP0, UPT, UR4, 0x3, UPT ;  /* 0x000000030400788c */ /* 0x000fd2000bf05270 */
[----:B------:R-:W-:Y:S05]  /*64b0*/  BRA.U !UP0, `(.L_x_2927) ;  /* 0x0000000108147547 */ /* 0x000fea000b800000 */
[----:B------:R-:W-:-:S09]  /*64c0*/  UISETP.NE.AND UP0, UPT, UR4, 0x4, UPT ;  /* 0x000000040400788c */ /* 0x000fd2000bf05270 */
[----:B------:R-:W-:Y:S05]  /*64d0*/  BRA.U UP0, `(.L_x_2924) ;  /* 0x0000000900f07547 */ /* 0x000fea000b800000 */
[----:B01----:R-:W2:Y:S02]  /*64e0*/  LDG.E.64 R16, desc[UR36][R4.64] ;  /* 0x0000002404107981 */ /* 0x003ea4000c1e1b00 */
[----:B--2---:R-:W0:Y:S02]  /*64f0*/  I2F.F64.S64 R16, R16 ;  /* 0x0000001000107312 */ /* 0x004e240000301c00 */
[----:B0-----:R-:W-:Y:S05]  /*6500*/  BRA `(.L_x_2925) ;  /* 0x0000000c00407947 */ /* 0x001fea0003800000 */
.L_x_2927:
[----:B------:R-:W0:Y:S02]  /*6510*/  LDG.E R4, desc[UR36][R4.64] ;  /* 0x0000002404047981 */ /* 0x000e24000c1e1900 */
[----:B01----:R0:W1:Y:S02]  /*6520*/  I2F.F64 R16, R4 ;  /* 0x0000000400107312 */ /* 0x0030640000201c00 */
[----:B01----:R-:W-:Y:S05]  /*6530*/  BRA `(.L_x_2925) ;  /* 0x0000000c00347947 */ /* 0x003fea0003800000 */
.L_x_2926:
[----:B------:R-:W0:Y:S02]  /*6540*/  LDG.E.U16 R4, desc[UR36][R4.64] ;  /* 0x0000002404047981 */ /* 0x000e24000c1e1500 */
[----:B01----:R0:W1:Y:S02]  /*6550*/  I2F.F64.S16 R16, R4 ;  /* 0x0000000400107312 */ /* 0x0030640000101c00 */
[----:B01----:R-:W-:Y:S05]  /*6560*/  BRA `(.L_x_2925) ;  /* 0x0000000c00287947 */ /* 0x003fea0003800000 */
.L_x_2921:
[----:B------:R-:W-:-:S09]  /*6570*/  UISETP.GT.AND UP0, UPT, UR4, 0x6, UPT ;  /* 0x000000060400788c */ /* 0x000fd2000bf04270 */
[----:B------:R-:W-:Y:S05]  /*6580*/  BRA.U UP0, `(.L_x_2928) ;  /* 0x0000000100347547 */ /* 0x000fea000b800000 */
[----:B------:R-:W-:-:S09]  /*6590*/  UISETP.NE.AND UP0, UPT, UR4, 0x5, UPT ;  /* 0x000000050400788c */ /* 0x000fd2000bf05270 */
[----:B------:R-:W-:Y:S05]  /*65a0*/  BRA.U !UP0, `(.L_x_2929) ;  /* 0x0000000108187547 */ /* 0x000fea000b800000 */
[----:B------:R-:W-:-:S09]  /*65b0*/  UISETP.NE.AND UP0, UPT, UR4, 0x6, UPT ;  /* 0x000000060400788c */ /* 0x000fd2000bf05270 */
[----:B------:R-:W-:Y:S05]  /*65c0*/  BRA.U UP0, `(.L_x_2924) ;  /* 0x0000000900b47547 */ /* 0x000fea000b800000 */
[----:B01----:R-:W2:Y:S02]  /*65d0*/  LDG.E R16, desc[UR36][R4.64] ;  /* 0x0000002404107981 */ /* 0x003ea4000c1e1900 */
[----:B--2---:R-:W-:-:S06]  /*65e0*/  FMUL.FTZ R16, R16, 1 ;  /* 0x3f80000010107820 */ /* 0x004fcc0000410000 */
[----:B------:R-:W0:Y:S02]  /*65f0*/  F2F.F64.F32 R16, R16 ;  /* 0x0000001000107310 */ /* 0x000e240000201800 */
[----:B0-----:R-:W-:Y:S05]  /*6600*/  BRA `(.L_x_2925) ;  /* 0x0000000c00007947 */ /* 0x001fea0003800000 */
.L_x_2929:
[----:B------:R-:W2:Y:S02]  /*6610*/  LDG.E.U16 R0, desc[UR36][R4.64] ;  /* 0x0000002404007981 */ /* 0x000ea4000c1e1500 */
[----:B--2---:R-:W-:-:S05]  /*6620*/  HADD2.F32 R0, -RZ, R0.H0_H0 ;  /* 0x20000000ff007230 */ /* 0x004fca0000004100 */
[----:B------:R-:W-:-:S04]  /*6630*/  FMUL.FTZ R0, R0, 1 ;  /* 0x3f80000000007820 */ /* 0x000fc80000410000 */
[----:B01----:R0:W1:Y:S02]  /*6640*/  F2F.F64.F32 R16, R0 ;  /* 0x0000000000107310 */ /* 0x0030640000201800 */
[----:B01----:R-:W-:Y:S05]  /*6650*/  BRA `(.L_x_2925) ;  /* 0x0000000800ec7947 */ /* 0x003fea0003800000 */
.L_x_2928:
[----:B------:R-:W-:-:S09]  /*6660*/  UISETP.NE.AND UP0, UPT, UR4, 0x7, UPT ;  /* 0x000000070400788c */ /* 0x000fd2000bf05270 */
[----:B------:R-:W-:Y:S05]  /*6670*/  BRA.U !UP0, `(.L_x_2930) ;  /* 0x0000000108347547 */ /* 0x000fea000b800000 */
[----:B------:R-:W-:-:S09]  /*6680*/  UISETP.NE.AND UP0, UPT, UR4, 0x8, UPT ;  /* 0x000000080400788c */ /* 0x000fd2000bf05270 */
[----:B------:R-:W-:Y:S05]  /*6690*/  BRA.U !UP0, `(.L_x_2931) ;  /* 0x0000000108187547 */ /* 0x000fea000b800000 */
[----:B------:R-:W-:-:S09]  /*66a0*/  UISETP.NE.AND UP0, UPT, UR4, 0x9, UPT ;  /* 0x000000090400788c */ /* 0x000fd2000bf05270 */
[----:B------:R-:W-:Y:S05]  /*66b0*/  BRA.U UP0, `(.L_x_2924) ;  /* 0x0000000900787547 */ /* 0x000fea000b800000 */
[----:B------:R-:W0:Y:S02]  /*66c0*/  LDG.E R4, desc[UR36][R4.64] ;  /* 0x0000002404047981 */ /* 0x000e24000c1e1900 */
[----:B01----:R-:W-:-:S06]  /*66d0*/  FMUL.FTZ R16, R4, 1 ;  /* 0x3f80000004107820 */ /* 0x003fcc0000410000 */
[----:B------:R-:W1:Y:S02]  /*66e0*/  F2F.F64.F32 R16, R16 ;  /* 0x0000001000107310 */ /* 0x000e640000201800 */
[----:B-1----:R-:W-:Y:S05]  /*66f0*/  BRA `(.L_x_2925) ;  /* 0x0000000800c47947 */ /* 0x002fea0003800000 */
.L_x_2931:
[----:B------:R-:W2:Y:S02]  /*6700*/  LDG.E.U16 R4, desc[UR36][R4.64] ;  /* 0x0000002404047981 */ /* 0x000ea4000c1e1500 */
[----:B--2---:R-:W-:-:S05]  /*6710*/  HADD2.F32 R0, -RZ, R4.H0_H0 ;  /* 0x20000004ff007230 */ /* 0x004fca0000004100 */
[----:B------:R-:W-:-:S04]  /*6720*/  FMUL.FTZ R0, R0, 1 ;  /* 0x3f80000000007820 */ /* 0x000fc80000410000 */
[----:B01----:R1:W2:Y:S02]  /*6730*/  F2F.F64.F32 R16, R0 ;  /* 0x0000000000107310 */ /* 0x0032a40000201800 */
[----:B-12---:R-:W-:Y:S05]  /*6740*/  BRA `(.L_x_2925) ;  /* 0x0000000800b07947 */ /* 0x006fea0003800000 */
.L_x_2930:
[----:B01----:R0:W5:Y:S01]  /*6750*/  LDG.E.64 R16, desc[UR36][R4.64] ;  /* 0x0000002404107981 */ /* 0x003162000c1e1b00 */
[----:B------:R-:W-:Y:S05]  /*6760*/  BRA `(.L_x_2925) ;  /* 0x0000000800a87947 */ /* 0x000fea0003800000 */
.L_x_2920:
        /* <DEDUP_REMOVED lines=9> */
[----:B01----:R-:W-:Y:S01]  /*6800*/  IMAD.MOV.U32 R16, RZ, RZ, RZ ;  /* 0x000000ffff107224 */ /* 0x003fe200078e00ff */
[----:B--2---:R-:W-:-:S04]  /*6810*/  ISETP.NE.AND P0, PT, R4, RZ, PT ;  /* 0x000000ff0400720c */ /* 0x004fc80003f05270 */
[----:B------:R-:W-:Y:S01]  /*6820*/  FSEL R17, RZ, 1.875, !P0 ;  /* 0x3ff00000ff117808 */ /* 0x000fe20004000000 */
[----:B------:R-:W-:Y:S08]  /*6830*/  BRA `(.L_x_2925) ;  /* 0x0000000800747947 */ /* 0x000ff00003800000 */
.L_x_2934:
[----:B01----:R1:W5:Y:S01]  /*6840*/  LDG.E.64 R16, desc[UR36][R4.64] ;  /* 0x0000002404107981 */ /* 0x003362000c1e1b00 */
[----:B------:R-:W-:Y:S05]  /*6850*/  BRA `(.L_x_2925) ;  /* 0x00000008006c7947 */ /* 0x000fea0003800000 */
.L_x_2933:
        /* <DEDUP_REMOVED lines=11> */
[----:B------:R-:W2:Y:S02]  /*6910*/  FLO.U32 R6, R3 ;  /* 0x0000000300067300 */ /* 0x000ea400000e0000 */
[----:B--2---:R-:W-:-:S05]  /*6920*/  IMAD.MOV R6, RZ, RZ, -R6 ;  /* 0x000000ffff067224 */ /* 0x004fca00078e0a06 */
        /* <DEDUP_REMOVED lines=10> */
[----:B------:R-:W-:-:S05]  /*69d0*/  LOP3.LUT R3, R3, 0x80000000, R0, 0xf8, !PT ;  /* 0x8000000003037812 */ /* 0x000fca00078ef800 */
[----:B------:R-:W-:-:S04]  /*69e0*/  FMUL.FTZ R3, R3, 1 ;  /* 0x3f80000003037820 */ /* 0x000fc80000410000 */
[----:B01----:R1:W2:Y:S02]  /*69f0*/  F2F.F64.F32 R16, R3 ;  /* 0x0000000300107310 */ /* 0x0032a40000201800 */
[----:B-12---:R-:W-:Y:S05]  /*6a00*/  BRA `(.L_x_2925) ;  /* 0x0000000800007947 */ /* 0x006fea0003800000 */
.L_x_2936:
[----:B------:R-:W2:Y:S02]  /*6a10*/  LDG.E.U8 R4, desc[UR36][R4.64] ;  /* 0x0000002404047981 */ /* 0x000ea4000c1e1100 */
[C---:B--2---:R-:W-:Y:S01]  /*6a20*/  SHF.L.U32 R0, R4.reuse, 0x19, RZ ;  /* 0x0000001904007819 */ /* 0x044fe200000006ff */
        /* <DEDUP_REMOVED lines=9> */
[----:B------:R-:W-:-:S05]  /*6ac0*/  LOP3.LUT R0, R0, 0x80000000, R3, 0xf8, !PT ;  /* 0x8000000000007812 */ /* 0x000fca00078ef803 */
[----:B------:R-:W-:-:S04]  /*6ad0*/  FMUL.FTZ R0, R0, 1 ;  /* 0x3f80000000007820 */ /* 0x000fc80000410000 */
[----:B01----:R1:W2:Y:S02]  /*6ae0*/  F2F.F64.F32 R16, R0 ;  /* 0x0000000000107310 */ /* 0x0032a40000201800 */
[----:B-12---:R-:W-:Y:S05]  /*6af0*/  BRA `(.L_x_2925) ;  /* 0x0000000400c47947 */ /* 0x006fea0003800000 */
.L_x_2935:
[----:B------:R-:W2:Y:S02]  /*6b00*/  LDG.E.U16 R0, desc[UR36][R4.64] ;  /* 0x0000002404007981 */ /* 0x000ea4000c1e1500 */
[----:B--2---:R-:W-:-:S05]  /*6b10*/  SHF.L.U32 R0, R0, 0x10, RZ ;  /* 0x0000001000007819 */ /* 0x004fca00000006ff */
[----:B------:R-:W-:-:S04]  /*6b20*/  FMUL.FTZ R0, R0, 1 ;  /* 0x3f80000000007820 */ /* 0x000fc80000410000 */
[----:B01----:R1:W2:Y:S02]  /*6b30*/  F2F.F64.F32 R16, R0 ;  /* 0x0000000000107310 */ /* 0x0032a40000201800 */
[----:B-12---:R-:W-:Y:S05]  /*6b40*/  BRA `(.L_x_2925) ;  /* 0x0000000400b07947 */ /* 0x006fea0003800000 */
.L_x_2932:
        /* <DEDUP_REMOVED lines=8> */
[----:B------:R-:W0:Y:S02]  /*6bd0*/  LDG.E.U16 R4, desc[UR36][R4.64] ;  /* 0x0000002404047981 */ /* 0x000e24000c1e1500 */
[----:B01----:R4:W0:Y:S02]  /*6be0*/  I2F.F64.U16 R16, R4 ;  /* 0x0000000400107312 */ /* 0x0038240000101800 */
[----:B0---4-:R-:W-:Y:S05]  /*6bf0*/  BRA `(.L_x_2925) ;  /* 0x0000000400847947 */ /* 0x011fea0003800000 */
.L_x_2939:
[----:B------:R-:W2:Y:S01]  /*6c00*/  LDG.E.U8 R4, desc[UR36][R4.64] ;  /* 0x0000002404047981 */ /* 0x000ea2000c1e1100 */
[----:B01----:R-:W-:Y:S02]  /*6c10*/  CS2R R16, SRZ ;  /* 0x0000000000107805 */ /* 0x003fe4000001ff00 */
        /* <DEDUP_REMOVED lines=19> */
.L_x_2941:
[----:B------:R-:W-:Y:S05]  /*6d50*/  BSYNC.RECONVERGENT B0 ;  /* 0x0000000000007941 */ /* 0x000fea0003800200 */
.L_x_2940:
[----:B------:R-:W-:Y:S01]  /*6d60*/  IMAD.SHL.U32 R0, R0, 0x100000, RZ ;  /* 0x0010000000007824 */ /* 0x000fe200078e00ff */
[----:B------:R-:W-:-:S04]  /*6d70*/  LEA R3, R3, 0x3b800000, 0x17 ;  /* 0x3b80000003037811 */ /* 0x000fc800078eb8ff */
[----:B------:R-:W-:-:S05]  /*6d80*/  LOP3.LUT R0, R3, R0, R7, 0xfe, !PT ;  /* 0x0000000003007212 */ /* 0x000fca00078efe07 */
[----:B------:R-:W-:-:S04]  /*6d90*/  FMUL.FTZ R0, R0, 1 ;  /* 0x3f80000000007820 */ /* 0x000fc80000410000 */
[----:B------:R4:W0:Y:S02]  /*6da0*/  F2F.F64.F32 R16, R0 ;  /* 0x0000000000107310 */ /* 0x0008240000201800 */
[----:B0---4-:R-:W-:Y:S05]  /*6db0*/  BRA `(.L_x_2925) ;  /* 0x0000000400147947 */ /* 0x011fea0003800000 */
.L_x_2938:
[----:B------:R-:W2:Y:S01]  /*6dc0*/  LDG.E.U8 R4, desc[UR36][R4.64] ;  /* 0x0000002404047981 */ /* 0x000ea2000c1e1100 */
[----:B01----:R-:W-:Y:S02]  /*6dd0*/  CS2R R16, SRZ ;  /* 0x0000000000107805 */ /* 0x003fe4000001ff00 */
        /* <DEDUP_REMOVED lines=19> */
.L_x_2943:
[----:B------:R-:W-:Y:S05]  /*6f10*/  BSYNC.RECONVERGENT B0 ;  /* 0x0000000000007941 */ /* 0x000fea0003800200 */
.L_x_2942:
[----:B------:R-:W-:Y:S01]  /*6f20*/  IMAD.SHL.U32 R0, R0, 0x200000, RZ ;  /* 0x0020000000007824 */ /* 0x000fe200078e00ff */
[----:B------:R-:W-:-:S04]  /*6f30*/  LEA R3, R3, 0x37800000, 0x17 ;  /* 0x3780000003037811 */ /* 0x000fc800078eb8ff */
[----:B------:R-:W-:-:S05]  /*6f40*/  LOP3.LUT R0, R3, R0, R7, 0xfe, !PT ;  /* 0x0000000003007212 */ /* 0x000fca00078efe07 */
[----:B------:R-:W-:-:S04]  /*6f50*/  FMUL.FTZ R0, R0, 1 ;  /* 0x3f80000000007820 */ /* 0x000fc80000410000 */
[----:B------:R4:W0:Y:S02]  /*6f60*/  F2F.F64.F32 R16, R0 ;  /* 0x0000000000107310 */ /* 0x0008240000201800 */
[----:B0---4-:R-:W-:Y:S05]  /*6f70*/  BRA `(.L_x_2925) ;  /* 0x0000000000a47947 */ /* 0x011fea0003800000 */
.L_x_2937:
[----:B------:R-:W-:-:S09]  /*6f80*/  UISETP.NE.AND UP0, UPT, UR4, 0x1c, UPT ;  /* 0x0000001c0400788c */ /* 0x000fd2000bf05270 */
[----:B------:R-:W-:Y:S05]  /*6f90*/  BRA.U !UP0, `(.L_x_2944) ;  /* 0x0000000108947547 */ /* 0x000fea000b800000 */
[----:B------:R-:W-:-:S09]  /*6fa0*/  UISETP.NE.AND UP0, UPT, UR4, 0x1d, UPT ;  /* 0x0000001d0400788c */ /* 0x000fd2000bf05270 */
[----:B------:R-:W-:Y:S05]  /*6fb0*/  BRA.U !UP0, `(.L_x_2945) ;  /* 0x0000000108807547 */ /* 0x000fea000b800000 */
[----:B------:R-:W-:-:S09]  /*6fc0*/  UISETP.NE.AND UP0, UPT, UR4, 0x2c, UPT ;  /* 0x0000002c0400788c */ /* 0x000fd2000bf05270 */
[----:B------:R-:W-:Y:S05]  /*6fd0*/  BRA.U UP0, `(.L_x_2924) ;  /* 0x0000000100307547 */ /* 0x000fea000b800000 */
[----:B------:R-:W2:Y:S01]  /*6fe0*/  LDG.E.U8 R0, desc[UR36][R4.64] ;  /* 0x0000002404007981 */ /* 0x000ea2000c1e1100 */
[----:B01----:R-:W-:Y:S02]  /*6ff0*/  HFMA2 R17, -RZ, RZ, 0.5, 0 ;  /* 0x38000000ff117431 */ /* 0x003fe400000001ff */
        /* <DEDUP_REMOVED lines=10> */
.L_x_2924:
[----:B------:R-:W-:Y:S01]  /*70a0*/  MOV R14, 0x0 ;  /* 0x00000000000e7802 */ /* 0x000fe20000000f00 */
[----:B------:R-:W2:Y:S01]  /*70b0*/  LDCU.64 UR4, c[0x4][0x128] ;  /* 0x01002500ff0477ac */ /* 0x000ea20008000a00 */
[----:B------:R-:W-:Y:S02]  /*70c0*/  HFMA2 R13, -RZ, RZ, 0, 0 ;  /* 0x00000000ff0d7431 */ /* 0x000fe400000001ff */
[----:B------:R-:W-:Y:S01]  /*70d0*/  IMAD.MOV.U32 R8, RZ, RZ, 0x4e ;  /* 0x0000004eff087424 */ /* 0x000fe200078e00ff */
[----:B------:R-:W3:Y:S01]  /*70e0*/  LDCU.64 UR6, c[0x4][0x130] ;  /* 0x01002600ff0677ac */ /* 0x000ee20008000a00 */
[----:B------:R-:W4:Y:S01]  /*70f0*/  LDC.64 R14, c[0x4][R14] ;  /* 0x010000000e0e7b82 */ /* 0x000f220000000a00 */
[----:B------:R-:W-:Y:S01]  /*7100*/  IMAD.MOV.U32 R12, RZ, RZ, 0x1 ;  /* 0x00000001ff0c7424 */ /* 0x000fe200078e00ff */
[----:B------:R-:W5:Y:S01]  /*7110*/  LDCU.64 UR8, c[0x4][0x8] ;  /* 0x01000100ff0877ac */ /* 0x000f620008000a00 */
[----:B--2---:R-:W-:Y:S02]  /*7120*/  IMAD.U32 R4, RZ, RZ, UR4 ;  /* 0x00000004ff047e24 */ /* 0x004fe4000f8e00ff */
[----:B------:R-:W-:Y:S01]  /*7130*/  IMAD.U32 R5, RZ, RZ, UR5 ;  /* 0x00000005ff057e24 */ /* 0x000fe2000f8e00ff */
[----:B---3--:R-:W-:Y:S01]  /*7140*/  MOV R6, UR6 ;  /* 0x0000000600067c02 */ /* 0x008fe20008000f00 */
[----:B------:R-:W-:-:S02]  /*7150*/  IMAD.U32 R7, RZ, RZ, UR7 ;  /* 0x00000007ff077e24 */ /* 0x000fc4000f8e00ff */
[----:B-----5:R-:W-:Y:S01]  /*7160*/  IMAD.U32 R10, RZ, RZ, UR8 ;  /* 0x00000008ff0a7e24 */ /* 0x020fe2000f8e00ff */
[----:B------:R-:W-:-:S07]  /*7170*/  MOV R11, UR9 ;  /* 0x00000009000b7c02 */ /* 0x000fce0008000f00 */
[----:B------:R-:W-:-:S07]  /*7180*/  LEPC R20, `(.L_x_2946) ;  /* 0x000000001014794e */ /* 0x000fce0000000000 */
[----:B01--4-:R-:W-:Y:S05]  /*7190*/  CALL.ABS.NOINC R14 ;  /* 0x000000000e007343 */ /* 0x013fea0003c00000 */
.L_x_2946:
[----:B------:R-:W-:Y:S01]  /*71a0*/  CS2R R16, SRZ ;  /* 0x0000000000107805 */ /* 0x000fe2000001ff00 */
[----:B------:R-:W-:Y:S06]  /*71b0*/  BRA `(.L_x_2925) ;  /* 0x0000000000147947 */ /* 0x000fec0003800000 */
.L_x_2945:
[----:B01----:R-:W2:Y:S02]  /*71c0*/  LDG.E.64 R16, desc[UR36][R4.64] ;  /* 0x0000002404107981 */ /* 0x003ea4000c1e1b00 */
[----:B--2---:R-:W2:Y:S02]  /*71d0*/  I2F.F64.U64 R16, R16 ;  /* 0x0000001000107312 */ /* 0x004ea40000301800 */
[----:B--2---:R-:W-:Y:S05]  /*71e0*/  BRA `(.L_x_2925) ;  /* 0x0000000000087947 */ /* 0x004fea0003800000 */
.L_x_2944:
[----:B------:R-:W0:Y:S02]  /*71f0*/  LDG.E R4, desc[UR36][R4.64] ;  /* 0x0000002404047981 */ /* 0x000e24000c1e1900 */
[----:B01----:R2:W3:Y:S02]  /*7200*/  I2F.F64.U32 R16, R4 ;  /* 0x0000000400107312 */ /* 0x0034e40000201800 */
.L_x_2925:
[----:B------:R-:W-:Y:S05]  /*7210*/  BSYNC.RECONVERGENT B7 ;  /* 0x0000000000077941 */ /* 0x000fea0003800200 */
.L_x_2919:
[----:B------:R-:W0:Y:S01]  /*7220*/  LDCU.64 UR6, c[0x0][0x5f8] ;  /* 0x0000bf00ff0677ac */ /* 0x000e220008000a00 */
[----:B------:R-:W-:Y:S01]  /*7230*/  BSSY.RECONVERGENT B7, `(.L_x_2947) ;  /* 0x00000ed000077945 */ /* 0x000fe20003800200 */
[----:B------:R-:W-:-:S04]  /*7240*/  UPRMT UR4, UR41, 0x7772, URZ ;  /* 0x0000777229047896 */ /* 0x000fc800080000ff */
[----:B------:R-:W-:Y:S01]  /*7250*/  UISETP.GT.AND UP0, UPT, UR4, 0x9, UPT ;  /* 0x000000090400788c */ /* 0x000fe2000bf04270 */
[----:B012---:R-:W-:-:S05]  /*7260*/  IADD3 R4, P0, PT, R18, UR6, RZ ;  /* 0x0000000612047c10 */ /* 0x007fca000ff1e0ff */
        /* <DEDUP_REMOVED lines=11> */
[----:B--2---:R0:W1:Y:S02]  /*7320*/  I2F.F64.S16 R6, R4 ;  /* 0x0000000400067312 */ /* 0x0040640000101c00 */
[----:B01----:R-:W-:Y:S05]  /*7330*/  BRA `(.L_x_2953) ;  /* 0x0000000c00707947 */ /* 0x003fea0003800000 */
.L_x_2951:
[----:B------:R-:W2:Y:S02]  /*7340*/  LDG.E.U8 R4, desc[UR36][R4.64] ;  /* 0x0000002404047981 */ /* 0x000ea4000c1e1100 */
[----:B--2---:R0:W1:Y:S02]  /*7350*/  I2F.F64.U16 R6, R4 ;  /* 0x0000000400067312 */ /* 0x0040640000101800 */
[----:B01----:R-:W-:Y:S05]  /*7360*/  BRA `(.L_x_2953) ;  /* 0x0000000c00647947 */ /* 0x003fea0003800000 */
.L_x_2950:
        /* <DEDUP_REMOVED lines=9> */
.L_x_2955:
[----:B------:R-:W2:Y:S02]  /*7400*/  LDG.E R4, desc[UR36][R4.64] ;  /* 0x0000002404047981 */ /* 0x000ea4000c1e1900 */
[----:B--2---:R0:W1:Y:S02]  /*7410*/  I2F.F64 R6, R4 ;  /* 0x0000000400067312 */ /* 0x0040640000201c00 */
[----:B01----:R-:W-:Y:S05]  /*7420*/  BRA `(.L_x_2953) ;  /* 0x0000000c00347947 */ /* 0x003fea0003800000 */
.L_x_2954:
[----:B------:R-:W2:Y:S02]  /*7430*/  LDG.E.U16 R4, desc[UR36][R4.64] ;  /* 0x0000002404047981 */ /* 0x000ea4000c1e1500 */
[----:B--2---:R0:W1:Y:S02]  /*7440*/  I2F.F64.S16 R6, R4 ;  /* 0x0000000400067312 */ /* 0x0040640000101c00 */
[----:B01----:R-:W-:Y:S05]  /*7450*/  BRA `(.L_x_2953) ;  /* 0x0000000c00287947 */ /* 0x003fea0003800000 */
.L_x_2949:
        /* <DEDUP_REMOVED lines=10> */
.L_x_2957:
[----:B------:R-:W2:Y:S02]  /*7500*/  LDG.E.U16 R0, desc[UR36][R4.64] ;  /* 0x0000002404007981 */ /* 0x000ea4000c1e1500 */
[----:B--2---:R-:W-:-:S05]  /*7510*/  HADD2.F32 R0, -RZ, R0.H0_H0 ;  /* 0x20000000ff007230 */ /* 0x004fca0000004100 */
[----:B------:R-:W-:-:S04]  /*7520*/  FMUL.FTZ R0, R0, 1 ;  /* 0x3f80000000007820 */ /* 0x000fc80000410000 */
[----:B------:R4:W0:Y:S02]  /*7530*/  F2F.F64.F32 R6, R0 ;  /* 0x0000000000067310 */ /* 0x0008240000201800 */
[----:B0---4-:R-:W-:Y:S05]  /*7540*/  BRA `(.L_x_2953) ;  /* 0x0000000800ec7947 */ /* 0x011fea0003800000 */
.L_x_2956:
        /* <DEDUP_REMOVED lines=10> */
.L_x_2959:
[----:B------:R-:W2:Y:S02]  /*75f0*/  LDG.E.U16 R4, desc[UR36][R4.64] ;  /* 0x0000002404047981 */ /* 0x000ea4000c1e1500 */
[----:B--2---:R-:W-:-:S05]  /*7600*/  HADD2.F32 R0, -RZ, R4.H0_H0 ;  /* 0x20000004ff007230 */ /* 0x004fca0000004100 */
[----:B------:R-:W-:-:S04]  /*7610*/  FMUL.FTZ R0, R0, 1 ;  /* 0x3f80000000007820 */ /* 0x000fc80000410000 */
[----:B------:R4:W0:Y:S02]  /*7620*/  F2F.F64.F32 R6, R0 ;  /* 0x0000000000067310 */ /* 0x0008240000201800 */
[----:B0---4-:R-:W-:Y:S05]  /*7630*/  BRA `(.L_x_2953) ;  /* 0x0000000800b07947 */ /* 0x011fea0003800000 */
.L_x_2958:
[----:B------:R4:W5:Y:S01]  /*7640*/  LDG.E.64 R6, desc[UR36][R4.64] ;  /* 0x0000002404067981 */ /* 0x000962000c1e1b00 */
[----:B------:R-:W-:Y:S05]  /*7650*/  BRA `(.L_x_2953) ;  /* 0x0000000800a87947 */ /* 0x000fea0003800000 */
.L_x_2948:
        /* <DEDUP_REMOVED lines=13> */
.L_x_2962:
[----:B------:R0:W5:Y:S01]  /*7730*/  LDG.E.64 R6, desc[UR36][R4.64] ;  /* 0x0000002404067981 */ /* 0x000162000c1e1b00 */
[----:B------:R-:W-:Y:S05]  /*7740*/  BRA `(.L_x_2953) ;  /* 0x00000008006c7947 */ /* 0x000fea0003800000 */
.L_x_2961:
        /* <DEDUP_REMOVED lines=25> */
[----:B------:R0:W1:Y:S02]  /*78e0*/  F2F.F64.F32 R6, R3 ;  /* 0x0000000300067310 */ /* 0x0000640000201800 */
[----:B01----:R-:W-:Y:S05]  /*78f0*/  BRA `(.L_x_2953) ;  /* 0x0000000800007947 */ /* 0x003fea0003800000 */
.L_x_2964:
        /* <DEDUP_REMOVED lines=9> */
[----:B------:R-:W-:Y:S01]  /*7990*/  @!P0 FADD.FTZ R0, R3, -0.5 ;  /* 0xbf00000003008421 */ /* 0x000fe20000010000 */
[----:B------:R-:W-:-:S04]  /*79a0*/  MOV R3, R6 ;  /* 0x0000000600037202 */ /* 0x000fc80000000f00 */
[----:B------:R-:W-:-:S05]  /*79b0*/  LOP3.LUT R0, R0, 0x80000000, R3, 0xf8, !PT ;  /* 0x8000000000007812 */ /* 0x000fca00078ef803 */
[----:B------:R-:W-:-:S04]  /*79c0*/  FMUL.FTZ R0, R0, 1 ;  /* 0x3f80000000007820 */ /* 0x000fc80000410000 */
[----:B------:R0:W1:Y:S02]  /*79d0*/  F2F.F64.F32 R6, R0 ;  /* 0x0000000000067310 */ /* 0x0000640000201800 */
[----:B01----:R-:W-:Y:S05]  /*79e0*/  BRA `(.L_x_2953) ;  /* 0x0000000400c47947 */ /* 0x003fea0003800000 */
.L_x_2963:
[----:B------:R-:W2:Y:S02]  /*79f0*/  LDG.E.U16 R0, desc[UR36][R4.64] ;  /* 0x0000002404007981 */ /* 0x000ea4000c1e1500 */
[----:B--2---:R-:W-:-:S04]  /*7a00*/  IMAD.U32 R0, R0, 0x10000, RZ ;  /* 0x0001000000007824 */ /* 0x004fc800078e00ff */
[----:B------:R-:W-:-:S04]  /*7a10*/  FMUL.FTZ R0, R0, 1 ;  /* 0x3f80000000007820 */ /* 0x000fc80000410000 */
[----:B------:R0:W1:Y:S02]  /*7a20*/  F2F.F64.F32 R6, R0 ;  /* 0x0000000000067310 */ /* 0x0000640000201800 */
[----:B01----:R-:W-:Y:S05]  /*7a30*/  BRA `(.L_x_2953) ;  /* 0x0000000400b07947 */ /* 0x003fea0003800000 */
.L_x_2960:
        /* <DEDUP_REMOVED lines=9> */
[----:B--2---:R4:W0:Y:S02]  /*7ad0*/  I2F.F64.U16 R6, R4 ;  /* 0x0000000400067312 */ /* 0x0048240000101800 */
[----:B0---4-:R-:W-:Y:S05]  /*7ae0*/  BRA `(.L_x_2953) ;  /* 0x0000000400847947 */ /* 0x011fea0003800000 */
.L_x_2967:
        /* <DEDUP_REMOVED lines=21> */
.L_x_2969:
[----:B------:R-:W-:Y:S05]  /*7c40*/  BSYNC.RECONVERGENT B0 ;  /* 0x0000000000007941 */ /* 0x000fea0003800200 */
.L_x_2968:
[----:B------:R-:W-:Y:S02]  /*7c50*/  SHF.L.U32 R0, R0, 0x14, RZ ;  /* 0x0000001400007819 */ /* 0x000fe400000006ff */
[----:B------:R-:W-:-:S04]  /*7c60*/  LEA R3, R3, 0x3b800000, 0x17 ;  /* 0x3b80000003037811 */ /* 0x000fc800078eb8ff */
[----:B------:R-:W-:-:S05]  /*7c70*/  LOP3.LUT R0, R3, R0, R7, 0xfe, !PT ;  /* 0x0000000003007212 */ /* 0x000fca00078efe07 */
[----:B------:R-:W-:-:S04]  /*7c80*/  FMUL.FTZ R0, R0, 1 ;  /* 0x3f80000000007820 */ /* 0x000fc80000410000 */
[----:B------:R4:W0:Y:S02]  /*7c90*/  F2F.F64.F32 R6, R0 ;  /* 0x0000000000067310 */ /* 0x0008240000201800 */
[----:B0---4-:R-:W-:Y:S05]  /*7ca0*/  BRA `(.L_x_2953) ;  /* 0x0000000400147947 */ /* 0x011fea0003800000 */
.L_x_2966:
        /* <DEDUP_REMOVED lines=21> */
.L_x_2971:
[----:B------:R-:W-:Y:S05]  /*7e00*/  BSYNC.RECONVERGENT B0 ;  /* 0x0000000000007941 */ /* 0x000fea0003800200 */
.L_x_2970:
[----:B------:R-:W-:Y:S01]  /*7e10*/  IMAD.SHL.U32 R0, R0, 0x200000, RZ ;  /* 0x0020000000007824 */ /* 0x000fe200078e00ff */
[----:B------:R-:W-:-:S04]  /*7e20*/  LEA R3, R3, 0x37800000, 0x17 ;  /* 0x3780000003037811 */ /* 0x000fc800078eb8ff */
[----:B------:R-:W-:-:S05]  /*7e30*/  LOP3.LUT R0, R3, R0, R7, 0xfe, !PT ;  /* 0x0000000003007212 */ /* 0x000fca00078efe07 */
[----:B------:R-:W-:-:S04]  /*7e40*/  FMUL.FTZ R0, R0, 1 ;  /* 0x3f80000000007820 */ /* 0x000fc80000410000 */
[----:B------:R4:W0:Y:S02]  /*7e50*/  F2F.F64.F32 R6, R0 ;  /* 0x0000000000067310 */ /* 0x0008240000201800 */
[----:B0---4-:R-:W-:Y:S05]  /*7e60*/  BRA `(.L_x_2953) ;  /* 0x0000000000a47947 */ /* 0x011fea0003800000 */
.L_x_2965:
[----:B------:R-:W-:-:S09]  /*7e70*/  UISETP.NE.AND UP0, UPT, UR4, 0x1c, UPT ;  /* 0x0000001c0400788c */ /* 0x000fd2000bf05270 */
[----:B------:R-:W-:Y:S05]  /*7e80*/  BRA.U !UP0, `(.L_x_2972) ;  /* 0x0000000108947547 */ /* 0x000fea000b800000 */
[----:B------:R-:W-:-:S09]  /*7e90*/  UISETP.NE.AND UP0, UPT, UR4, 0x1d, UPT ;  /* 0x0000001d0400788c */ /* 0x000fd2000bf05270 */
[----:B------:R-:W-:Y:S05]  /*7ea0*/  BRA.U !UP0, `(.L_x_2973) ;  /* 0x0000000108807547 */ /* 0x000fea000b800000 */
[----:B------:R-:W-:-:S09]  /*7eb0*/  UISETP.NE.AND UP0, UPT, UR4, 0x2c, UPT ;  /* 0x0000002c0400788c */ /* 0x000fd2000bf05270 */
[----:B------:R-:W-:Y:S05]  /*7ec0*/  BRA.U UP0, `(.L_x_2952) ;  /* 0x0000000100307547 */ /* 0x000fea000b800000 */
[----:B------:R-:W2:Y:S01]  /*7ed0*/  LDG.E.U8 R0, desc[UR36][R4.64] ;  /* 0x0000002404007981 */ /* 0x000ea2000c1e1100 */
[----:B------:R-:W-:Y:S02]  /*7ee0*/  HFMA2 R6, -RZ, RZ, 0, 0 ;  /* 0x00000000ff067431 */ /* 0x000fe400000001ff */
        /* <DEDUP_REMOVED lines=8> */
[----:B------:R1:W2:Y:S02]  /*7f70*/  @P0 F2F.F64.F32 R6, R0 ;  /* 0x0000000000060310 */ /* 0x0002a40000201800 */
[----:B-12---:R-:W-:Y:S05]  /*7f80*/  BRA `(.L_x_2953) ;  /* 0x00000000005c7947 */ /* 0x006fea0003800000 */
.L_x_2952:
        /* <DEDUP_REMOVED lines=15> */
[----:B--23-5:R-:W-:Y:S05]  /*8080*/  CALL.ABS.NOINC R14 ;  /* 0x000000000e007343 */ /* 0x02cfea0003c00000 */
.L_x_2974:
[----:B------:R-:W-:Y:S01]  /*8090*/  CS2R R6, SRZ ;  /* 0x0000000000067805 */ /* 0x000fe2000001ff00 */
[----:B------:R-:W-:Y:S06]  /*80a0*/  BRA `(.L_x_2953) ;  /* 0x0000000000147947 */ /* 0x000fec0003800000 */
.L_x_2973:
[----:B------:R-:W2:Y:S02]  /*80b0*/  LDG.E.64 R6, desc[UR36][R4.64] ;  /* 0x0000002404067981 */ /* 0x000ea4000c1e1b00 */
[----:B--2---:R-:W1:Y:S02]  /*80c0*/  I2F.F64.U64 R6, R6 ;  /* 0x0000000600067312 */ /* 0x004e640000301800 */
[----:B-1----:R-:W-:Y:S05]  /*80d0*/  BRA `(.L_x_2953) ;  /* 0x0000000000087947 */ /* 0x002fea0003800000 */
.L_x_2972:
[----:B------:R-:W2:Y:S02]  /*80e0*/  LDG.E R4, desc[UR36][R4.64] ;  /* 0x0000002404047981 */ /* 0x000ea4000c1e1900 */
[----:B--2---:R1:W2:Y:S02]  /*80f0*/  I2F.F64.U32 R6, R4 ;  /* 0x0000000400067312 */ /* 0x0042a40000201800 */
.L_x_2953:
[----:B------:R-:W-:Y:S05]  /*8100*/  BSYNC.RECONVERGENT B7 ;  /* 0x0000000000077941 */ /* 0x000fea0003800200 */
.L_x_2947:
[----:B--2--5:R-:W2:Y:S01]  /*8110*/  DSETP.GTU.AND P0, PT, R6, -3, PT ;  /* 0xc00800000600742a */ /* 0x024ea20003f0c000 */
[----:B------:R-:W-:Y:S01]  /*8120*/  BSSY.RECONVERGENT B0, `(.L_x_2975) ;  /* 0x000003f000007945 */ /* 0x000fe20003800200 */
[----:B01--4-:R-:W-:-:S03]  /*8130*/  CS2R R4, SRZ ;  /* 0x0000000000047805 */ /* 0x013fc6000001ff00 */
[----:B--2---:R-:W-:Y:S05]  /*8140*/  @!P0 BRA `(.L_x_2976) ;  /* 0x0000000000f08947 */ /* 0x004fea0003800000 */
[----:B------:R-:W0:Y:S01]  /*8150*/  DSETP.GEU.AND P0, PT, R6, 3, PT ;  /* 0x400800000600742a */ /* 0x000e220003f0e000 */
[----:B---3--:R-:W-:Y:S01]  /*8160*/  IMAD.MOV.U32 R4, RZ, RZ, R16 ;  /* 0x000000ffff047224 */ /* 0x008fe200078e0010 */
[----:B------:R-:W-:Y:S01]  /*8170*/  MOV R5, R17 ;  /* 0x0000001100057202 */ /* 0x000fe20000000f00 */
        /* <DEDUP_REMOVED lines=47> */
[----:B------:R-:W-:Y:S01]  /*8470*/  MOV R10, 0x84a0 ;  /* 0x000084a0000a7802 */ /* 0x000fe20000000f00 */
[----:B------:R-:W-:-:S07]  /*8480*/  IMAD.MOV.U32 R5, RZ, RZ, R7 ;  /* 0x000000ffff057224 */ /* 0x000fce00078e0007 */
[----:B------:R-:W-:Y:S05]  /*8490*/  CALL.REL.NOINC `($__internal_0_$__cuda_sm20_div_rn_f64_full) ;  /* 0x000000a800cc7944 */ /* 0x000fea0003c00000 */
.L_x_2978:
[----:B------:R-:W-:Y:S05]  /*84a0*/  BSYNC.RECONVERGENT B1 ;  /* 0x0000000000017941 */ /* 0x000fea0003800200 */
.L_x_2977:
[----:B------:R-:W0:-:S15]  /*84b0*/  DADD R4, R4, 0.5 ;  /* 0x3fe0000004047429 */ /* 0x000e1e0000000000 */
[----:B------:R-:W-:-:S15]  /*84c0*/  NOP ;  /* 0x0000000000007918 */ /* 0x000fde0000000000 */
[----:B------:R-:W-:-:S15]  /*84d0*/  NOP ;  /* 0x0000000000007918 */ /* 0x000fde0000000000 */
[----:B------:R-:W-:-:S15]  /*84e0*/  NOP ;  /* 0x0000000000007918 */ /* 0x000fde0000000000 */
[----:B------:R-:W-:-:S04]  /*84f0*/  NOP ;  /* 0x0000000000007918 */ /* 0x000fc80000000000 */
[----:B0-----:R0:W1:Y:S02]  /*8500*/  DMUL R4, R4, R16 ;  /* 0x0000001004047228 */ /* 0x0010640000000000 */
.L_x_2976:
[----:B------:R-:W-:Y:S05]  /*8510*/  BSYNC.RECONVERGENT B0 ;  /* 0x0000000000007941 */ /* 0x000fea0003800200 */
.L_x_2975:
[----:B------:R-:W2:Y:S01]  /*8520*/  LDCU.64 UR4, c[0x0][0x5e8] ;  /* 0x0000bd00ff0477ac */ /* 0x000ea20008000a00 */
[----:B------:R-:W-:-:S04]  /*8530*/  ULOP3.LUT UR6, UR41, 0xff, URZ, 0xc0, !UPT ;  /* 0x000000ff29067892 */ /* 0x000fc8000f8ec0ff */
        /* <DEDUP_REMOVED lines=12> */
[----:B-1----:R-:W1:Y:S02]  /*8600*/  F2I.F64.TRUNC R5, R4 ;  /* 0x0000000400057311 */ /* 0x002e64000030d100 */
[----:B-1----:R1:W-:Y:S01]  /*8610*/  STG.E.U8 desc[UR36][R2.64], R5 ;  /* 0x0000000502007986 */ /* 0x0023e2000c101124 */
[----:B------:R-:W-:Y:S05]  /*8620*/  BRA `(.L_x_2984) ;  /* 0x0000001000907947 */ /* 0x000fea0003800000 */
.L_x_2982:
[----:B-1----:R-:W1:Y:S02]  /*8630*/  F2I.S64.F64.TRUNC R4, R4 ;  /* 0x0000000400047311 */ /* 0x002e64000030d900 */
[----:B-1----:R-:W-:-:S05]  /*8640*/  IMAD.MOV.U32 R7, RZ, RZ, R4 ;  /* 0x000000ffff077224 */ /* 0x002fca00078e0004 */
[----:B------:R1:W-:Y:S01]  /*8650*/  STG.E.U8 desc[UR36][R2.64], R7 ;  /* 0x0000000702007986 */ /* 0x0003e2000c101124 */
[----:B------:R-:W-:Y:S05]  /*8660*/  BRA `(.L_x_2984) ;  /* 0x0000001000807947 */ /* 0x000fea0003800000 */
.L_x_2981:
[----:B------:R-:W-:-:S09]  /*8670*/  UISETP.NE.AND UP0, UPT, UR6, 0x2, UPT ;  /* 0x000000020600788c */ /* 0x000fd2000bf05270 */
[----:B------:R-:W-:Y:S05]  /*8680*/  BRA.U !UP0, `(.L_x_2985) ;  /* 0x0000000108287547 */ /* 0x000fea000b800000 */
[----:B------:R-:W-:-:S09]  /*8690*/  UISETP.NE.AND UP0, UPT, UR6, 0x3, UPT ;  /* 0x000000030600788c */ /* 0x000fd2000bf05270 */
[----:B------:R-:W-:Y:S05]  /*86a0*/  BRA.U !UP0, `(.L_x_2986) ;  /* 0x0000000108147547 */ /* 0x000fea000b800000 */
[----:B------:R-:W-:-:S09]  /*86b0*/  UISETP.NE.AND UP0, UPT, UR6, 0x4, UPT ;  /* 0x000000040600788c */ /* 0x000fd2000bf05270 */
[----:B------:R-:W-:Y:S05]  /*86c0*/  BRA.U UP0, `(.L_x_2983) ;  /* 0x0000000d00247547 */ /* 0x000fea000b800000 */
[----:B-1----:R-:W1:Y:S02]  /*86d0*/  F2I.S64.F64.TRUNC R4, R4 ;  /* 0x0000000400047311 */ /* 0x002e64000030d900 */
[----:B-1----:R1:W-:Y:S01]  /*86e0*/  STG.E.64 desc[UR36][R2.64], R4 ;  /* 0x0000000402007986 */ /* 0x0023e2000c101b24 */
[----:B------:R-:W-:Y:S05]  /*86f0*/  BRA `(.L_x_2984) ;  /* 0x00000010005c7947 */ /* 0x000fea0003800000 */
.L_x_2986:
[----:B-1----:R-:W1:Y:S02]  /*8700*/  F2I.F64.TRUNC R5, R4 ;  /* 0x0000000400057311 */ /* 0x002e64000030d100 */
[----:B-1----:R1:W-:Y:S01]  /*8710*/  STG.E desc[UR36][R2.64], R5 ;  /* 0x0000000502007986 */ /* 0x0023e2000c101924 */
[----:B------:R-:W-:Y:S05]  /*8720*/  BRA `(.L_x_2984) ;  /* 0x0000001000507947 */ /* 0x000fea0003800000 */
.L_x_2985:
[----:B-1----:R-:W1:Y:S02]  /*8730*/  F2I.F64.TRUNC R5, R4 ;  /* 0x0000000400057311 */ /* 0x002e64000030d100 */
[----:B-1----:R1:W-:Y:S01]  /*8740*/  STG.E.U16 desc[UR36][R2.64], R5 ;  /* 0x0000000502007986 */ /* 0x0023e2000c101524 */
[----:B------:R-:W-:Y:S05]  /*8750*/  BRA `(.L_x_2984) ;  /* 0x0000001000447947 */ /* 0x000fea0003800000 */
.L_x_2980:
        /* <DEDUP_REMOVED lines=8> */
[----:B-1----:R-:W1:-:S15]  /*87e0*/  F2F.F32.F64 R7, R4 ;  /* 0x0000000400077310 */ /* 0x002e5e0000301000 */
[----:B------:R-:W-:-:S15]  /*87f0*/  NOP ;  /* 0x0000000000007918 */ /* 0x000fde0000000000 */
[----:B------:R-:W-:-:S15]  /*8800*/  NOP ;  /* 0x0000000000007918 */ /* 0x000fde0000000000 */
[----:B------:R-:W-:-:S15]  /*8810*/  NOP ;  /* 0x0000000000007918 */ /* 0x000fde0000000000 */
[----:B------:R-:W-:-:S04]  /*8820*/  NOP ;  /* 0x0000000000007918 */ /* 0x000fc80000000000 */
[----:B------:R-:W1:Y:S02]  /*8830*/  DSETP.GEU.AND P0, PT, |R4|, UR4, PT ;  /* 0x0000000404007e2a */ /* 0x000e64000bf0e200 */
[----:B-1----:R-:W-:-:S05]  /*8840*/  @!P0 FMUL R7, R7, 1.175494350822287508e-38 ;  /* 0x0080000007078820 */ /* 0x002fca0000400000 */
[----:B------:R1:W-:Y:S01]  /*8850*/  STG.E desc[UR36][R2.64], R7 ;  /* 0x0000000702007986 */ /* 0x0003e2000c101924 */
[----:B------:R-:W-:Y:S05]  /*8860*/  BRA `(.L_x_2984) ;  /* 0x0000001000007947 */ /* 0x000fea0003800000 */
.L_x_2988:
        /* <DEDUP_REMOVED lines=9> */
[----:B------:R-:W-:-:S05]  /*8900*/  F2FP.F16.F32.PACK_AB R0, RZ, R0 ;  /* 0x00000000ff00723e */ /* 0x000fca00000000ff */
[----:B------:R1:W-:Y:S01]  /*8910*/  STG.E.U16 desc[UR36][R2.64], R0 ;  /* 0x0000000002007986 */ /* 0x0003e2000c101524 */
[----:B------:R-:W-:Y:S05]  /*8920*/  BRA `(.L_x_2984) ;  /* 0x0000000c00d07947 */ /* 0x000fea0003800000 */
.L_x_2987:
        /* <DEDUP_REMOVED lines=13> */
[----:B------:R-:W1:Y:S01]  /*8a00*/  DSETP.GEU.AND P0, PT, |R4|, UR4, PT ;  /* 0x0000000404007e2a */ /* 0x000e62000bf0e200 */
[----:B------:R-:W-:Y:S02]  /*8a10*/  IMAD.MOV.U32 R7, RZ, RZ, RZ ;  /* 0x000000ffff077224 */ /* 0x000fe400078e00ff */
[----:B-1----:R-:W-:-:S05]  /*8a20*/  @!P0 FMUL R6, R6, 1.175494350822287508e-38 ;  /* 0x0080000006068820 */ /* 0x002fca0000400000 */
[----:B------:R1:W-:Y:S01]  /*8a30*/  STG.E.64 desc[UR36][R2.64], R6 ;  /* 0x0000000602007986 */ /* 0x0003e2000c101b24 */
[----:B------:R-:W-:Y:S05]  /*8a40*/  BRA `(.L_x_2984) ;  /* 0x0000000c00887947 */ /* 0x000fea0003800000 */
.L_x_2990:
        /* <DEDUP_REMOVED lines=9> */
[----:B------:R-:W-:-:S04]  /*8ae0*/  F2FP.F16.F32.PACK_AB R5, RZ, R0 ;  /* 0x00000000ff05723e */ /* 0x000fc800000000ff */
[----:B------:R-:W-:-:S05]  /*8af0*/  PRMT R5, R5, 0x5410, RZ ;  /* 0x0000541005057816 */ /* 0x000fca00000000ff */
[----:B------:R1:W-:Y:S01]  /*8b00*/  STG.E desc[UR36][R2.64], R5 ;  /* 0x0000000502007986 */ /* 0x0003e2000c101924 */
[----:B------:R-:W-:Y:S05]  /*8b10*/  BRA `(.L_x_2984) ;  /* 0x0000000c00547947 */ /* 0x000fea0003800000 */
.L_x_2989:
[----:B-1----:R1:W-:Y:S01]  /*8b20*/  STG.E.64 desc[UR36][R2.64], R4 ;  /* 0x0000000402007986 */ /* 0x0023e2000c101b24 */
[----:B------:R-:W-:Y:S05]  /*8b30*/  BRA `(.L_x_2984) ;  /* 0x0000000c004c7947 */ /* 0x000fea0003800000 */
.L_x_2979:
        /* <DEDUP_REMOVED lines=10> */
[----:B-1----:R-:W1:Y:S02]  /*8be0*/  F2I.U32.F64.TRUNC R5, R4 ;  /* 0x0000000400057311 */ /* 0x002e64000030d000 */
[----:B-1----:R1:W-:Y:S01]  /*8bf0*/  STG.E.U16 desc[UR36][R2.64], R5 ;  /* 0x0000000502007986 */ /* 0x0023e2000c101524 */
[----:B------:R-:W-:Y:S05]  /*8c00*/  BRA `(.L_x_2984) ;  /* 0x0000000c00187947 */ /* 0x000fea0003800000 */
.L_x_2994:
        /* <DEDUP_REMOVED lines=8> */
[----:B------:R-:W-:Y:S01]  /*8c90*/  BSSY.RECONVERGENT B0, `(.L_x_2995) ;  /* 0x0000014000007945 */ /* 0x000fe20003800200 */
[----:B-1----:R-:W-:Y:S01]  /*8ca0*/  @!P0 FMUL R7, R7, 1.175494350822287508e-38 ;  /* 0x0080000007078820 */ /* 0x002fe20000400000 */
[----:B------:R-:W-:-:S04]  /*8cb0*/  MOV R0, 0x80 ;  /* 0x0000008000007802 */ /* 0x000fc80000000f00 */
        /* <DEDUP_REMOVED lines=15> */
.L_x_2997:
[----:B------:R-:W-:-:S04]  /*8db0*/  SHF.R.U32.HI R5, RZ, 0x18, R7 ;  /* 0x00000018ff057819 */ /* 0x000fc80000011607 */
[----:B------:R-:W-:-:S07]  /*8dc0*/  LOP3.LUT R0, R0, 0x80, R5, 0xf8, !PT ;  /* 0x0000008000007812 */ /* 0x000fce00078ef805 */
.L_x_2996:
[----:B------:R-:W-:Y:S05]  /*8dd0*/  BSYNC.RECONVERGENT B0 ;  /* 0x0000000000007941 */ /* 0x000fea0003800200 */
.L_x_2995:
[----:B------:R1:W-:Y:S01]  /*8de0*/  STG.E.U8 desc[UR36][R2.64], R0 ;  /* 0x0000000002007986 */ /* 0x0003e2000c101124 */
[----:B------:R-:W-:Y:S05]  /*8df0*/  BRA `(.L_x_2984) ;  /* 0x00000008009c7947 */ /* 0x000fea0003800000 */
.L_x_2993:
        /* <DEDUP_REMOVED lines=10> */
[----:B------:R-:W-:-:S04]  /*8ea0*/  IMAD.MOV.U32 R0, RZ, RZ, 0x80 ;  /* 0x00000080ff007424 */ /* 0x000fc800078e00ff */
        /* <DEDUP_REMOVED lines=14> */
[----:B------:R-:W-:-:S07]  /*8f90*/  MOV R0, R4 ;  /* 0x0000000400007202 */ /* 0x000fce0000000f00 */
.L_x_3000:
[----:B------:R-:W-:-:S04]  /*8fa0*/  SHF.R.U32.HI R5, RZ, 0x18, R7 ;  /* 0x00000018ff057819 */ /* 0x000fc80000011607 */
[----:B------:R-:W-:-:S07]  /*8fb0*/  LOP3.LUT R0, R0, 0x80, R5, 0xf8, !PT ;  /* 0x0000008000007812 */ /* 0x000fce00078ef805 */
.L_x_2999:
[----:B------:R-:W-:Y:S05]  /*8fc0*/  BSYNC.RECONVERGENT B0 ;  /* 0x0000000000007941 */ /* 0x000fea0003800200 */
.L_x_2998:
[----:B------:R1:W-:Y:S01]  /*8fd0*/  STG.E.U8 desc[UR36][R2.64], R0 ;  /* 0x0000000002007986 */ /* 0x0003e2000c101124 */
[----:B------:R-:W-:Y:S05]  /*8fe0*/  BRA `(.L_x_2984) ;  /* 0x0000000800207947 */ /* 0x000fea0003800000 */
.L_x_2992:
        /* <DEDUP_REMOVED lines=14> */
[----:B-1----:R-:W-:Y:S01]  /*90d0*/  @!P0 FMUL R8, R8, 1.175494350822287508e-38 ;  /* 0x0080000008088820 */ /* 0x002fe20000400000 */
[----:B------:R-:W-:-:S04]  /*90e0*/  IMAD.MOV.U32 R5, RZ, RZ, 0xff ;  /* 0x000000ffff057424 */ /* 0x000fc800078e00ff */
        /* <DEDUP_REMOVED lines=14> */
.L_x_3002:
[----:B-1----:R-:W1:Y:S02]  /*91d0*/  F2I.U64.F64.TRUNC R4, R4 ;  /* 0x0000000400047311 */ /* 0x002e64000030d800 */
[----:B-1----:R1:W-:Y:S01]  /*91e0*/  STG.E.64 desc[UR36][R2.64], R4 ;  /* 0x0000000402007986 */ /* 0x0023e2000c101b24 */
[----:B------:R-:W-:Y:S05]  /*91f0*/  BRA `(.L_x_2984) ;  /* 0x00000004009c7947 */ /* 0x000fea0003800000 */
.L_x_3001:
[----:B-1----:R-:W1:Y:S02]  /*9200*/  F2I.U32.F64.TRUNC R5, R4 ;  /* 0x0000000400057311 */ /* 0x002e64000030d000 */
[----:B-1----:R1:W-:Y:S01]  /*9210*/  STG.E desc[UR36][R2.64], R5 ;  /* 0x0000000502007986 */ /* 0x0023e2000c101924 */
[----:B------:R-:W-:Y:S05]  /*9220*/  BRA `(.L_x_2984) ;  /* 0x0000000400907947 */ /* 0x000fea0003800000 */
.L_x_2991:
[----:B------:R-:W-:-:S09]  /*9230*/  UISETP.GT.AND UP0, UPT, UR6, 0xe, UPT ;  /* 0x0000000e0600788c */ /* 0x000fd2000bf04270 */
[----:B------:R-:W-:Y:S05]  /*9240*/  BRA.U UP0, `(.L_x_3003) ;  /* 0x00000001002c7547 */ /* 0x000fea000b800000 */
[----:B------:R-:W-:-:S09]  /*9250*/  UISETP.NE.AND UP0, UPT, UR6, 0xa, UPT ;  /* 0x0000000a0600788c */ /* 0x000fd2000bf05270 */
[----:B------:R-:W-:Y:S05]  /*9260*/  BRA.U !UP0, `(.L_x_3004) ;  /* 0x0000000108187547 */ /* 0x000fea000b800000 */
[----:B------:R-:W-:-:S09]  /*9270*/  UISETP.NE.AND UP0, UPT, UR6, 0xb, UPT ;  /* 0x0000000b0600788c */ /* 0x000fd2000bf05270 */
[----:B------:R-:W-:Y:S05]  /*9280*/  BRA.U UP0, `(.L_x_2983) ;  /* 0x0000000100347547 */ /* 0x000fea000b800000 */
[----:B-1----:R-:W1:Y:S02]  /*9290*/  DSETP.NEU.AND P0, PT, R4, RZ, PT ;  /* 0x000000ff0400722a */ /* 0x002e640003f0d000 */
[----:B-1----:R-:W-:-:S05]  /*92a0*/  SEL R5, RZ, 0x1, !P0 ;  /* 0x00000001ff057807 */ /* 0x002fca0004000000 */
[----:B------:R1:W-:Y:S01]  /*92b0*/  STG.E.U8 desc[UR36][R2.64], R5 ;  /* 0x0000000502007986 */ /* 0x0003e2000c101124 */
[----:B------:R-:W-:Y:S05]  /*92c0*/  BRA `(.L_x_2984) ;  /* 0x0000000400687947 */ /* 0x000fea0003800000 */
.L_x_3004:
[----:B------:R-:W-:-:S05]  /*92d0*/  CS2R R6, SRZ ;  /* 0x0000000000067805 */ /* 0x000fca000001ff00 */
[----:B-1----:R1:W-:Y:S01]  /*92e0*/  STG.E.128 desc[UR36][R2.64], R4 ;  /* 0x0000000402007986 */ /* 0x0023e2000c101d24 */
[----:B------:R-:W-:Y:S05]  /*92f0*/  BRA `(.L_x_2984) ;  /* 0x00000004005c7947 */ /* 0x000fea0003800000 */
.L_x_3003:
[----:B------:R-:W-:-:S09]  /*9300*/  UISETP.NE.AND UP0, UPT, UR6, 0xf, UPT ;  /* 0x0000000f0600788c */ /* 0x000fd2000bf05270 */
[----:B------:R-:W-:Y:S05]  /*9310*/  BRA.U !UP0, `(.L_x_3005) ;  /* 0x0000000508287547 */ /* 0x000fea000b800000 */
[----:B------:R-:W-:-:S09]  /*9320*/  UISETP.NE.AND UP0, UPT, UR6, 0x17, UPT ;  /* 0x000000170600788c */ /* 0x000fd2000bf05270 */
[----:B------:R-:W-:Y:S05]  /*9330*/  BRA.U !UP0, `(.L_x_3006) ;  /* 0x0000000108b07547 */ /* 0x000fea000b800000 */
[----:B------:R-:W-:-:S09]  /*9340*/  UISETP.NE.AND UP0, UPT, UR6, 0x18, UPT ;  /* 0x000000180600788c */ /* 0x000fd2000bf05270 */
[----:B------:R-:W-:Y:S05]  /*9350*/  BRA.U !UP0, `(.L_x_3007) ;  /* 0x0000000108447547 */ /* 0x000fea000b800000 */
.L_x_2983:
[----:B------:R-:W-:Y:S01]  /*9360*/  MOV R2, 0x0 ;  /* 0x0000000000027802 */ /* 0x000fe20000000f00 */
[----:B------:R-:W1:Y:S01]  /*9370*/  LDCU.64 UR4, c[0x4][0x128] ;  /* 0x01002500ff0477ac */ /* 0x000e620008000a00 */
[----:B------:R-:W-:Y:S02]  /*9380*/  HFMA2 R12, -RZ, RZ, 0, 5.9604644775390625e-08 ;  /* 0x00000001ff0c7431 */ /* 0x000fe400000001ff */
[----:B------:R-:W-:Y:S01]  /*9390*/  IMAD.MOV.U32 R8, RZ, RZ, 0x65 ;  /* 0x00000065ff087424 */ /* 0x000fe200078e00ff */
[----:B------:R-:W2:Y:S01]  /*93a0*/  LDCU.64 UR6, c[0x4][0x130] ;  /* 0x01002600ff0677ac */ /* 0x000ea20008000a00 */
[----:B------:R-:W4:Y:S01]  /*93b0*/  LDC.64 R2, c[0x4][R2] ;  /* 0x0100000002027b82 */ /* 0x000f220000000a00 */
[----:B------:R-:W-:Y:S01]  /*93c0*/  IMAD.MOV.U32 R13, RZ, RZ, RZ ;  /* 0x000000ffff0d7224 */ /* 0x000fe200078e00ff */
[----:B------:R-:W5:Y:S01]  /*93d0*/  LDCU.64 UR8, c[0x4][0x10] ;  /* 0x01000200ff0877ac */ /* 0x000f620008000a00 */
[----:B-1----:R-:W-:Y:S01]  /*93e0*/  IMAD.U32 R4, RZ, RZ, UR4 ;  /* 0x00000004ff047e24 */ /* 0x002fe2000f8e00ff */
[----:B------:R-:W-:Y:S01]  /*93f0*/  MOV R5, UR5 ;  /* 0x0000000500057c02 */ /* 0x000fe20008000f00 */
[----:B--2---:R-:W-:-:S02]  /*9400*/  IMAD.U32 R6, RZ, RZ, UR6 ;  /* 0x00000006ff067e24 */ /* 0x004fc4000f8e00ff */
[----:B------:R-:W-:Y:S01]  /*9410*/  IMAD.U32 R7, RZ, RZ, UR7 ;  /* 0x00000007ff077e24 */ /* 0x000fe2000f8e00ff */
[----:B-----5:R-:W-:Y:S01]  /*9420*/  MOV R10, UR8 ;  /* 0x00000008000a7c02 */ /* 0x020fe20008000f00 */
[----:B------:R-:W-:-:S07]  /*9430*/  IMAD.U32 R11, RZ, RZ, UR9 ;  /* 0x00000009ff0b7e24 */ /* 0x000fce000f8e00ff */
[----:B------:R-:W-:-:S07]  /*9440*/  LEPC R20, `(.L_x_3008) ;  /* 0x000000001014794e */ /* 0x000fce0000000000 */
[----:B0--34-:R-:W-:Y:S05]  /*9450*/  CALL.ABS.NOINC R2 ;  /* 0x0000000002007343 */ /* 0x019fea0003c00000 */
.L_x_3008:
[----:B------:R-:W-:Y:S05]  /*9460*/  BRA `(.L_x_2984) ;  /* 0x0000000400007947 */ /* 0x000fea0003800000 */
.L_x_3007:
        /* <DEDUP_REMOVED lines=21> */
.L_x_3010:
[----:B------:R-:W-:Y:S05]  /*95c0*/  BSYNC.RECONVERGENT B0 ;  /* 0x0000000000007941 */ /* 0x000fea0003800200 */
.L_x_3009:
[----:B------:R-:W-:-:S05]  /*95d0*/  LOP3.LUT R7, R0, 0x80, R7, 0xf8, !PT ;  /* 0x0000008000077812 */ /* 0x000fca00078ef807 */
[----:B------:R4:W-:Y:S01]  /*95e0*/  STG.E.U8 desc[UR36][R2.64], R7 ;  /* 0x0000000702007986 */ /* 0x0009e2000c101124 */
[----:B------:R-:W-:Y:S05]  /*95f0*/  BRA `(.L_x_2984) ;  /* 0x00000000009c7947 */ /* 0x000fea0003800000 */
.L_x_3006:
        /* <DEDUP_REMOVED lines=9> */
[----:B-1----:R-:W-:-:S05]  /*9690*/  @!P0 FMUL R7, R7, 1.175494350822287508e-38 ;  /* 0x0080000007078820 */ /* 0x002fca0000400000 */
        /* <DEDUP_REMOVED lines=10> */
.L_x_3012:
[----:B------:R-:W-:Y:S02]  /*9740*/  ISETP.GT.U32.AND P0, PT, R6, 0x7f800000, PT ;  /* 0x7f8000000600780c */ /* 0x000fe40003f04070 */
[----:B------:R-:W-:-:S04]  /*9750*/  MOV R0, 0x7f ;  /* 0x0000007f00007802 */ /* 0x000fc80000000f00 */
[----:B------:R-:W-:-:S07]  /*9760*/  SEL R0, R0, 0x7c, P0 ;  /* 0x0000007c00007807 */ /* 0x000fce0000000000 */
.L_x_3013:
[----:B------:R-:W-:Y:S05]  /*9770*/  BSYNC.RECONVERGENT B0 ;  /* 0x0000000000007941 */ /* 0x000fea0003800200 */
.L_x_3011:
[----:B------:R-:W-:-:S04]  /*9780*/  SHF.R.U32.HI R5, RZ, 0x18, R7 ;  /* 0x00000018ff057819 */ /* 0x000fc80000011607 */
[----:B------:R-:W-:-:S05]  /*9790*/  LOP3.LUT R5, R0, 0x80, R5, 0xf8, !PT ;  /* 0x0000008000057812 */ /* 0x000fca00078ef805 */
[----:B------:R2:W-:Y:S01]  /*97a0*/  STG.E.U8 desc[UR36][R2.64], R5 ;  /* 0x0000000502007986 */ /* 0x0005e2000c101124 */
[----:B------:R-:W-:Y:S05]  /*97b0*/  BRA `(.L_x_2984) ;  /* 0x00000000002c7947 */ /* 0x000fea0003800000 */
.L_x_3005:
        /* <DEDUP_REMOVED lines=9> */
[----:B------:R-:W-:-:S05]  /*9850*/  F2FP.BF16.F32.PACK_AB R0, RZ, R0 ;  /* 0x00000000ff00723e */ /* 0x000fca00000010ff */
[----:B------:R1:W-:Y:S02]  /*9860*/  STG.E.U16 desc[UR36][R2.64], R0 ;  /* 0x0000000002007986 */ /* 0x0003e4000c101524 */
.L_x_2984:
[----:B------:R-:W-:-:S07]  /*9870*/  VIADD R19, R19, 0x80 ;  /* 0x0000008013137836 */ /* 0x000fce0000000000 */
.L_x_2917:
[----:B------:R-:W-:Y:S05]  /*9880*/  BSYNC.RECONVERGENT B6 ;  /* 0x0000000000067941 */ /* 0x000fea0003800200 */
.L_x_2916:
[----:B------:R-:W5:Y:S01]  /*9890*/  LDCU UR4, c[0x0][0x380] ;  /* 0x00007000ff0477ac */ /* 0x000f620008000800 */
[----:B------:R-:W-:Y:S01]  /*98a0*/  BSSY.RECONVERGENT B6, `(.L_x_3014) ;  /* 0x00004ba000067945 */ /* 0x000fe20003800200 */
[----:B-----5:R-:W-:-:S13]  /*98b0*/  ISETP.GE.AND P0, PT, R19, UR4, PT ;  /* 0x0000000413007c0c */ /* 0x020fda000bf06270 */
[----:B------:R-:W-:Y:S05]  /*98c0*/  @P0 BRA `(.L_x_3015) ;  /* 0x0000004800dc0947 */ /* 0x000fea0003800000 */
[----:B------:R-:W5:Y:S01]  /*98d0*/  LDCU UR4, c[0x0][0x388] ;  /* 0x00007100ff0477ac */ /* 0x000f620008000800 */
[----:B------:R-:W-:Y:S01]  /*98e0*/  IMAD.MOV.U32 R18, RZ, RZ, RZ ;  /* 0x000000ffff127224 */ /* 0x000fe200078e00ff */
[----:B-12---:R-:W-:Y:S01]  /*98f0*/  MOV R0, RZ ;  /* 0x000000ff00007202 */ /* 0x006fe20000000f00 */
[----:B---34-:R-:W-:Y:S01]  /*9900*/  IMAD.MOV.U32 R2, RZ, RZ, RZ ;  /* 0x000000ffff027224 */ /* 0x018fe200078e00ff */
[----:B-----5:R-:W-:-:S09]  /*9910*/  UISETP.NE.AND UP0, UPT, UR4, URZ, UPT ;  /* 0x000000ff0400728c */ /* 0x020fd2000bf05270 */
[----:B------:R-:W-:Y:S05]  /*9920*/  BRA.U !UP0, `(.L_x_3016) ;  /* 0x0000001508707547 */ /* 0x000fea000b800000 */
[----:B------:R-:W1:Y:S01]  /*9930*/  LDCU.64 UR4, c[0x0][0x390] ;  /* 0x00007200ff0477ac */ /* 0x000e620008000a00 */
[----:B------:R-:W-:Y:S01]  /*9940*/  IMAD.MOV.U32 R18, RZ, RZ, RZ ;  /* 0x000000ffff127224 */ /* 0x000fe200078e00ff */
[----:B------:R-:W2:Y:S01]  /*9950*/  LDCU UR6, c[0x0][0x38c] ;  /* 0x00007180ff0677ac */ /* 0x000ea20008000800 */
[----:B------:R-:W3:Y:S01]  /*9960*/  LDCU.64 UR8, c[0x0][0x4b8] ;  /* 0x00009700ff0877ac */ /* 0x000ee20008000a00 */
[----:B------:R-:W-:Y:S01]  /*9970*/  UISETP.NE.AND UP0, UPT, UR40, URZ, UPT ;  /* 0x000000ff2800728c */ /* 0x000fe2000bf05270 */
[----:B-1----:R-:W-:Y:S01]  /*9980*/  IMAD.HI.U32 R4, R19, UR4, R18 ;  /* 0x0000000413047c27 */ /* 0x002fe2000f8e0012 */
[----:B------:R-:W1:Y:S04]  /*9990*/  LDCU UR4, c[0x0][0x4c0] ;  /* 0x00009800ff0477ac */ /* 0x000e680008000800 */
[----:B------:R-:W-:-:S04]  /*99a0*/  SHF.R.U32.HI R5, RZ, UR5, R4 ;  /* 0x00000005ff057c19 */ /* 0x000fc80008011604 */
[----:B------:R-:W-:-:S05]  /*99b0*/  IADD3 R18, PT, PT, -R5, RZ, RZ ;  /* 0x000000ff05127210 */ /* 0x000fca0007ffe1ff */
[----:B--2---:R-:W-:-:S04]  /*99c0*/  IMAD R18, R18, UR6, R19 ;  /* 0x0000000612127c24 */ /* 0x004fc8000f8e0213 */
[C---:B---3--:R-:W-:Y:S02]  /*99d0*/  IMAD R2, R18.reuse, UR8, RZ ;  /* 0x0000000812027c24 */ /* 0x048fe4000f8e02ff */
[C---:B------:R-:W-:Y:S02]  /*99e0*/  IMAD R0, R18.reuse, UR9, RZ ;  /* 0x0000000912007c24 */ /* 0x040fe4000f8e02ff */
[----:B-1----:R-:W-:Y:S01]  /*99f0*/  IMAD R18, R18, UR4, RZ ;  /* 0x0000000412127c24 */ /* 0x002fe2000f8e02ff */
[----:B------:R-:W-:Y:S06]  /*9a00*/  BRA.U !UP0, `(.L_x_3016) ;  /* 0x0000001508387547 */ /* 0x000fec000b800000 */
[----:B------:R-:W1:Y:S01]  /*9a10*/  LDCU.64 UR6, c[0x0][0x398] ;  /* 0x00007300ff0677ac */ /* 0x000e620008000a00 */
[----:B------:R-:W-:Y:S01]  /*9a20*/  IMAD.MOV.U32 R4, RZ, RZ, RZ ;  /* 0x000000ffff047224 */ /* 0x000fe200078e00ff */
[----:B------:R-:W2:Y:S01]  /*9a30*/  LDCU UR4, c[0x0][0x3a0] ;  /* 0x00007400ff0477ac */ /* 0x000ea20008000800 */
[----:B------:R-:W3:Y:S01]  /*9a40*/  LDCU UR5, c[0x0][0x4c4] ;  /* 0x00009880ff0577ac */ /* 0x000ee20008000800 */
[----:B------:R-:W4:Y:S01]  /*9a50*/  LDCU.64 UR8, c[0x0][0x4c8] ;  /* 0x00009900ff0877ac */ /* 0x000f220008000a00 */
[----:B------:R-:W-:Y:S01]  /*9a60*/  UISETP.NE.AND UP0, UPT, UR39, 0x2, UPT ;  /* 0x000000022700788c */ /* 0x000fe2000bf05270 */
[----:B-1----:R-:W-:-:S05]  /*9a70*/  IMAD.HI.U32 R6, R5, UR7, R4 ;  /* 0x0000000705067c27 */ /* 0x002fca000f8e0004 */
[----:B--2---:R-:W-:-:S05]  /*9a80*/  SHF.R.U32.HI R7, RZ, UR4, R6 ;  /* 0x00000004ff077c19 */ /* 0x004fca0008011606 */
[----:B------:R-:W-:-:S04]  /*9a90*/  IMAD.MOV R3, RZ, RZ, -R7 ;  /* 0x000000ffff037224 */ /* 0x000fc800078e0a07 */
[----:B------:R-:W-:-:S04]  /*9aa0*/  IMAD R5, R3, UR6, R5 ;  /* 0x0000000603057c24 */ /* 0x000fc8000f8e0205 */
[C---:B---3--:R-:W-:Y:S02]  /*9ab0*/  IMAD R2, R5.reuse, UR5, R2 ;  /* 0x0000000505027c24 */ /* 0x048fe4000f8e0202 */
[C---:B----4-:R-:W-:Y:S02]  /*9ac0*/  IMAD R0, R5.reuse, UR8, R0 ;  /* 0x0000000805007c24 */ /* 0x050fe4000f8e0200 */
[----:B------:R-:W-:Y:S01]  /*9ad0*/  IMAD R18, R5, UR9, R18 ;  /* 0x0000000905127c24 */ /* 0x000fe2000f8e0212 */
[----:B------:R-:W-:Y:S06]  /*9ae0*/  BRA.U !UP0, `(.L_x_3016) ;  /* 0x0000001508007547 */ /* 0x000fec000b800000 */
[----:B------:R-:W1:Y:S01]  /*9af0*/  LDCU.64 UR4, c[0x0][0x3a8] ;  /* 0x00007500ff0477ac */ /* 0x000e620008000a00 */
[----:B------:R-:W-:Y:S01]  /*9b00*/  HFMA2 R6, -RZ, RZ, 0, 0 ;  /* 0x00000000ff067431 */ /* 0x000fe200000001ff */
[----:B------:R-:W2:Y:S01]  /*9b10*/  LDCU UR6, c[0x0][0x3a4] ;  /* 0x00007480ff0677ac */ /* 0x000ea20008000800 */
[----:B------:R-:W3:Y:S01]  /*9b20*/  LDCU.64 UR8, c[0x0][0x4d0] ;  /* 0x00009a00ff0877ac */ /* 0x000ee20008000a00 */
[----:B------:R-:W-:Y:S02]  /*9b30*/  UISETP.NE.AND UP0, UPT, UR39, 0x3, UPT ;  /* 0x000000032700788c */ /* 0x000fe4000bf05270 */
[----:B-1----:R-:W-:Y:S01]  /*9b40*/  IMAD.HI.U32 R4, R7, UR4, R6 ;  /* 0x0000000407047c27 */ /* 0x002fe2000f8e0006 */
[----:B------:R-:W1:Y:S04]  /*9b50*/  LDCU UR4, c[0x0][0x4d8] ;  /* 0x00009b00ff0477ac */ /* 0x000e680008000800 */
[----:B------:R-:W-:-:S05]  /*9b60*/  SHF.R.U32.HI R5, RZ, UR5, R4 ;  /* 0x00000005ff057c19 */ /* 0x000fca0008011604 */
[----:B------:R-:W-:-:S04]  /*9b70*/  IMAD.MOV R3, RZ, RZ, -R5 ;  /* 0x000000ffff037224 */ /* 0x000fc800078e0a05 */
[----:B--2---:R-:W-:-:S04]  /*9b80*/  IMAD R7, R3, UR6, R7 ;  /* 0x0000000603077c24 */ /* 0x004fc8000f8e0207 */
[C---:B---3--:R-:W-:Y:S02]  /*9b90*/  IMAD R2, R7.reuse, UR8, R2 ;  /* 0x0000000807027c24 */ /* 0x048fe4000f8e0202 */
[C---:B------:R-:W-:Y:S02]  /*9ba0*/  IMAD R0, R7.reuse, UR9, R0 ;  /* 0x0000000907007c24 */ /* 0x040fe4000f8e0200 */
[----:B-1----:R-:W-:Y:S01]  /*9bb0*/  IMAD R18, R7, UR4, R18 ;  /* 0x0000000407127c24 */ /* 0x002fe2000f8e0212 */
        /* <DEDUP_REMOVED lines=8> */
[----:B--2---:R-:W-:-:S04]  /*9c40*/  SHF.R.U32.HI R7, RZ, UR4, R6 ;  /* 0x00000004ff077c19 */ /* 0x004fc80008011606 */
[----:B------:R-:W-:-:S05]  /*9c50*/  IADD3 R3, PT, PT, -R7, RZ, RZ ;  /* 0x000000ff07037210 */ /* 0x000fca0007ffe1ff */
[----:B------:R-:W-:-:S04]  /*9c60*/  IMAD R5, R3, UR6, R5 ;  /* 0x0000000603057c24 */ /* 0x000fc8000f8e0205 */
[C---:B---3--:R-:W-:Y:S02]  /*9c70*/  IMAD R2, R5.reuse, UR5, R2 ;  /* 0x0000000505027c24 */ /* 0x048fe4000f8e0202 */
[C---:B----4-:R-:W-:Y:S02]  /*9c80*/  IMAD R0, R5.reuse, UR8, R0 ;  /* 0x0000000805007c24 */ /* 0x050fe4000f8e0200 */
[----:B------:R-:W-:Y:S01]  /*9c90*/  IMAD R18, R5, UR9, R18 ;  /* 0x0000000905127c24 */ /* 0x000fe2000f8e0212 */
[----:B------:R-:W-:Y:S06]  /*9ca0*/  BRA.U !UP0, `(.L_x_3016) ;  /* 0x0000001108907547 */ /* 0x000fec000b800000 */
[----:B------:R-:W1:Y:S01]  /*9cb0*/  LDCU.64 UR4, c[0x0][0x3c0] ;  /* 0x00007800ff0477ac */ /* 0x000e620008000a00 */
[----:B------:R-:W-:Y:S01]  /*9cc0*/  IMAD.MOV.U32 R6, RZ, RZ, RZ ;  /* 0x000000ffff067224 */ /* 0x000fe200078e00ff */
[----:B------:R-:W2:Y:S01]  /*9cd0*/  LDCU UR6, c[0x0][0x3bc] ;  /* 0x00007780ff0677ac */ /* 0x000ea20008000800 */
[----:B------:R-:W3:Y:S01]  /*9ce0*/  LDCU.64 UR8, c[0x0][0x4e8] ;  /* 0x00009d00ff0877ac */ /* 0x000ee20008000a00 */
[----:B------:R-:W-:Y:S01]  /*9cf0*/  UISETP.NE.AND UP0, UPT, UR39, 0x5, UPT ;  /* 0x000000052700788c */ /* 0x000fe2000bf05270 */
        /* <DEDUP_REMOVED lines=10> */
[----:B------:R-:W-:Y:S01]  /*9da0*/  MOV R4, RZ ;  /* 0x000000ff00047202 */ /* 0x000fe20000000f00 */
        /* <DEDUP_REMOVED lines=19> */
[----:B------:R-:W-:-:S04]  /*9ee0*/  SHF.R.U32.HI R5, RZ, UR5, R4 ;  /* 0x00000005ff057c19 */ /* 0x000fc80008011604 */
[----:B------:R-:W-:-:S05]  /*9ef0*/  IADD3 R3, PT, PT, -R5, RZ, RZ ;  /* 0x000000ff05037210 */ /* 0x000fca0007ffe1ff */
        /* <DEDUP_REMOVED lines=246> */
[----:B------:R-:W3:Y:S02]  /*ae60*/  LDCU.64 UR8, c[0x0][0x5d8] ;  /* 0x0000bb00ff0877ac */ /* 0x000ee40008000a00 */
[----:B-1----:R-:W-:Y:S01]  /*ae70*/  IMAD.HI.U32 R3, R7, UR4, R6 ;  /* 0x0000000407037c27 */ /* 0x002fe2000f8e0006 */
[----:B------:R-:W1:Y:S04]  /*ae80*/  LDCU UR4, c[0x0][0x5e0] ;  /* 0x0000bc00ff0477ac */ /* 0x000e680008000800 */
[----:B------:R-:W-:-:S04]  /*ae90*/  SHF.R.U32.HI R3, RZ, UR5, R3 ;  /* 0x00000005ff037c19 */ /* 0x000fc80008011603 */
[----:B------:R-:W-:-:S05]  /*aea0*/  IADD3 R3, PT, PT, -R3, RZ, RZ ;  /* 0x000000ff03037210 */ /* 0x000fca0007ffe1ff */
[----:B--2---:R-:W-:-:S04]  /*aeb0*/  IMAD R7, R3, UR6, R7 ;  /* 0x0000000603077c24 */ /* 0x004fc8000f8e0207 */
[C---:B---3--:R-:W-:Y:S02]  /*aec0*/  IMAD R2, R7.reuse, UR8, R2 ;  /* 0x0000000807027c24 */ /* 0x048fe4000f8e0202 */
[C---:B------:R-:W-:Y:S02]  /*aed0*/  IMAD R0, R7.reuse, UR9, R0 ;  /* 0x0000000907007c24 */ /* 0x040fe4000f8e0200 */
[----:B-1----:R-:W-:-:S07]  /*aee0*/  IMAD R18, R7, UR4, R18 ;  /* 0x0000000407127c24 */ /* 0x002fce000f8e0212 */
.L_x_3016:
[----:B------:R-:W1:Y:S01]  /*aef0*/  LDCU.64 UR6, c[0x0][0x5f0] ;  /* 0x0000be00ff0677ac */ /* 0x000e620008000a00 */
[----:B------:R-:W-:Y:S01]  /*af00*/  BSSY.RECONVERGENT B7, `(.L_x_3017) ;  /* 0x00000ed000077945 */ /* 0x000fe20003800200 */
[----:B------:R-:W-:-:S04]  /*af10*/  UPRMT UR4, UR41, 0x7771, URZ ;  /* 0x0000777129047896 */ /* 0x000fc800080000ff */
[----:B------:R-:W-:Y:S01]  /*af20*/  UISETP.GT.AND UP0, UPT, UR4, 0x9, UPT ;  /* 0x000000090400788c */ /* 0x000fe2000bf04270 */
[----:B-1----:R-:W-:-:S05]  /*af30*/  IADD3 R4, P0, PT, R0, UR6, RZ ;  /* 0x0000000600047c10 */ /* 0x002fca000ff1e0ff */
        /* <DEDUP_REMOVED lines=11> */
[----:B0-----:R3:W4:Y:S02]  /*aff0*/  I2F.F64.S16 R16, R4 ;  /* 0x0000000400107312 */ /* 0x0017240000101c00 */
[----:B---34-:R-:W-:Y:S05]  /*b000*/  BRA `(.L_x_3023) ;  /* 0x0000000c00707947 */ /* 0x018fea0003800000 */
.L_x_3021:
[----:B------:R-:W0:Y:S02]  /*b010*/  LDG.E.U8 R4, desc[UR36][R4.64] ;  /* 0x0000002404047981 */ /* 0x000e24000c1e1100 */
[----:B0-----:R3:W4:Y:S02]  /*b020*/  I2F.F64.U16 R16, R4 ;  /* 0x0000000400107312 */ /* 0x0017240000101800 */
[----:B---34-:R-:W-:Y:S05]  /*b030*/  BRA `(.L_x_3023) ;  /* 0x0000000c00647947 */ /* 0x018fea0003800000 */
.L_x_3020:
[----:B------:R-:W-:-:S09]  /*b040*/  UISETP.NE.AND UP0, UPT, UR4, 0x2, UPT ;  /* 0x000000020400788c */ /* 0x000fd2000bf05270 */
[----:B------:R-:W-:Y:S05]  /*b050*/  BRA.U !UP0, `(.L_x_3024) ;  /* 0x0000000108287547 */ /* 0x000fea000b800000 */
[----:B------:R-:W-:-:S09]  /*b060*/  UISETP.NE.AND UP0, UPT, UR4, 0x3, UPT ;  /* 0x000000030400788c */ /* 0x000fd2000bf05270 */
[----:B------:R-:W-:Y:S05]  /*b070*/  BRA.U !UP0, `(.L_x_3025) ;  /* 0x0000000108147547 */ /* 0x000fea000b800000 */
[----:B------:R-:W-:-:S09]  /*b080*/  UISETP.NE.AND UP0, UPT, UR4, 0x4, UPT ;  /* 0x000000040400788c */ /* 0x000fd2000bf05270 */
[----:B------:R-:W-:Y:S05]  /*b090*/  BRA.U UP0, `(.L_x_3022) ;  /* 0x0000000900f07547 */ /* 0x000fea000b800000 */
[----:B0-----:R-:W2:Y:S02]  /*b0a0*/  LDG.E.64 R16, desc[UR36][R4.64] ;  /* 0x0000002404107981 */ /* 0x001ea4000c1e1b00 */
[----:B--2---:R-:W3:Y:S02]  /*b0b0*/  I2F.F64.S64 R16, R16 ;  /* 0x0000001000107312 */ /* 0x004ee40000301c00 */
[----:B---3--:R-:W-:Y:S05]  /*b0c0*/  BRA `(.L_x_3023) ;  /* 0x0000000c00407947 */ /* 0x008fea0003800000 */
.L_x_3025:
[----:B------:R-:W0:Y:S02]  /*b0d0*/  LDG.E R4, desc[UR36][R4.64] ;  /* 0x0000002404047981 */ /* 0x000e24000c1e1900 */
[----:B0-----:R3:W4:Y:S02]  /*b0e0*/  I2F.F64 R16, R4 ;  /* 0x0000000400107312 */ /* 0x0017240000201c00 */
[----:B---34-:R-:W-:Y:S05]  /*b0f0*/  BRA `(.L_x_3023) ;  /* 0x0000000c00347947 */ /* 0x018fea0003800000 */
.L_x_3024:
[----:B------:R-:W0:Y:S02]  /*b100*/  LDG.E.U16 R4, desc[UR36][R4.64] ;  /* 0x0000002404047981 */ /* 0x000e24000c1e1500 */
[----:B0-----:R3:W4:Y:S02]  /*b110*/  I2F.F64.S16 R16, R4 ;  /* 0x0000000400107312 */ /* 0x0017240000101c00 */
[----:B---34-:R-:W-:Y:S05]  /*b120*/  BRA `(.L_x_3023) ;  /* 0x0000000c00287947 */ /* 0x018fea0003800000 */
.L_x_3019:
[----:B------:R-:W-:-:S09]  /*b130*/  UISETP.GT.AND UP0, UPT, UR4, 0x6, UPT ;  /* 0x000000060400788c */ /* 0x000fd2000bf04270 */
[----:B------:R-:W-:Y:S05]  /*b140*/  BRA.U UP0, `(.L_x_3026) ;  /* 0x0000000100347547 */ /* 0x000fea000b800000 */
[----:B------:R-:W-:-:S09]  /*b150*/  UISETP.NE.AND UP0, UPT, UR4, 0x5, UPT ;  /* 0x000000050400788c */ /* 0x000fd2000bf05270 */
[----:B------:R-:W-:Y:S05]  /*b160*/  BRA.U !UP0, `(.L_x_3027) ;  /* 0x0000000108187547 */ /* 0x000fea000b800000 */
[----:B------:R-:W-:-:S09]  /*b170*/  UISETP.NE.AND UP0, UPT, UR4, 0x6, UPT ;  /* 0x000000060400788c */ /* 0x000fd2000bf05270 */
[----:B------:R-:W-:Y:S05]  /*b180*/  BRA.U UP0, `(.L_x_3022) ;  /* 0x0000000900b47547 */ /* 0x000fea000b800000 */
[----:B0-----:R-:W2:Y:S02]  /*b190*/  LDG.E R16, desc[UR36][R4.64] ;  /* 0x0000002404107981 */ /* 0x001ea4000c1e1900 */
[----:B--2---:R-:W-:-:S06]  /*b1a0*/  FMUL.FTZ R16, R16, 1 ;  /* 0x3f80000010107820 */ /* 0x004fcc0000410000 */
[----:B------:R-:W3:Y:S02]  /*b1b0*/  F2F.F64.F32 R16, R16 ;  /* 0x0000001000107310 */ /* 0x000ee40000201800 */
[----:B---3--:R-:W-:Y:S05]  /*b1c0*/  BRA `(.L_x_3023) ;  /* 0x0000000c00007947 */ /* 0x008fea0003800000 */
.L_x_3027:
[----:B------:R-:W2:Y:S02]  /*b1d0*/  LDG.E.U16 R0, desc[UR36][R4.64] ;  /* 0x0000002404007981 */ /* 0x000ea4000c1e1500 */
[----:B--2---:R-:W-:-:S05]  /*b1e0*/  HADD2.F32 R0, -RZ, R0.H0_H0 ;  /* 0x20000000ff007230 */ /* 0x004fca0000004100 */
[----:B------:R-:W-:-:S04]  /*b1f0*/  FMUL.FTZ R0, R0, 1 ;  /* 0x3f80000000007820 */ /* 0x000fc80000410000 */
[----:B0-----:R3:W4:Y:S02]  /*b200*/  F2F.F64.F32 R16, R0 ;  /* 0x0000000000107310 */ /* 0x0017240000201800 */
[----:B---34-:R-:W-:Y:S05]  /*b210*/  BRA `(.L_x_3023) ;  /* 0x0000000800ec7947 */ /* 0x018fea0003800000 */
.L_x_3026:
[----:B------:R-:W-:-:S09]  /*b220*/  UISETP.NE.AND UP0, UPT, UR4, 0x7, UPT ;  /* 0x000000070400788c */ /* 0x000fd2000bf05270 */
[----:B------:R-:W-:Y:S05]  /*b230*/  BRA.U !UP0, `(.L_x_3028) ;  /* 0x0000000108347547 */ /* 0x000fea000b800000 */
[----:B------:R-:W-:-:S09]  /*b240*/  UISETP.NE.AND UP0, UPT, UR4, 0x8, UPT ;  /* 0x000000080400788c */ /* 0x000fd2000bf05270 */
[----:B------:R-:W-:Y:S05]  /*b250*/  BRA.U !UP0, `(.L_x_3029) ;  /* 0x0000000108187547 */ /* 0x000fea000b800000 */
[----:B------:R-:W-:-:S09]  /*b260*/  UISETP.NE.AND UP0, UPT, UR4, 0x9, UPT ;  /* 0x000000090400788c */ /* 0x000fd2000bf05270 */
[----:B------:R-:W-:Y:S05]  /*b270*/  BRA.U UP0, `(.L_x_3022) ;  /* 0x0000000900787547 */ /* 0x000fea000b800000 */
[----:B------:R-:W0:Y:S02]  /*b280*/  LDG.E R4, desc[UR36][R4.64] ;  /* 0x0000002404047981 */ /* 0x000e24000c1e1900 */
[----:B0-----:R-:W-:-:S06]  /*b290*/  FMUL.FTZ R16, R4, 1 ;  /* 0x3f80000004107820 */ /* 0x001fcc0000410000 */
[----:B------:R-:W3:Y:S02]  /*b2a0*/  F2F.F64.F32 R16, R16 ;  /* 0x0000001000107310 */ /* 0x000ee40000201800 */
[----:B---3--:R-:W-:Y:S05]  /*b2b0*/  BRA `(.L_x_3023) ;  /* 0x0000000800c47947 */ /* 0x008fea0003800000 */
.L_x_3029:
[----:B------:R-:W2:Y:S02]  /*b2c0*/  LDG.E.U16 R4, desc[UR36][R4.64] ;  /* 0x0000002404047981 */ /* 0x000ea4000c1e1500 */
[----:B--2---:R-:W-:-:S05]  /*b2d0*/  HADD2.F32 R0, -RZ, R4.H0_H0 ;  /* 0x20000004ff007230 */ /* 0x004fca0000004100 */
[----:B------:R-:W-:-:S04]  /*b2e0*/  FMUL.FTZ R0, R0, 1 ;  /* 0x3f80000000007820 */ /* 0x000fc80000410000 */
[----:B0-----:R3:W4:Y:S02]  /*b2f0*/  F2F.F64.F32 R16, R0 ;  /* 0x0000000000107310 */ /* 0x0017240000201800 */
[----:B---34-:R-:W-:Y:S05]  /*b300*/  BRA `(.L_x_3023) ;  /* 0x0000000800b07947 */ /* 0x018fea0003800000 */
.L_x_3028:
[----:B0-----:R3:W5:Y:S01]  /*b310*/  LDG.E.64 R16, desc[UR36][R4.64] ;  /* 0x0000002404107981 */ /* 0x001762000c1e1b00 */
[----:B------:R-:W-:Y:S05]  /*b320*/  BRA `(.L_x_3023) ;  /* 0x0000000800a87947 */ /* 0x000fea0003800000 */
.L_x_3018:
        /* <DEDUP_REMOVED lines=9> */
[----:B0-----:R-:W-:Y:S01]  /*b3c0*/  IMAD.MOV.U32 R16, RZ, RZ, RZ ;  /* 0x000000ffff107224 */ /* 0x001fe200078e00ff */
[----:B--2---:R-:W-:-:S04]  /*b3d0*/  ISETP.NE.AND P0, PT, R4, RZ, PT ;  /* 0x000000ff0400720c */ /* 0x004fc80003f05270 */
[----:B------:R-:W-:Y:S01]  /*b3e0*/  FSEL R17, RZ, 1.875, !P0 ;  /* 0x3ff00000ff117808 */ /* 0x000fe20004000000 */
[----:B------:R-:W-:Y:S08]  /*b3f0*/  BRA `(.L_x_3023) ;  /* 0x0000000800747947 */ /* 0x000ff00003800000 */
.L_x_3032:
[----:B0-----:R2:W5:Y:S01]  /*b400*/  LDG.E.64 R16, desc[UR36][R4.64] ;  /* 0x0000002404107981 */ /* 0x001562000c1e1b00 */
[----:B------:R-:W-:Y:S05]  /*b410*/  BRA `(.L_x_3023) ;  /* 0x00000008006c7947 */ /* 0x000fea0003800000 */
.L_x_3031:
        /* <DEDUP_REMOVED lines=11> */
[----:B------:R-:W1:Y:S02]  /*b4d0*/  FLO.U32 R6, R3 ;  /* 0x0000000300067300 */ /* 0x000e6400000e0000 */
[----:B-1----:R-:W-:-:S05]  /*b4e0*/  IMAD.MOV R6, RZ, RZ, -R6 ;  /* 0x000000ffff067224 */ /* 0x002fca00078e0a06 */
        /* <DEDUP_REMOVED lines=12> */
[----:B0-----:R2:W3:Y:S02]  /*b5b0*/  F2F.F64.F32 R16, R3 ;  /* 0x0000000300107310 */ /* 0x0014e40000201800 */
[----:B--23--:R-:W-:Y:S05]  /*b5c0*/  BRA `(.L_x_3023) ;  /* 0x0000000800007947 */ /* 0x00cfea0003800000 */
.L_x_3034:
        /* <DEDUP_REMOVED lines=13> */
[----:B0-----:R2:W3:Y:S02]  /*b6a0*/  F2F.F64.F32 R16, R0 ;  /* 0x0000000000107310 */ /* 0x0014e40000201800 */
[----:B--23--:R-:W-:Y:S05]  /*b6b0*/  BRA `(.L_x_3023) ;  /* 0x0000000400c47947 */ /* 0x00cfea0003800000 */
.L_x_3033:
[----:B------:R-:W2:Y:S02]  /*b6c0*/  LDG.E.U16 R0, desc[UR36][R4.64] ;  /* 0x0000002404007981 */ /* 0x000ea4000c1e1500 */
[----:B--2---:R-:W-:-:S04]  /*b6d0*/  IMAD.U32 R0, R0, 0x10000, RZ ;  /* 0x0001000000007824 */ /* 0x004fc800078e00ff */
[----:B------:R-:W-:-:S04]  /*b6e0*/  FMUL.FTZ R0, R0, 1 ;  /* 0x3f80000000007820 */ /* 0x000fc80000410000 */
[----:B0-----:R2:W3:Y:S02]  /*b6f0*/  F2F.F64.F32 R16, R0 ;  /* 0x0000000000107310 */ /* 0x0014e40000201800 */
[----:B--23--:R-:W-:Y:S05]  /*b700*/  BRA `(.L_x_3023) ;  /* 0x0000000400b07947 */ /* 0x00cfea0003800000 */
.L_x_3030:
        /* <DEDUP_REMOVED lines=9> */
[----:B0-----:R2:W3:Y:S02]  /*b7a0*/  I2F.F64.U16 R16, R4 ;  /* 0x0000000400107312 */ /* 0x0014e40000101800 */
[----:B--23--:R-:W-:Y:S05]  /*b7b0*/  BRA `(.L_x_3023) ;  /* 0x0000000400847947 */ /* 0x00cfea0003800000 */
.L_x_3037:
[----:B------:R-:W2:Y:S01]  /*b7c0*/  LDG.E.U8 R4, desc[UR36][R4.64] ;  /* 0x0000002404047981 */ /* 0x000ea2000c1e1100 */
[----:B0-----:R-:W-:Y:S02]  /*b7d0*/  CS2R R16, SRZ ;  /* 0x0000000000107805 */ /* 0x001fe4000001ff00 */
        /* <DEDUP_REMOVED lines=19> */
.L_x_3039:
[----:B------:R-:W-:Y:S05]  /*b910*/  BSYNC.RECONVERGENT B0 ;  /* 0x0000000000007941 */ /* 0x000fea0003800200 */
.L_x_3038:
[----:B------:R-:W-:Y:S01]  /*b920*/  IMAD.SHL.U32 R0, R0, 0x100000, RZ ;  /* 0x0010000000007824 */ /* 0x000fe200078e00ff */
[----:B------:R-:W-:-:S04]  /*b930*/  LEA R3, R3, 0x3b800000, 0x17 ;  /* 0x3b80000003037811 */ /* 0x000fc800078eb8ff */
[----:B------:R-:W-:-:S05]  /*b940*/  LOP3.LUT R0, R3, R0, R7, 0xfe, !PT ;  /* 0x0000000003007212 */ /* 0x000fca00078efe07 */
[----:B------:R-:W-:-:S04]  /*b950*/  FMUL.FTZ R0, R0, 1 ;  /* 0x3f80000000007820 */ /* 0x000fc80000410000 */
[----:B------:R2:W3:Y:S02]  /*b960*/  F2F.F64.F32 R16, R0 ;  /* 0x0000000000107310 */ /* 0x0004e40000201800 */
[----:B--23--:R-:W-:Y:S05]  /*b970*/  BRA `(.L_x_3023) ;  /* 0x0000000400147947 */ /* 0x00cfea0003800000 */
.L_x_3036:
[----:B------:R-:W2:Y:S01]  /*b980*/  LDG.E.U8 R4, desc[UR36][R4.64] ;  /* 0x0000002404047981 */ /* 0x000ea2000c1e1100 */
[----:B0-----:R-:W-:Y:S02]  /*b990*/  CS2R R16, SRZ ;  /* 0x0000000000107805 */ /* 0x001fe4000001ff00 */
        /* <DEDUP_REMOVED lines=19> */
.L_x_3041:
[----:B------:R-:W-:Y:S05]  /*bad0*/  BSYNC.RECONVERGENT B0 ;  /* 0x0000000000007941 */ /* 0x000fea0003800200 */
.L_x_3040:
[----:B------:R-:W-:Y:S02]  /*bae0*/  SHF.L.U32 R0, R0, 0x15, RZ ;  /* 0x0000001500007819 */ /* 0x000fe400000006ff */
[----:B------:R-:W-:-:S04]  /*baf0*/  LEA R3, R3, 0x37800000, 0x17 ;  /* 0x3780000003037811 */ /* 0x000fc800078eb8ff */
[----:B------:R-:W-:-:S05]  /*bb00*/  LOP3.LUT R0, R3, R0, R7, 0xfe, !PT ;  /* 0x0000000003007212 */ /* 0x000fca00078efe07 */
[----:B------:R-:W-:-:S04]  /*bb10*/  FMUL.FTZ R0, R0, 1 ;  /* 0x3f80000000007820 */ /* 0x000fc80000410000 */
[----:B------:R2:W3:Y:S02]  /*bb20*/  F2F.F64.F32 R16, R0 ;  /* 0x0000000000107310 */ /* 0x0004e40000201800 */
[----:B--23--:R-:W-:Y:S05]  /*bb30*/  BRA `(.L_x_3023) ;  /* 0x0000000000a47947 */ /* 0x00cfea0003800000 */
.L_x_3035:
[----:B------:R-:W-:-:S09]  /*bb40*/  UISETP.NE.AND UP0, UPT, UR4, 0x1c, UPT ;  /* 0x0000001c0400788c */ /* 0x000fd2000bf05270 */
[----:B------:R-:W-:Y:S05]  /*bb50*/  BRA.U !UP0, `(.L_x_3042) ;  /* 0x0000000108947547 */ /* 0x000fea000b800000 */
[----:B------:R-:W-:-:S09]  /*bb60*/  UISETP.NE.AND UP0, UPT, UR4, 0x1d, UPT ;  /* 0x0000001d0400788c */ /* 0x000fd2000bf05270 */
[----:B------:R-:W-:Y:S05]  /*bb70*/  BRA.U !UP0, `(.L_x_3043) ;  /* 0x0000000108807547 */ /* 0x000fea000b800000 */
[----:B------:R-:W-:-:S09]  /*bb80*/  UISETP.NE.AND UP0, UPT, UR4, 0x2c, UPT ;  /* 0x0000002c0400788c */ /* 0x000fd2000bf05270 */
[----:B------:R-:W-:Y:S05]  /*bb90*/  BRA.U UP0, `(.L_x_3022) ;  /* 0x0000000100307547 */ /* 0x000fea000b800000 */
[----:B------:R-:W2:Y:S01]  /*bba0*/  LDG.E.U8 R0, desc[UR36][R4.64] ;  /* 0x0000002404007981 */ /* 0x000ea2000c1e1100 */
[----:B0-----:R-:W-:Y:S02]  /*bbb0*/  HFMA2 R17, -RZ, RZ, 0.5, 0 ;  /* 0x38000000ff117431 */ /* 0x001fe400000001ff */
        /* <DEDUP_REMOVED lines=8> */
[----:B------:R0:W1:Y:S02]  /*bc40*/  @P0 F2F.F64.F32 R16, R0 ;  /* 0x0000000000100310 */ /* 0x0000640000201800 */
[----:B01----:R-:W-:Y:S05]  /*bc50*/  BRA `(.L_x_3023) ;  /* 0x00000000005c7947 */ /* 0x003fea0003800000 */
.L_x_3022:
[----:B------:R-:W-:Y:S01]  /*bc60*/  MOV R14, 0x0 ;  /* 0x00000000000e7802 */ /* 0x000fe20000000f00 */
[----:B------:R-:W1:Y:S01]  /*bc70*/  LDCU.64 UR4, c[0x4][0x128] ;  /* 0x01002500ff0477ac */ /* 0x000e620008000a00 */
[----:B------:R-:W-:Y:S02]  /*bc80*/  HFMA2 R8, -RZ, RZ, 0, 4.64916229248046875e-06 ;  /* 0x0000004eff087431 */ /* 0x000fe400000001ff */
[----:B------:R-:W-:Y:S01]  /*bc90*/  IMAD.MOV.U32 R12, RZ, RZ, 0x1 ;  /* 0x00000001ff0c7424 */ /* 0x000fe200078e00ff */
[----:B------:R-:W-:Y:S01]  /*bca0*/  MOV R13, RZ ;  /* 0x000000ff000d7202 */ /* 0x000fe20000000f00 */
[----:B------:R-:W2:Y:S01]  /*bcb0*/  LDCU.64 UR6, c[0x4][0x130] ;  /* 0x01002600ff0677ac */ /* 0x000ea20008000a00 */
[----:B------:R-:W3:Y:S01]  /*bcc0*/  LDC.64 R14, c[0x4][R14] ;  /* 0x010000000e0e7b82 */ /* 0x000ee20000000a00 */
[----:B------:R-:W4:Y:S01]  /*bcd0*/  LDCU.64 UR8, c[0x4][0x8] ;  /* 0x01000100ff0877ac */ /* 0x000f220008000a00 */
[----:B-1----:R-:W-:Y:S01]  /*bce0*/  MOV R4, UR4 ;  /* 0x0000000400047c02 */ /* 0x002fe20008000f00 */
[----:B------:R-:W-:Y:S01]  /*bcf0*/  IMAD.U32 R5, RZ, RZ, UR5 ;  /* 0x00000005ff057e24 */ /* 0x000fe2000f8e00ff */
[----:B--2---:R-:W-:Y:S01]  /*bd00*/  MOV R6, UR6 ;  /* 0x0000000600067c02 */ /* 0x004fe20008000f00 */
[----:B------:R-:W-:Y:S01]  /*bd10*/  IMAD.U32 R7, RZ, RZ, UR7 ;  /* 0x00000007ff077e24 */ /* 0x000fe2000f8e00ff */
[----:B----4-:R-:W-:Y:S01]  /*bd20*/  MOV R10, UR8 ;  /* 0x00000008000a7c02 */ /* 0x010fe20008000f00 */
[----:B------:R-:W-:-:S07]  /*bd30*/  IMAD.U32 R11, RZ, RZ, UR9 ;  /* 0x00000009ff0b7e24 */ /* 0x000fce000f8e00ff */
[----:B------:R-:W-:-:S07]  /*bd40*/  LEPC R20, `(.L_x_3044) ;  /* 0x000000001014794e */ /* 0x000fce0000000000 */
[----:B0--3--:R-:W-:Y:S05]  /*bd50*/  CALL.ABS.NOINC R14 ;  /* 0x000000000e007343 */ /* 0x009fea0003c00000 */
.L_x_3044:
[----:B------:R-:W-:Y:S01]  /*bd60*/  CS2R R16, SRZ ;  /* 0x0000000000107805 */ /* 0x000fe2000001ff00 */
[----:B------:R-:W-:Y:S06]  /*bd70*/  BRA `(.L_x_3023) ;  /* 0x0000000000147947 */ /* 0x000fec0003800000 */
.L_x_3043:
[----:B0-----:R-:W2:Y:S02]  /*bd80*/  LDG.E.64 R16, desc[UR36][R4.64] ;  /* 0x0000002404107981 */ /* 0x001ea4000c1e1b00 */
[----:B--2---:R-:W0:Y:S02]  /*bd90*/  I2F.F64.U64 R16, R16 ;  /* 0x0000001000107312 */ /* 0x004e240000301800 */
[----:B0-----:R-:W-:Y:S05]  /*bda0*/  BRA `(.L_x_3023) ;  /* 0x0000000000087947 */ /* 0x001fea0003800000 */
.L_x_3042:
[----:B------:R-:W0:Y:S02]  /*bdb0*/  LDG.E R4, desc[UR36][R4.64] ;  /* 0x0000002404047981 */ /* 0x000e24000c1e1900 */
[----:B0-----:R0:W1:Y:S02]  /*bdc0*/  I2F.F64.U32 R16, R4 ;  /* 0x0000000400107312 */ /* 0x0010640000201800 */
.L_x_3023:
[----:B------:R-:W-:Y:S05]  /*bdd0*/  BSYNC.RECONVERGENT B7 ;  /* 0x0000000000077941 */ /* 0x000fea0003800200 */
.L_x_3017:
        /* <DEDUP_REMOVED lines=16> */
[----:B--2---:R2:W3:Y:S02]  /*bee0*/  I2F.F64.S16 R6, R4 ;  /* 0x0000000400067312 */ /* 0x0044e40000101c00 */
[----:B--23--:R-:W-:Y:S05]  /*bef0*/  BRA `(.L_x_3051) ;  /* 0x0000000c00707947 */ /* 0x00cfea0003800000 */
.L_x_3049:
[----:B------:R-:W2:Y:S02]  /*bf00*/  LDG.E.U8 R4, desc[UR36][R4.64] ;  /* 0x0000002404047981 */ /* 0x000ea4000c1e1100 */
[----:B--2---:R2:W3:Y:S02]  /*bf10*/  I2F.F64.U16 R6, R4 ;  /* 0x0000000400067312 */ /* 0x0044e40000101800 */
[----:B--23--:R-:W-:Y:S05]  /*bf20*/  BRA `(.L_x_3051) ;  /* 0x0000000c00647947 */ /* 0x00cfea0003800000 */
.L_x_3048:
[----:B------:R-:W-:-:S09]  /*bf30*/  UISETP.NE.AND UP0, UPT, UR4, 0x2, UPT ;  /* 0x000000020400788c */ /* 0x000fd2000bf05270 */
[----:B------:R-:W-:Y:S05]  /*bf40*/  BRA.U !UP0, `(.L_x_3052) ;  /* 0x0000000108287547 */ /* 0x000fea000b800000 */
[----:B------:R-:W-:-:S09]  /*bf50*/  UISETP.NE.AND UP0, UPT, UR4, 0x3, UPT ;  /* 0x000000030400788c */ /* 0x000fd2000bf05270 */
[----:B------:R-:W-:Y:S05]  /*bf60*/  BRA.U !UP0, `(.L_x_3053) ;  /* 0x0000000108147547 */ /* 0x000fea000b800000 */
[----:B------:R-:W-:-:S09]  /*bf70*/  UISETP.NE.AND UP0, UPT, UR4, 0x4, UPT ;  /* 0x000000040400788c */ /* 0x000fd2000bf05270 */
[----:B------:R-:W-:Y:S05]  /*bf80*/  BRA.U UP0, `(.L_x_3050) ;  /* 0x0000000900f07547 */ /* 0x000fea000b800000 */
[----:B------:R-:W2:Y:S02]  /*bf90*/  LDG.E.64 R6, desc[UR36][R4.64] ;  /* 0x0000002404067981 */ /* 0x000ea4000c1e1b00 */
[----:B--2---:R-:W2:Y:S02]  /*bfa0*/  I2F.F64.S64 R6, R6 ;  /* 0x0000000600067312 */ /* 0x004ea40000301c00 */
[----:B--2---:R-:W-:Y:S05]  /*bfb0*/  BRA `(.L_x_3051) ;  /* 0x0000000c00407947 */ /* 0x004fea0003800000 */
.L_x_3053:
[----:B------:R-:W2:Y:S02]  /*bfc0*/  LDG.E R4, desc[UR36][R4.64] ;  /* 0x0000002404047981 */ /* 0x000ea4000c1e1900 */
[----:B--2---:R2:W3:Y:S02]  /*bfd0*/  I2F.F64 R6, R4 ;  /* 0x0000000400067312 */ /* 0x0044e40000201c00 */
[----:B--23--:R-:W-:Y:S05]  /*bfe0*/  BRA `(.L_x_3051) ;  /* 0x0000000c00347947 */ /* 0x00cfea0003800000 */
.L_x_3052:
[----:B------:R-:W2:Y:S02]  /*bff0*/  LDG.E.U16 R4, desc[UR36][R4.64] ;  /* 0x0000002404047981 */ /* 0x000ea4000c1e1500 */
[----:B--2---:R2:W3:Y:S02]  /*c000*/  I2F.F64.S16 R6, R4 ;  /* 0x0000000400067312 */ /* 0x0044e40000101c00 */
[----:B--23--:R-:W-:Y:S05]  /*c010*/  BRA `(.L_x_3051) ;  /* 0x0000000c00287947 */ /* 0x00cfea0003800000 */
.L_x_3047:
        /* <DEDUP_REMOVED lines=8> */
[----:B------:R-:W2:Y:S02]  /*c0a0*/  F2F.F64.F32 R6, R6 ;  /* 0x0000000600067310 */ /* 0x000ea40000201800 */
[----:B--2---:R-:W-:Y:S05]  /*c0b0*/  BRA `(.L_x_3051) ;  /* 0x0000000c00007947 */ /* 0x004fea0003800000 */
.L_x_3055:
[----:B------:R-:W2:Y:S02]  /*c0c0*/  LDG.E.U16 R0, desc[UR36][R4.64] ;  /* 0x0000002404007981 */ /* 0x000ea4000c1e1500 */
[----:B--2---:R-:W-:-:S05]  /*c0d0*/  HADD2.F32 R0, -RZ, R0.H0_H0 ;  /* 0x20000000ff007230 */ /* 0x004fca0000004100 */
[----:B------:R-:W-:-:S04]  /*c0e0*/  FMUL.FTZ R0, R0, 1 ;  /* 0x3f80000000007820 */ /* 0x000fc80000410000 */
[----:B------:R2:W3:Y:S02]  /*c0f0*/  F2F.F64.F32 R6, R0 ;  /* 0x0000000000067310 */ /* 0x0004e40000201800 */
[----:B--23--:R-:W-:Y:S05]  /*c100*/  BRA `(.L_x_3051) ;  /* 0x0000000800ec7947 */ /* 0x00cfea0003800000 */
.L_x_3054:
        /* <DEDUP_REMOVED lines=10> */
.L_x_3057:
[----:B------:R-:W2:Y:S02]  /*c1b0*/  LDG.E.U16 R4, desc[UR36][R4.64] ;  /* 0x0000002404047981 */ /* 0x000ea4000c1e1500 */
[----:B--2---:R-:W-:-:S05]  /*c1c0*/  HADD2.F32 R0, -RZ, R4.H0_H0 ;  /* 0x20000004ff007230 */ /* 0x004fca0000004100 */
[----:B------:R-:W-:-:S04]  /*c1d0*/  FMUL.FTZ R0, R0, 1 ;  /* 0x3f80000000007820 */ /* 0x000fc80000410000 */
[----:B------:R2:W3:Y:S02]  /*c1e0*/  F2F.F64.F32 R6, R0 ;  /* 0x0000000000067310 */ /* 0x0004e40000201800 */
[----:B--23--:R-:W-:Y:S05]  /*c1f0*/  BRA `(.L_x_3051) ;  /* 0x0000000800b07947 */ /* 0x00cfea0003800000 */
.L_x_3056:
[----:B------:R0:W5:Y:S01]  /*c200*/  LDG.E.64 R6, desc[UR36][R4.64] ;  /* 0x0000002404067981 */ /* 0x000162000c1e1b00 */
[----:B------:R-:W-:Y:S05]  /*c210*/  BRA `(.L_x_3051) ;  /* 0x0000000800a87947 */ /* 0x000fea0003800000 */
.L_x_3046:
        /* <DEDUP_REMOVED lines=13> */
.L_x_3060:
[----:B------:R4:W5:Y:S01]  /*c2f0*/  LDG.E.64 R6, desc[UR36][R4.64] ;  /* 0x0000002404067981 */ /* 0x000962000c1e1b00 */
[----:B------:R-:W-:Y:S05]  /*c300*/  BRA `(.L_x_3051) ;  /* 0x00000008006c7947 */ /* 0x000fea0003800000 */
.L_x_3059:
        /* <DEDUP_REMOVED lines=16> */
[----:B------:R-:W-:Y:S01]  /*c410*/  IMAD.SHL.U32 R8, R6, 0x800000, RZ ;  /* 0x0080000006087824 */ /* 0x000fe200078e00ff */
[----:B------:R-:W-:-:S04]  /*c420*/  IADD3 R6, PT, PT, R3, 0x1000000, RZ ;  /* 0x0100000003067810 */ /* 0x000fc80007ffe0ff */
[----:B------:R-:W-:Y:S02]  /*c430*/  LEA.HI R7, R7, -R8, RZ, 0x1c ;  /* 0x8000000807077211 */ /* 0x000fe400078fe0ff */
[----:B------:R-:W-:-:S03]  /*c440*/  SHF.R.S32.HI R6, RZ, 0x8, R6 ;  /* 0x00000008ff067819 */ /* 0x000fc60000011406 */
[----:B------:R-:W-:-:S05]  /*c450*/  VIADD R7, R7, 0x3c000000 ;  /* 0x3c00000007077836 */ /* 0x000fca0000000000 */
[----:B------:R-:W-:-:S04]  /*c460*/  LOP3.LUT R6, R7, 0x7f800000, R6, 0xf8, !PT ;  /* 0x7f80000007067812 */ /* 0x000fc800078ef806 */
[----:B------:R-:W-:-:S04]  /*c470*/  SEL R3, R6, RZ, P0 ;  /* 0x000000ff06037207 */ /* 0x000fc80000000000 */
[----:B------:R-:W-:-:S05]  /*c480*/  LOP3.LUT R3, R3, 0x80000000, R0, 0xf8, !PT ;  /* 0x8000000003037812 */ /* 0x000fca00078ef800 */
[----:B------:R-:W-:-:S04]  /*c490*/  FMUL.FTZ R3, R3, 1 ;  /* 0x3f80000003037820 */ /* 0x000fc80000410000 */
[----:B------:R0:W2:Y:S02]  /*c4a0*/  F2F.F64.F32 R6, R3 ;  /* 0x0000000300067310 */ /* 0x0000a40000201800 */
[----:B0-2---:R-:W-:Y:S05]  /*c4b0*/  BRA `(.L_x_3051) ;  /* 0x0000000800007947 */ /* 0x005fea0003800000 */
.L_x_3062:
        /* <DEDUP_REMOVED lines=13> */
[----:B------:R0:W2:Y:S02]  /*c590*/  F2F.F64.F32 R6, R0 ;  /* 0x0000000000067310 */ /* 0x0000a40000201800 */
[----:B0-2---:R-:W-:Y:S05]  /*c5a0*/  BRA `(.L_x_3051) ;  /* 0x0000000400c47947 */ /* 0x005fea0003800000 */
.L_x_3061:
[----:B------:R-:W2:Y:S02]  /*c5b0*/  LDG.E.U16 R0, desc[UR36][R4.64] ;  /* 0x0000002404007981 */ /* 0x000ea4000c1e1500 */
[----:B--2---:R-:W-:-:S04]  /*c5c0*/  IMAD.U32 R0, R0, 0x10000, RZ ;  /* 0x0001000000007824 */ /* 0x004fc800078e00ff */
[----:B------:R-:W-:-:S04]  /*c5d0*/  FMUL.FTZ R0, R0, 1 ;  /* 0x3f80000000007820 */ /* 0x000fc80000410000 */
[----:B------:R0:W2:Y:S02]  /*c5e0*/  F2F.F64.F32 R6, R0 ;  /* 0x0000000000067310 */ /* 0x0000a40000201800 */
[----:B0-2---:R-:W-:Y:S05]  /*c5f0*/  BRA `(.L_x_3051) ;  /* 0x0000000400b07947 */ /* 0x005fea0003800000 */
.L_x_3058:
        /* <DEDUP_REMOVED lines=11> */
.L_x_3065:
        /* <DEDUP_REMOVED lines=21> */
.L_x_3067:
[----:B------:R-:W-:Y:S05]  /*c800*/  BSYNC.RECONVERGENT B0 ;  /* 0x0000000000007941 */ /* 0x000fea0003800200 */
.L_x_3066:
[----:B------:R-:W-:Y:S02]  /*c810*/  SHF.L.U32 R0, R0, 0x14, RZ ;  /* 0x0000001400007819 */ /* 0x000fe400000006ff */
[----:B------:R-:W-:-:S04]  /*c820*/  LEA R3, R3, 0x3b800000, 0x17 ;  /* 0x3b80000003037811 */ /* 0x000fc800078eb8ff */
[----:B------:R-:W-:-:S05]  /*c830*/  LOP3.LUT R0, R3, R0, R7, 0xfe, !PT ;  /* 0x0000000003007212 */ /* 0x000fca00078efe07 */
[----:B------:R-:W-:-:S04]  /*c840*/  FMUL.FTZ R0, R0, 1 ;  /* 0x3f80000000007820 */ /* 0x000fc80000410000 */
[----:B------:R4:W0:Y:S02]  /*c850*/  F2F.F64.F32 R6, R0 ;  /* 0x0000000000067310 */ /* 0x0008240000201800 */
[----:B0---4-:R-:W-:Y:S05]  /*c860*/  BRA `(.L_x_3051) ;  /* 0x0000000400147947 */ /* 0x011fea0003800000 */
.L_x_3064:
        /* <DEDUP_REMOVED lines=21> */
.L_x_3069:
[----:B------:R-:W-:Y:S05]  /*c9c0*/  BSYNC.RECONVERGENT B0 ;  /* 0x0000000000007941 */ /* 0x000fea0003800200 */
.L_x_3068:
[----:B------:R-:W-:Y:S01]  /*c9d0*/  IMAD.SHL.U32 R0, R0, 0x200000, RZ ;  /* 0x0020000000007824 */ /* 0x000fe200078e00ff */
[----:B------:R-:W-:-:S04]  /*c9e0*/  LEA R3, R3, 0x37800000, 0x17 ;  /* 0x3780000003037811 */ /* 0x000fc800078eb8ff */
[----:B------:R-:W-:-:S05]  /*c9f0*/  LOP3.LUT R0, R3, R0, R7, 0xfe, !PT ;  /* 0x0000000003007212 */ /* 0x000fca00078efe07 */
[----:B------:R-:W-:-:S04]  /*ca00*/  FMUL.FTZ R0, R0, 1 ;  /* 0x3f80000000007820 */ /* 0x000fc80000410000 */
[----:B------:R4:W0:Y:S02]  /*ca10*/  F2F.F64.F32 R6, R0 ;  /* 0x0000000000067310 */ /* 0x0008240000201800 */
[----:B0---4-:R-:W-:Y:S05]  /*ca20*/  BRA `(.L_x_3051) ;  /* 0x0000000000a47947 */ /* 0x011fea0003800000 */
.L_x_3063:
        /* <DEDUP_REMOVED lines=12> */
[----:B------:R-:W-:Y:S01]  /*caf0*/  @P0 SHF.L.U32 R0, R0, 0x17, RZ ;  /* 0x0000001700000819 */ /* 0x000fe200000006ff */
[----:B------:R-:W-:Y:S01]  /*cb00*/  @!P0 IMAD.MOV.U32 R6, RZ, RZ, 0x20000000 ;  /* 0x20000000ff068424 */ /* 0x000fe200078e00ff */
[----:B------:R-:W-:-:S03]  /*cb10*/  @!P0 MOV R7, 0x7ff80000 ;  /* 0x7ff8000000078802 */ /* 0x000fc60000000f00 */
[----:B------:R-:W-:-:S04]  /*cb20*/  @P0 FMUL.FTZ R0, R0, 1 ;  /* 0x3f80000000000820 */ /* 0x000fc80000410000 */
[----:B------:R4:W0:Y:S02]  /*cb30*/  @P0 F2F.F64.F32 R6, R0 ;  /* 0x0000000000060310 */ /* 0x0008240000201800 */
[----:B0---4-:R-:W-:Y:S05]  /*cb40*/  BRA `(.L_x_3051) ;  /* 0x00000000005c7947 */ /* 0x011fea0003800000 */
.L_x_3050:
[----:B------:R-:W-:Y:S01]  /*cb50*/  MOV R14, 0x0 ;  /* 0x00000000000e7802 */ /* 0x000fe20000000f00 */
[----:B------:R-:W0:Y:S01]  /*cb60*/  LDCU.64 UR4, c[0x4][0x128] ;  /* 0x01002500ff0477ac */ /* 0x000e220008000a00 */
[----:B------:R-:W-:Y:S02]  /*cb70*/  HFMA2 R12, -RZ, RZ, 0, 5.9604644775390625e-08 ;  /* 0x00000001ff0c7431 */ /* 0x000fe400000001ff */
[----:B------:R-:W-:Y:S01]  /*cb80*/  IMAD.MOV.U32 R8, RZ, RZ, 0x4e ;  /* 0x0000004eff087424 */ /* 0x000fe200078e00ff */
[----:B------:R-:W2:Y:S01]  /*cb90*/  LDCU.64 UR6, c[0x4][0x130] ;  /* 0x01002600ff0677ac */ /* 0x000ea20008000a00 */
[----:B------:R-:W3:Y:S01]  /*cba0*/  LDC.64 R14, c[0x4][R14] ;  /* 0x010000000e0e7b82 */ /* 0x000ee20000000a00 */
[----:B------:R-:W-:Y:S01]  /*cbb0*/  IMAD.MOV.U32 R13, RZ, RZ, RZ ;  /* 0x000000ffff0d7224 */ /* 0x000fe200078e00ff */
[----:B------:R-:W4:Y:S01]  /*cbc0*/  LDCU.64 UR8, c[0x4][0x8] ;  /* 0x01000100ff0877ac */ /* 0x000f220008000a00 */
[----:B0-----:R-:W-:Y:S01]  /*cbd0*/  IMAD.U32 R4, RZ, RZ, UR4 ;  /* 0x00000004ff047e24 */ /* 0x001fe2000f8e00ff */
[----:B------:R-:W-:Y:S01]  /*cbe0*/  MOV R5, UR5 ;  /* 0x0000000500057c02 */ /* 0x000fe20008000f00 */
[----:B--2---:R-:W-:Y:S01]  /*cbf0*/  IMAD.U32 R6, RZ, RZ, UR6 ;  /* 0x00000006ff067e24 */ /* 0x004fe2000f8e00ff */
[----:B------:R-:W-:Y:S01]  /*cc00*/  MOV R7, UR7 ;  /* 0x0000000700077c02 */ /* 0x000fe20008000f00 */
[----:B----4-:R-:W-:Y:S01]  /*cc10*/  IMAD.U32 R10, RZ, RZ, UR8 ;  /* 0x00000008ff0a7e24 */ /* 0x010fe2000f8e00ff */
[----:B------:R-:W-:-:S07]  /*cc20*/  MOV R11, UR9 ;  /* 0x00000009000b7c02 */ /* 0x000fce0008000f00 */
[----:B------:R-:W-:-:S07]  /*cc30*/  LEPC R20, `(.L_x_3072) ;  /* 0x000000001014794e */ /* 0x000fce0000000000 */
[----:B-1-3-5:R-:W-:Y:S05]  /*cc40*/  CALL.ABS.NOINC R14 ;  /* 0x000000000e007343 */ /* 0x02afea0003c00000 */
.L_x_3072:
[----:B------:R-:W-:Y:S01]  /*cc50*/  CS2R R6, SRZ ;  /* 0x0000000000067805 */ /* 0x000fe2000001ff00 */
[----:B------:R-:W-:Y:S06]  /*cc60*/  BRA `(.L_x_3051) ;  /* 0x0000000000147947 */ /* 0x000fec0003800000 */
.L_x_3071:
[----:B------:R-:W2:Y:S02]  /*cc70*/  LDG.E.64 R6, desc[UR36][R4.64] ;  /* 0x0000002404067981 */ /* 0x000ea4000c1e1b00 */
[----:B--2---:R-:W4:Y:S02]  /*cc80*/  I2F.F64.U64 R6, R6 ;  /* 0x0000000600067312 */ /* 0x004f240000301800 */
[----:B----4-:R-:W-:Y:S05]  /*cc90*/  BRA `(.L_x_3051) ;  /* 0x0000000000087947 */ /* 0x010fea0003800000 */
.L_x_3070:
[----:B------:R-:W2:Y:S02]  /*cca0*/  LDG.E R4, desc[UR36][R4.64] ;  /* 0x0000002404047981 */ /* 0x000ea4000c1e1900 */
[----:B--2---:R2:W3:Y:S02]  /*ccb0*/  I2F.F64.U32 R6, R4 ;  /* 0x0000000400067312 */ /* 0x0044e40000201800 */
.L_x_3051:
[----:B------:R-:W-:Y:S05]  /*ccc0*/  BSYNC.RECONVERGENT B7 ;  /* 0x0000000000077941 */ /* 0x000fea0003800200 */
.L_x_3045:
[----:B---3-5:R-:W3:Y:S01]  /*ccd0*/  DSETP.GTU.AND P0, PT, R6, -3, PT ;  /* 0xc00800000600742a */ /* 0x028ee20003f0c000 */
[----:B------:R-:W-:Y:S01]  /*cce0*/  BSSY.RECONVERGENT B0, `(.L_x_3073) ;  /* 0x000003f000007945 */ /* 0x000fe20003800200 */
[----:B0-2-4-:R-:W-:-:S03]  /*ccf0*/  CS2R R4, SRZ ;  /* 0x0000000000047805 */ /* 0x015fc6000001ff00 */
[----:B---3--:R-:W-:Y:S05]  /*cd00*/  @!P0 BRA `(.L_x_3074) ;  /* 0x0000000000f08947 */ /* 0x008fea0003800000 */
[----:B------:R-:W0:Y:S01]  /*cd10*/  DSETP.GEU.AND P0, PT, R6, 3, PT ;  /* 0x400800000600742a */ /* 0x000e220003f0e000 */
[----:B-1----:R-:W-:Y:S01]  /*cd20*/  MOV R4, R16 ;  /* 0x0000001000047202 */ /* 0x002fe20000000f00 */
[----:B------:R-:W-:Y:S01]  /*cd30*/  IMAD.MOV.U32 R5, RZ, RZ, R17 ;  /* 0x000000ffff057224 */ /* 0x000fe200078e0011 */
[----:B0-----:R-:W-:Y:S06]  /*cd40*/  @P0 BRA `(.L_x_3074) ;  /* 0x0000000000e00947 */ /* 0x001fec0003800000 */
[----:B------:R-:W0:Y:S01]  /*cd50*/  MUFU.RCP64H R5, 3 ;  /* 0x4008000000057908 */ /* 0x000e220000001800 */
[----:B------:R-:W-:Y:S01]  /*cd60*/  MOV R8, 0x0 ;  /* 0x0000000000087802 */ /* 0x000fe20000000f00 */
[----:B------:R-:W-:Y:S01]  /*cd70*/  IMAD.MOV.U32 R9, RZ, RZ, 0x40080000 ;  /* 0x40080000ff097424 */ /* 0x000fe200078e00ff */
[----:B------:R-:W-:Y:S01]  /*cd80*/  MOV R4, 0x1 ;  /* 0x0000000100047802 */ /* 0x000fe20000000f00 */
[----:B------:R-:W-:Y:S01]  /*cd90*/  BSSY.RECONVERGENT B1, `(.L_x_3075) ;  /* 0x000002d000017945 */ /* 0x000fe20003800200 */
[----:B------:R-:W-:-:S04]  /*cda0*/  FSETP.GEU.AND P1, PT, |R7|, 6.5827683646048100446e-37, PT ;  /* 0x036000000700780b */ /* 0x000fc80003f2e200 */
        /* <DEDUP_REMOVED lines=43> */
.L_x_3076:
[----:B------:R-:W-:Y:S05]  /*d060*/  BSYNC.RECONVERGENT B1 ;  /* 0x0000000000017941 */ /* 0x000fea0003800200 */
.L_x_3075:
[----:B------:R-:W0:-:S15]  /*d070*/  DADD R4, R4, 0.5 ;  /* 0x3fe0000004047429 */ /* 0x000e1e0000000000 */
[----:B------:R-:W-:-:S15]  /*d080*/  NOP ;  /* 0x0000000000007918 */ /* 0x000fde0000000000 */
[----:B------:R-:W-:-:S15]  /*d090*/  NOP ;  /* 0x0000000000007918 */ /* 0x000fde0000000000 */
[----:B------:R-:W-:-:S15]  /*d0a0*/  NOP ;  /* 0x0000000000007918 */ /* 0x000fde0000000000 */
[----:B------:R-:W-:-:S04]  /*d0b0*/  NOP ;  /* 0x0000000000007918 */ /* 0x000fc80000000000 */
[----:B0-----:R0:W2:Y:S02]  /*d0c0*/  DMUL R4, R4, R16 ;  /* 0x0000001004047228 */ /* 0x0010a40000000000 */
.L_x_3074:
[----:B------:R-:W-:Y:S05]  /*d0d0*/  BSYNC.RECONVERGENT B0 ;  /* 0x0000000000007941 */ /* 0x000fea0003800200 */
.L_x_3073:
        /* <DEDUP_REMOVED lines=17> */
.L_x_3080:
[----:B--2---:R-:W2:Y:S02]  /*d1f0*/  F2I.S64.F64.TRUNC R4, R4 ;  /* 0x0000000400047311 */ /* 0x004ea4000030d900 */
[----:B--2---:R-:W-:-:S05]  /*d200*/  MOV R7, R4 ;  /* 0x0000000400077202 */ /* 0x004fca0000000f00 */
[----:B------:R2:W-:Y:S01]  /*d210*/  STG.E.U8 desc[UR36][R2.64], R7 ;  /* 0x0000000702007986 */ /* 0x0005e2000c101124 */
[----:B------:R-:W-:Y:S05]  /*d220*/  BRA `(.L_x_3082) ;  /* 0x0000001000807947 */ /* 0x000fea0003800000 */
.L_x_3079:
        /* <DEDUP_REMOVED lines=9> */
.L_x_3084:
[----:B--2---:R-:W2:Y:S02]  /*d2c0*/  F2I.F64.TRUNC R5, R4 ;  /* 0x0000000400057311 */ /* 0x004ea4000030d100 */
[----:B--2---:R2:W-:Y:S01]  /*d2d0*/  STG.E desc[UR36][R2.64], R5 ;  /* 0x0000000502007986 */ /* 0x0045e2000c101924 */
[----:B------:R-:W-:Y:S05]  /*d2e0*/  BRA `(.L_x_3082) ;  /* 0x0000001000507947 */ /* 0x000fea0003800000 */
.L_x_3083:
[----:B--2---:R-:W2:Y:S02]  /*d2f0*/  F2I.F64.TRUNC R5, R4 ;  /* 0x0000000400057311 */ /* 0x004ea4000030d100 */
[----:B--2---:R2:W-:Y:S01]  /*d300*/  STG.E.U16 desc[UR36][R2.64], R5 ;  /* 0x0000000502007986 */ /* 0x0045e2000c101524 */
[----:B------:R-:W-:Y:S05]  /*d310*/  BRA `(.L_x_3082) ;  /* 0x0000001000447947 */ /* 0x000fea0003800000 */
.L_x_3078:
        /* <DEDUP_REMOVED lines=17> */
.L_x_3086:
        /* <DEDUP_REMOVED lines=12> */
.L_x_3085:
        /* <DEDUP_REMOVED lines=14> */
[----:B------:R-:W-:Y:S02]  /*d5d0*/  IMAD.MOV.U32 R7, RZ, RZ, RZ ;  /* 0x000000ffff077224 */ /* 0x000fe400078e00ff */
[----:B--2---:R-:W-:-:S05]  /*d5e0*/  @!P0 FMUL R6, R6, 1.175494350822287508e-38 ;  /* 0x0080000006068820 */ /* 0x004fca0000400000 */
[----:B------:R4:W-:Y:S01]  /*d5f0*/  STG.E.64 desc[UR36][R2.64], R6 ;  /* 0x0000000602007986 */ /* 0x0009e2000c101b24 */
[----:B------:R-:W-:Y:S05]  /*d600*/  BRA `(.L_x_3082) ;  /* 0x0000000c00887947 */ /* 0x000fea0003800000 */
.L_x_3088:
        /* <DEDUP_REMOVED lines=13> */
.L_x_3087:
[----:B--2---:R2:W-:Y:S01]  /*d6e0*/  STG.E.64 desc[UR36][R2.64], R4 ;  /* 0x0000000402007986 */ /* 0x0045e2000c101b24 */
[----:B------:R-:W-:Y:S05]  /*d6f0*/  BRA `(.L_x_3082) ;  /* 0x0000000c004c7947 */ /* 0x000fea0003800000 */
.L_x_3077:
        /* <DEDUP_REMOVED lines=13> */
.L_x_3092:
        /* <DEDUP_REMOVED lines=26> */
.L_x_3095:
[----:B------:R-:W-:-:S04]  /*d970*/  SHF.R.U32.HI R5, RZ, 0x18, R7 ;  /* 0x00000018ff057819 */ /* 0x000fc80000011607 */
[----:B------:R-:W-:-:S07]  /*d980*/  LOP3.LUT R0, R0, 0x80, R5, 0xf8, !PT ;  /* 0x0000008000007812 */ /* 0x000fce00078ef805 */
.L_x_3094:
[----:B------:R-:W-:Y:S05]  /*d990*/  BSYNC.RECONVERGENT B0 ;  /* 0x0000000000007941 */ /* 0x000fea0003800200 */
.L_x_3093:
[----:B------:R2:W-:Y:S01]  /*d9a0*/  STG.E.U8 desc[UR36][R2.64], R0 ;  /* 0x0000000002007986 */ /* 0x0005e2000c101124 */
[----:B------:R-:W-:Y:S05]  /*d9b0*/  BRA `(.L_x_3082) ;  /* 0x00000008009c7947 */ /* 0x000fea0003800000 */
.L_x_3091:
        /* <DEDUP_REMOVED lines=26> */
.L_x_3098:
[----:B------:R-:W-:-:S04]  /*db60*/  SHF.R.U32.HI R5, RZ, 0x18, R7 ;  /* 0x00000018ff057819 */ /* 0x000fc80000011607 */
[----:B------:R-:W-:-:S07]  /*db70*/  LOP3.LUT R0, R0, 0x80, R5, 0xf8, !PT ;  /* 0x0000008000007812 */ /* 0x000fce00078ef805 */
.L_x_3097:
[----:B------:R-:W-:Y:S05]  /*db80*/  BSYNC.RECONVERGENT B0 ;  /* 0x0000000000007941 */ /* 0x000fea0003800200 */
.L_x_3096:
[----:B------:R2:W-:Y:S01]  /*db90*/  STG.E.U8 desc[UR36][R2.64], R0 ;  /* 0x0000000002007986 */ /* 0x0005e2000c101124 */
[----:B------:R-:W-:Y:S05]  /*dba0*/  BRA `(.L_x_3082) ;  /* 0x0000000800207947 */ /* 0x000fea0003800000 */
.L_x_3090:
        /* <DEDUP_REMOVED lines=15> */
[----:B------:R-:W-:-:S04]  /*dca0*/  HFMA2 R5, -RZ, RZ, 0, 1.5199184417724609375e-05 ;  /* 0x000000ffff057431 */ /* 0x000fc800000001ff */
        /* <DEDUP_REMOVED lines=14> */
.L_x_3100:
[----:B--2---:R-:W2:Y:S02]  /*dd90*/  F2I.U64.F64.TRUNC R4, R4 ;  /* 0x0000000400047311 */ /* 0x004ea4000030d800 */
[----:B--2---:R2:W-:Y:S01]  /*dda0*/  STG.E.64 desc[UR36][R2.64], R4 ;  /* 0x0000000402007986 */ /* 0x0045e2000c101b24 */
[----:B------:R-:W-:Y:S05]  /*ddb0*/  BRA `(.L_x_3082) ;  /* 0x00000004009c7947 */ /* 0x000fea0003800000 */
.L_x_3099:
[----:B--2---:R-:W2:Y:S02]  /*ddc0*/  F2I.U32.F64.TRUNC R5, R4 ;  /* 0x0000000400057311 */ /* 0x004ea4000030d000 */
[----:B--2---:R2:W-:Y:S01]  /*ddd0*/  STG.E desc[UR36][R2.64], R5 ;  /* 0x0000000502007986 */ /* 0x0045e2000c101924 */
[----:B------:R-:W-:Y:S05]  /*dde0*/  BRA `(.L_x_3082) ;  /* 0x0000000400907947 */ /* 0x000fea0003800000 */
.L_x_3089:
        /* <DEDUP_REMOVED lines=10> */
.L_x_3102:
[----:B------:R-:W-:-:S05]  /*de90*/  CS2R R6, SRZ ;  /* 0x0000000000067805 */ /* 0x000fca000001ff00 */
[----:B--2---:R2:W-:Y:S01]  /*dea0*/  STG.E.128 desc[UR36][R2.64], R4 ;  /* 0x0000000402007986 */ /* 0x0045e2000c101d24 */
[----:B------:R-:W-:Y:S05]  /*deb0*/  BRA `(.L_x_3082) ;  /* 0x00000004005c7947 */ /* 0x000fea0003800000 */
.L_x_3101:
[----:B------:R-:W-:-:S09]  /*dec0*/  UISETP.NE.AND UP0, UPT, UR6, 0xf, UPT ;  /* 0x0000000f0600788c */ /* 0x000fd2000bf05270 */
[----:B------:R-:W-:Y:S05]  /*ded0*/  BRA.U !UP0, `(.L_x_3103) ;  /* 0x0000000508287547 */ /* 0x000fea000b800000 */
[----:B------:R-:W-:-:S09]  /*dee0*/  UISETP.NE.AND UP0, UPT, UR6, 0x17, UPT ;  /* 0x000000170600788c */ /* 0x000fd2000bf05270 */
[----:B------:R-:W-:Y:S05]  /*def0*/  BRA.U !UP0, `(.L_x_3104) ;  /* 0x0000000108b07547 */ /* 0x000fea000b800000 */
[----:B------:R-:W-:-:S09]  /*df00*/  UISETP.NE.AND UP0, UPT, UR6, 0x18, UPT ;  /* 0x000000180600788c */ /* 0x000fd2000bf05270 */
[----:B------:R-:W-:Y:S05]  /*df10*/  BRA.U !UP0, `(.L_x_3105) ;  /* 0x0000000108447547 */ /* 0x000fea000b800000 */
.L_x_3081:
[----:B------:R-:W-:Y:S01]  /*df20*/  MOV R2, 0x0 ;  /* 0x0000000000027802 */ /* 0x000fe20000000f00 */
[----:B------:R-:W2:Y:S01]  /*df30*/  LDCU.64 UR4, c[0x4][0x128] ;  /* 0x01002500ff0477ac */ /* 0x000ea20008000a00 */
[----:B------:R-:W-:Y:S02]  /*df40*/  HFMA2 R8, -RZ, RZ, 0, 6.020069122314453125e-06 ;  /* 0x00000065ff087431 */ /* 0x000fe400000001ff */
[----:B------:R-:W-:Y:S01]  /*df50*/  IMAD.MOV.U32 R12, RZ, RZ, 0x1 ;  /* 0x00000001ff0c7424 */ /* 0x000fe200078e00ff */
[----:B------:R-:W-:Y:S01]  /*df60*/  MOV R13, RZ ;  /* 0x000000ff000d7202 */ /* 0x000fe20000000f00 */
[----:B------:R-:W3:Y:S01]  /*df70*/  LDCU.64 UR6, c[0x4][0x130] ;  /* 0x01002600ff0677ac */ /* 0x000ee20008000a00 */
[----:B------:R-:W4:Y:S01]  /*df80*/  LDC.64 R2, c[0x4][R2] ;  /* 0x0100000002027b82 */ /* 0x000f220000000a00 */
[----:B------:R-:W5:Y:S01]  /*df90*/  LDCU.64 UR8, c[0x4][0x10] ;  /* 0x01000200ff0877ac */ /* 0x000f620008000a00 */
[----:B--2---:R-:W-:Y:S01]  /*dfa0*/  MOV R4, UR4 ;  /* 0x0000000400047c02 */ /* 0x004fe20008000f00 */
[----:B------:R-:W-:Y:S01]  /*dfb0*/  IMAD.U32 R5, RZ, RZ, UR5 ;  /* 0x00000005ff057e24 */ /* 0x000fe2000f8e00ff */
[----:B---3--:R-:W-:Y:S01]  /*dfc0*/  MOV R6, UR6 ;  /* 0x0000000600067c02 */ /* 0x008fe20008000f00 */
[----:B------:R-:W-:Y:S01]  /*dfd0*/  IMAD.U32 R7, RZ, RZ, UR7 ;  /* 0x00000007ff077e24 */ /* 0x000fe2000f8e00ff */
[----:B-----5:R-:W-:Y:S01]  /*dfe0*/  MOV R10, UR8 ;  /* 0x00000008000a7c02 */ /* 0x020fe20008000f00 */
[----:B------:R-:W-:-:S07]  /*dff0*/  IMAD.U32 R11, RZ, RZ, UR9 ;  /* 0x00000009ff0b7e24 */ /* 0x000fce000f8e00ff */
[----:B------:R-:W-:-:S07]  /*e000*/  LEPC R20, `(.L_x_3106) ;  /* 0x000000001014794e */ /* 0x000fce0000000000 */
[----:B01--4-:R-:W-:Y:S05]  /*e010*/  CALL.ABS.NOINC R2 ;  /* 0x0000000002007343 */ /* 0x013fea0003c00000 */
.L_x_3106:
[----:B------:R-:W-:Y:S05]  /*e020*/  BRA `(.L_x_3082) ;  /* 0x0000000400007947 */ /* 0x000fea0003800000 */
.L_x_3105:
        /* <DEDUP_REMOVED lines=21> */
.L_x_3108:
[----:B------:R-:W-:Y:S05]  /*e180*/  BSYNC.RECONVERGENT B0 ;  /* 0x0000000000007941 */ /* 0x000fea0003800200 */
.L_x_3107:
[----:B------:R-:W-:-:S05]  /*e190*/  LOP3.LUT R7, R0, 0x80, R7, 0xf8, !PT ;  /* 0x0000008000077812 */ /* 0x000fca00078ef807 */
[----:B------:R2:W-:Y:S01]  /*e1a0*/  STG.E.U8 desc[UR36][R2.64], R7 ;  /* 0x0000000702007986 */ /* 0x0005e2000c101124 */
[----:B------:R-:W-:Y:S05]  /*e1b0*/  BRA `(.L_x_3082) ;  /* 0x00000000009c7947 */ /* 0x000fea0003800000 */
.L_x_3104:
        /* <DEDUP_REMOVED lines=20> */
.L_x_3110:
[----:B------:R-:W-:Y:S02]  /*e300*/  ISETP.GT.U32.AND P0, PT, R6, 0x7f800000, PT ;  /* 0x7f8000000600780c */ /* 0x000fe40003f04070 */
[----:B------:R-:W-:-:S04]  /*e310*/  MOV R0, 0x7f ;  /* 0x0000007f00007802 */ /* 0x000fc80000000f00 */
[----:B------:R-:W-:-:S07]  /*e320*/  SEL R0, R0, 0x7c, P0 ;  /* 0x0000007c00007807 */ /* 0x000fce0000000000 */
.L_x_3111:
[----:B------:R-:W-:Y:S05]  /*e330*/  BSYNC.RECONVERGENT B0 ;  /* 0x0000000000007941 */ /* 0x000fea0003800200 */
.L_x_3109:
[----:B------:R-:W-:-:S04]  /*e340*/  SHF.R.U32.HI R5, RZ, 0x18, R7 ;  /* 0x00000018ff057819 */ /* 0x000fc80000011607 */
[----:B------:R-:W-:-:S05]  /*e350*/  LOP3.LUT R5, R0, 0x80, R5, 0xf8, !PT ;  /* 0x0000008000057812 */ /* 0x000fca00078ef805 */
[----:B------:R2:W-:Y:S01]  /*e360*/  STG.E.U8 desc[UR36][R2.64], R5 ;  /* 0x0000000502007986 */ /* 0x0005e2000c101124 */
[----:B------:R-:W-:Y:S05]  /*e370*/  BRA `(.L_x_3082) ;  /* 0x00000000002c7947 */ /* 0x000fea0003800000 */
.L_x_3103:
        /* <DEDUP_REMOVED lines=10> */
[----:B------:R2:W-:Y:S02]  /*e420*/  STG.E.U16 desc[UR36][R2.64], R0 ;  /* 0x0000000002007986 */ /* 0x0005e4000c101524 */
.L_x_3082:
[----:B------:R-:W-:-:S07]  /*e430*/  VIADD R19, R19, 0x80 ;  /* 0x0000008013137836 */ /* 0x000fce0000000000 */
.L_x_3015:
[----:B------:R-:W-:Y:S05]  /*e440*/  BSYNC.RECONVERGENT B6 ;  /* 0x0000000000067941 */ /* 0x000fea0003800200 */
.L_x_3014:
[----:B------:R-:W5:Y:S02]  /*e450*/  LDCU UR4, c[0x0][0x380] ;  /* 0x00007000ff0477ac */ /* 0x000f640008000800 */
[----:B-----5:R-:W-:-:S13]  /*e460*/  ISETP.GE.AND P0, PT, R19, UR4, PT ;  /* 0x0000000413007c0c */ /* 0x020fda000bf06270 */
[----:B------:R-:W-:Y:S05]  /*e470*/  @P0 EXIT ;  /* 0x000000000000094d */ /* 0x000fea0003800000 */
[----:B------:R-:W5:Y:S01]  /*e480*/  LDCU UR4, c[0x0][0x388] ;  /* 0x00007100ff0477ac */ /* 0x000f620008000800 */
[----:B01-3--:R-:W-:Y:S01]  /*e490*/  HFMA2 R16, -RZ, RZ, 0, 0 ;  /* 0x00000000ff107431 */ /* 0x00bfe200000001ff */
[----:B------:R-:W-:Y:S01]  /*e4a0*/  MOV R22, RZ ;  /* 0x000000ff00167202 */ /* 0x000fe20000000f00 */
[----:B--2---:R-:W-:Y:S01]  /*e4b0*/  IMAD.MOV.U32 R0, RZ, RZ, RZ ;  /* 0x000000ffff007224 */ /* 0x004fe200078e00ff */
[----:B-----5:R-:W-:-:S09]  /*e4c0*/  UISETP.NE.AND UP0, UPT, UR4, URZ, UPT ;  /* 0x000000ff0400728c */ /* 0x020fd2000bf05270 */
[----:B------:R-:W-:Y:S05]  /*e4d0*/  BRA.U !UP0, `(.L_x_3112) ;  /* 0x0000001508707547 */ /* 0x000fea000b800000 */
[----:B------:R-:W4:Y:S01]  /*e4e0*/  LDCU.64 UR4, c[0x0][0x390] ;  /* 0x00007200ff0477ac */ /* 0x000f220008000a00 */
[----:B------:R-:W-:Y:S01]  /*e4f0*/  IMAD.MOV.U32 R18, RZ, RZ, RZ ;  /* 0x000000ffff127224 */ /* 0x000fe200078e00ff */
[----:B------:R-:W0:Y:S01]  /*e500*/  LDCU UR6, c[0x0][0x38c] ;  /* 0x00007180ff0677ac */ /* 0x000e220008000800 */
[----:B------:R-:W1:Y:S01]  /*e510*/  LDCU.64 UR8, c[0x0][0x4b8] ;  /* 0x00009700ff0877ac */ /* 0x000e620008000a00 */
[----:B------:R-:W-:Y:S01]  /*e520*/  UISETP.NE.AND UP0, UPT, UR40, URZ, UPT ;  /* 0x000000ff2800728c */ /* 0x000fe2000bf05270 */
[----:B----4-:R-:W-:Y:S01]  /*e530*/  IMAD.HI.U32 R2, R19, UR4, R18 ;  /* 0x0000000413027c27 */ /* 0x010fe2000f8e0012 */
        /* <DEDUP_REMOVED lines=342> */
.L_x_3112:
[----:B------:R-:W0:Y:S01]  /*faa0*/  LDCU.64 UR6, c[0x0][0x5e8] ;  /* 0x0000bd00ff0677ac */ /* 0x000e220008000a00 */
[----:B------:R-:W-:Y:S01]  /*fab0*/  BSSY.RECONVERGENT B6, `(.L_x_3113) ;  /* 0x00000ef000067945 */ /* 0x000fe20003800200 */
[----:B------:R-:W4:Y:S01]  /*fac0*/  LDCU.64 UR8, c[0x0][0x5f0] ;  /* 0x0000be00ff0877ac */ /* 0x000f220008000a00 */
[----:B------:R-:W-:-:S04]  /*fad0*/  UPRMT UR4, UR41, 0x7771, URZ ;  /* 0x0000777129047896 */ /* 0x000fc800080000ff */
[----:B------:R-:W-:Y:S01]  /*fae0*/  UISETP.GT.AND UP0, UPT, UR4, 0x9, UPT ;  /* 0x000000090400788c */ /* 0x000fe2000bf04270 */
[----:B0-----:R-:W-:Y:S02]  /*faf0*/  IADD3 R16, P0, PT, R16, UR6, RZ ;  /* 0x0000000610107c10 */ /* 0x001fe4000ff1e0ff */
[----:B----4-:R-:W-:-:S03]  /*fb00*/  IADD3 R2, P1, PT, R0, UR8, RZ ;  /* 0x0000000800027c10 */ /* 0x010fc6000ff3e0ff */
        /* <DEDUP_REMOVED lines=14> */
.L_x_3117:
[----:B------:R-:W2:Y:S02]  /*fbf0*/  LDG.E.U8 R2, desc[UR36][R2.64] ;  /* 0x0000002402027981 */ /* 0x000ea4000c1e1100 */
[----:B--2---:R4:W0:Y:S02]  /*fc00*/  I2F.F64.U16 R18, R2 ;  /* 0x0000000200127312 */ /* 0x0048240000101800 */
[----:B0---4-:R-:W-:Y:S05]  /*fc10*/  BRA `(.L_x_3119) ;  /* 0x0000000c00607947 */ /* 0x011fea0003800000 */
.L_x_3116:
        /* <DEDUP_REMOVED lines=9> */
.L_x_3121:
[----:B------:R-:W2:Y:S02]  /*fcb0*/  LDG.E R2, desc[UR36][R2.64] ;  /* 0x0000002402027981 */ /* 0x000ea4000c1e1900 */
[----:B--2---:R4:W0:Y:S02]  /*fcc0*/  I2F.F64 R18, R2 ;  /* 0x0000000200127312 */ /* 0x0048240000201c00 */
[----:B0---4-:R-:W-:Y:S05]  /*fcd0*/  BRA `(.L_x_3119) ;  /* 0x0000000c00307947 */ /* 0x011fea0003800000 */
.L_x_3120:
[----:B------:R-:W2:Y:S02]  /*fce0*/  LDG.E.U16 R2, desc[UR36][R2.64] ;  /* 0x0000002402027981 */ /* 0x000ea4000c1e1500 */
[----:B--2---:R4:W0:Y:S02]  /*fcf0*/  I2F.F64.S16 R18, R2 ;  /* 0x0000000200127312 */ /* 0x0048240000101c00 */
[----:B0---4-:R-:W-:Y:S05]  /*fd00*/  BRA `(.L_x_3119) ;  /* 0x0000000c00247947 */ /* 0x011fea0003800000 */
.L_x_3115:
        /* <DEDUP_REMOVED lines=10> */
.L_x_3123:
[----:B------:R-:W2:Y:S02]  /*fdb0*/  LDG.E.U16 R0, desc[UR36][R2.64] ;  /* 0x0000002402007981 */ /* 0x000ea4000c1e1500 */
[----:B--2---:R-:W-:-:S05]  /*fdc0*/  HADD2.F32 R0, -RZ, R0.H0_H0 ;  /* 0x20000000ff007230 */ /* 0x004fca0000004100 */
[----:B------:R-:W-:-:S04]  /*fdd0*/  FMUL.FTZ R0, R0, 1 ;  /* 0x3f80000000007820 */ /* 0x000fc80000410000 */
[----:B------:R3:W4:Y:S02]  /*fde0*/  F2F.F64.F32 R18, R0 ;  /* 0x0000000000127310 */ /* 0x0007240000201800 */
[----:B---34-:R-:W-:Y:S05]  /*fdf0*/  BRA `(.L_x_3119) ;  /* 0x0000000800e87947 */ /* 0x018fea0003800000 */
.L_x_3122:
        /* <DEDUP_REMOVED lines=10> */
.L_x_3125:
[----:B------:R-:W2:Y:S02]  /*fea0*/  LDG.E.U16 R2, desc[UR36][R2.64] ;  /* 0x0000002402027981 */ /* 0x000ea4000c1e1500 */
[----:B--2---:R-:W-:-:S05]  /*feb0*/  HADD2.F32 R0, -RZ, R2.H0_H0 ;  /* 0x20000002ff007230 */ /* 0x004fca0000004100 */
[----:B------:R-:W-:-:S04]  /*fec0*/  FMUL.FTZ R0, R0, 1 ;  /* 0x3f80000000007820 */ /* 0x000fc80000410000 */
[----:B------:R4:W0:Y:S02]  /*fed0*/  F2F.F64.F32 R18, R0 ;  /* 0x0000000000127310 */ /* 0x0008240000201800 */
[----:B0---4-:R-:W-:Y:S05]  /*fee0*/  BRA `(.L_x_3119) ;  /* 0x0000000800ac7947 */ /* 0x011fea0003800000 */
.L_x_3124:
[----:B------:R3:W5:Y:S01]  /*fef0*/  LDG.E.64 R18, desc[UR36][R2.64] ;  /* 0x0000002402127981 */ /* 0x000762000c1e1b00 */
[----:B------:R-:W-:Y:S05]  /*ff00*/  BRA `(.L_x_3119) ;  /* 0x0000000800a47947 */ /* 0x000fea0003800000 */
.L_x_3114:
        /* <DEDUP_REMOVED lines=13> */
.L_x_3128:
[----:B------:R0:W5:Y:S01]  /*ffe0*/  LDG.E.64 R18, desc[UR36][R2.64] ;  /* 0x0000002402127981 */ /* 0x000162000c1e1b00 */
[----:B------:R-:W-:Y:S05]  /*fff0*/  BRA `(.L_x_3119) ;  /* 0x0000000800687947 */ /* 0x000fea0003800000 */
.L_x_3127:
        /* <DEDUP_REMOVED lines=12> */
[----:B0-----:R-:W-:-:S04]  /*100c0*/  IADD3 R5, PT, PT, -R5, RZ, RZ ;  /* 0x000000ff05057210 */ /* 0x001fc80007ffe1ff */
[----:B------:R-:W-:-:S05]  /*100d0*/  VIADDMNMX.U32 R5, R5, R6, 0x4, !PT ;  /* 0x0000000405057446 */ /* 0x000fca0007800006 */
[----:B------:R-:W-:-:S05]  /*100e0*/  VIADD R5, R5, 0xfffffffc ;  /* 0xfffffffc05057836 */ /* 0x000fca0000000000 */
[C---:B------:R-:W-:Y:S02]  /*100f0*/  SHF.L.U32 R6, R4.reuse, R5, RZ ;  /* 0x0000000504067219 */ /* 0x040fe400000006ff */
[----:B------:R-:W-:Y:S01]  /*10100*/  SHF.L.U32 R7, R5, 0x17, RZ ;  /* 0x0000001705077819 */ /* 0x000fe200000006ff */
        /* <DEDUP_REMOVED lines=10> */
.L_x_3130:
        /* <DEDUP_REMOVED lines=10> */
[----:B------:R-:W-:-:S05]  /*10250*/  LOP3.LUT R0, R0, 0x80000000, R5, 0xf8, !PT ;  /* 0x8000000000007812 */ /* 0x000fca00078ef805 */
[----:B------:R-:W-:-:S04]  /*10260*/  FMUL.FTZ R0, R0, 1 ;  /* 0x3f80000000007820 */ /* 0x000fc80000410000 */
[----:B------:R0:W1:Y:S02]  /*10270*/  F2F.F64.F32 R18, R0 ;  /* 0x0000000000127310 */ /* 0x0000640000201800 */
[----:B01----:R-:W-:Y:S05]  /*10280*/  BRA `(.L_x_3119) ;  /* 0x0000000400c47947 */ /* 0x003fea0003800000 */
.L_x_3129:
[----:B------:R-:W2:Y:S02]  /*10290*/  LDG.E.U16 R0, desc[UR36][R2.64] ;  /* 0x0000002402007981 */ /* 0x000ea4000c1e1500 */
[----:B--2---:R-:W-:-:S04]  /*102a0*/  IMAD.U32 R0, R0, 0x10000, RZ ;  /* 0x0001000000007824 */ /* 0x004fc800078e00ff */
[----:B------:R-:W-:-:S04]  /*102b0*/  FMUL.FTZ R0, R0, 1 ;  /* 0x3f80000000007820 */ /* 0x000fc80000410000 */
[----:B------:R0:W1:Y:S02]  /*102c0*/  F2F.F64.F32 R18, R0 ;  /* 0x0000000000127310 */ /* 0x0000640000201800 */
[----:B01----:R-:W-:Y:S05]  /*102d0*/  BRA `(.L_x_3119) ;  /* 0x0000000400b07947 */ /* 0x003fea0003800000 */
.L_x_3126:
        /* <DEDUP_REMOVED lines=11> */
.L_x_3133:
        /* <DEDUP_REMOVED lines=21> */
.L_x_3135:
[----:B------:R-:W-:Y:S05]  /*104e0*/  BSYNC.RECONVERGENT B0 ;  /* 0x0000000000007941 */ /* 0x000fea0003800200 */
.L_x_3134:
[----:B------:R-:W-:Y:S02]  /*104f0*/  SHF.L.U32 R0, R0, 0x14, RZ ;  /* 0x0000001400007819 */ /* 0x000fe400000006ff */
[----:B------:R-:W-:-:S04]  /*10500*/  LEA R2, R2, 0x3b800000, 0x17 ;  /* 0x3b80000002027811 */ /* 0x000fc800078eb8ff */
[----:B------:R-:W-:-:S05]  /*10510*/  LOP3.LUT R0, R2, R0, R7, 0xfe, !PT ;  /* 0x0000000002007212 */ /* 0x000fca00078efe07 */
[----:B------:R-:W-:-:S04]  /*10520*/  FMUL.FTZ R0, R0, 1 ;  /* 0x3f80000000007820 */ /* 0x000fc80000410000 */
[----:B------:R3:W4:Y:S02]  /*10530*/  F2F.F64.F32 R18, R0 ;  /* 0x0000000000127310 */ /* 0x0007240000201800 */
[----:B---34-:R-:W-:Y:S05]  /*10540*/  BRA `(.L_x_3119) ;  /* 0x0000000400147947 */ /* 0x018fea0003800000 */
.L_x_3132:
        /* <DEDUP_REMOVED lines=21> */
.L_x_3137:
[----:B------:R-:W-:Y:S05]  /*106a0*/  BSYNC.RECONVERGENT B0 ;  /* 0x0000000000007941 */ /* 0x000fea0003800200 */
.L_x_3136:
[----:B------:R-:W-:Y:S01]  /*106b0*/  IMAD.SHL.U32 R0, R0, 0x200000, RZ ;  /* 0x0020000000007824 */ /* 0x000fe200078e00ff */
[----:B------:R-:W-:-:S04]  /*106c0*/  LEA R2, R2, 0x37800000, 0x17 ;  /* 0x3780000002027811 */ /* 0x000fc800078eb8ff */
[----:B------:R-:W-:-:S05]  /*106d0*/  LOP3.LUT R0, R2, R0, R7, 0xfe, !PT ;  /* 0x0000000002007212 */ /* 0x000fca00078efe07 */
[----:B------:R-:W-:-:S04]  /*106e0*/  FMUL.FTZ R0, R0, 1 ;  /* 0x3f80000000007820 */ /* 0x000fc80000410000 */
[----:B------:R3:W4:Y:S02]  /*106f0*/  F2F.F64.F32 R18, R0 ;  /* 0x0000000000127310 */ /* 0x0007240000201800 */
[----:B---34-:R-:W-:Y:S05]  /*10700*/  BRA `(.L_x_3119) ;  /* 0x0000000000a47947 */ /* 0x018fea0003800000 */
.L_x_3131:
        /* <DEDUP_REMOVED lines=16> */
[----:B------:R1:W2:Y:S02]  /*10810*/  @P0 F2F.F64.F32 R18, R0 ;  /* 0x0000000000120310 */ /* 0x0002a40000201800 */
[----:B-12---:R-:W-:Y:S05]  /*10820*/  BRA `(.L_x_3119) ;  /* 0x00000000005c7947 */ /* 0x006fea0003800000 */
.L_x_3118:
        /* <DEDUP_REMOVED lines=8> */
[----:B0-----:R-:W-:Y:S01]  /*108b0*/  IMAD.U32 R4, RZ, RZ, UR4 ;  /* 0x00000004ff047e24 */ /* 0x001fe2000f8e00ff */
[----:B------:R-:W-:Y:S01]  /*108c0*/  MOV R5, UR5 ;  /* 0x0000000500057c02 */ /* 0x000fe20008000f00 */
[----:B-1----:R-:W-:Y:S01]  /*108d0*/  IMAD.U32 R6, RZ, RZ, UR6 ;  /* 0x00000006ff067e24 */ /* 0x002fe2000f8e00ff */
[----:B------:R-:W-:Y:S01]  /*108e0*/  MOV R7, UR7 ;  /* 0x0000000700077c02 */ /* 0x000fe20008000f00 */
[----:B---3--:R-:W-:Y:S01]  /*108f0*/  IMAD.U32 R10, RZ, RZ, UR8 ;  /* 0x00000008ff0a7e24 */ /* 0x008fe2000f8e00ff */
[----:B------:R-:W-:-:S07]  /*10900*/  MOV R11, UR9 ;  /* 0x00000009000b7c02 */ /* 0x000fce0008000f00 */
[----:B------:R-:W-:-:S07]  /*10910*/  LEPC R20, `(.L_x_3140) ;  /* 0x000000001014794e */ /* 0x000fce0000000000 */
[----:B--2---:R-:W-:Y:S05]  /*10920*/  CALL.ABS.NOINC R2 ;  /* 0x0000000002007343 */ /* 0x004fea0003c00000 */
.L_x_3140:
[----:B------:R-:W-:Y:S01]  /*10930*/  CS2R R18, SRZ ;  /* 0x0000000000127805 */ /* 0x000fe2000001ff00 */
[----:B------:R-:W-:Y:S06]  /*10940*/  BRA `(.L_x_3119) ;  /* 0x0000000000147947 */ /* 0x000fec0003800000 */
.L_x_3139:
[----:B------:R-:W2:Y:S02]  /*10950*/  LDG.E.64 R18, desc[UR36][R2.64] ;  /* 0x0000002402127981 */ /* 0x000ea4000c1e1b00 */
[----:B--2---:R-:W1:Y:S02]  /*10960*/  I2F.F64.U64 R18, R18 ;  /* 0x0000001200127312 */ /* 0x004e640000301800 */
[----:B-1----:R-:W-:Y:S05]  /*10970*/  BRA `(.L_x_3119) ;  /* 0x0000000000087947 */ /* 0x002fea0003800000 */
.L_x_3138:
[----:B------:R-:W2:Y:S02]  /*10980*/  LDG.E R2, desc[UR36][R2.64] ;  /* 0x0000002402027981 */ /* 0x000ea4000c1e1900 */
[----:B--2---:R1:W2:Y:S02]  /*10990*/  I2F.F64.U32 R18, R2 ;  /* 0x0000000200127312 */ /* 0x0042a40000201800 */
.L_x_3119:
[----:B------:R-:W-:Y:S05]  /*109a0*/  BSYNC.RECONVERGENT B6 ;  /* 0x0000000000067941 */ /* 0x000fea0003800200 */
.L_x_3113:
[----:B------:R-:W0:Y:S01]  /*109b0*/  LDCU.64 UR6, c[0x0][0x5f8] ;  /* 0x0000bf00ff0677ac */ /* 0x000e220008000a00 */
[----:B------:R-:W-:Y:S01]  /*109c0*/  BSSY.RECONVERGENT B6, `(.L_x_3141) ;  /* 0x00000ec000067945 */ /* 0x000fe20003800200 */
[----:B------:R-:W-:-:S04]  /*109d0*/  UPRMT UR4, UR41, 0x7772, URZ ;  /* 0x0000777229047896 */ /* 0x000fc800080000ff */
[----:B------:R-:W-:Y:S01]  /*109e0*/  UISETP.GT.AND UP0, UPT, UR4, 0x9, UPT ;  /* 0x000000090400788c */ /* 0x000fe2000bf04270 */
[----:B01-3--:R-:W-:-:S04]  /*109f0*/  IADD3 R2, P0, PT, R22, UR6, RZ ;  /* 0x0000000616027c10 */ /* 0x00bfc8000ff1e0ff */
        /* <DEDUP_REMOVED lines=11> */
[----:B---3--:R1:W3:Y:S02]  /*10ab0*/  I2F.F64.S16 R4, R2 ;  /* 0x0000000200047312 */ /* 0x0082e40000101c00 */
[----:B-1-3--:R-:W-:Y:S05]  /*10ac0*/  BRA `(.L_x_3147) ;  /* 0x0000000c006c7947 */ /* 0x00afea0003800000 */
.L_x_3145:
[----:B------:R-:W3:Y:S02]  /*10ad0*/  LDG.E.U8 R2, desc[UR36][R2.64] ;  /* 0x0000002402027981 */ /* 0x000ee4000c1e1100 */
[----:B---3--:R1:W3:Y:S02]  /*10ae0*/  I2F.F64.U16 R4, R2 ;  /* 0x0000000200047312 */ /* 0x0082e40000101800 */
[----:B-1-3--:R-:W-:Y:S05]  /*10af0*/  BRA `(.L_x_3147) ;  /* 0x0000000c00607947 */ /* 0x00afea0003800000 */
.L_x_3144:
[----:B------:R-:W-:-:S09]  /*10b00*/  UISETP.NE.AND UP0, UPT, UR4, 0x2, UPT ;  /* 0x000000020400788c */ /* 0x000fd2000bf05270 */
[----:B------:R-:W-:Y:S05]  /*10b10*/  BRA.U !UP0, `(.L_x_3148) ;  /* 0x0000000108287547 */ /* 0x000fea000b800000 */
[----:B------:R-:W-:-:S09]  /*10b20*/  UISETP.NE.AND UP0, UPT, UR4, 0x3, UPT ;  /* 0x000000030400788c */ /* 0x000fd2000bf05270 */
[----:B------:R-:W-:Y:S05]  /*10b30*/  BRA.U !UP0, `(.L_x_3149) ;  /* 0x0000000108147547 */ /* 0x000fea000b800000 */
[----:B------:R-:W-:-:S09]  /*10b40*/  UISETP.NE.AND UP0, UPT, UR4, 0x4, UPT ;  /* 0x000000040400788c */ /* 0x000fd2000bf05270 */
[----:B------:R-:W-:Y:S05]  /*10b50*/  BRA.U UP0, `(.L_x_3146) ;  /* 0x0000000900ec7547 */ /* 0x000fea000b800000 */
[----:B------:R-:W3:Y:S02]  /*10b60*/  LDG.E.64 R4, desc[UR36][R2.64] ;  /* 0x0000002402047981 */ /* 0x000ee4000c1e1b00 */
[----:B---3--:R-:W1:Y:S02]  /*10b70*/  I2F.F64.S64 R4, R4 ;  /* 0x0000000400047312 */ /* 0x008e640000301c00 */
[----:B-1----:R-:W-:Y:S05]  /*10b80*/  BRA `(.L_x_3147) ;  /* 0x0000000c003c7947 */ /* 0x002fea0003800000 */
.L_x_3149:
[----:B------:R-:W3:Y:S02]  /*10b90*/  LDG.E R2, desc[UR36][R2.64] ;  /* 0x0000002402027981 */ /* 0x000ee4000c1e1900 */
[----:B---3--:R1:W3:Y:S02]  /*10ba0*/  I2F.F64 R4, R2 ;  /* 0x0000000200047312 */ /* 0x0082e40000201c00 */
[----:B-1-3--:R-:W-:Y:S05]  /*10bb0*/  BRA `(.L_x_3147) ;  /* 0x0000000c00307947 */ /* 0x00afea0003800000 */
.L_x_3148:
[----:B------:R-:W3:Y:S02]  /*10bc0*/  LDG.E.U16 R2, desc[UR36][R2.64] ;  /* 0x0000002402027981 */ /* 0x000ee4000c1e1500 */
[----:B---3--:R1:W3:Y:S02]  /*10bd0*/  I2F.F64.S16 R4, R2 ;  /* 0x0000000200047312 */ /* 0x0082e40000101c00 */
[----:B-1-3--:R-:W-:Y:S05]  /*10be0*/  BRA `(.L_x_3147) ;  /* 0x0000000c00247947 */ /* 0x00afea0003800000 */
.L_x_3143:
[----:B------:R-:W-:-:S09]  /*10bf0*/  UISETP.GT.AND UP0, UPT, UR4, 0x6, UPT ;  /* 0x000000060400788c */ /* 0x000fd2000bf04270 */
[----:B------:R-:W-:Y:S05]  /*10c00*/  BRA.U UP0, `(.L_x_3150) ;  /* 0x0000000100347547 */ /* 0x000fea000b800000 */
[----:B------:R-:W-:-:S09]  /*10c10*/  UISETP.NE.AND UP0, UPT, UR4, 0x5, UPT ;  /* 0x000000050400788c */ /* 0x000fd2000bf05270 */
[----:B------:R-:W-:Y:S05]  /*10c20*/  BRA.U !UP0, `(.L_x_3151) ;  /* 0x0000000108187547 */ /* 0x000fea000b800000 */
[----:B------:R-:W-:-:S09]  /*10c30*/  UISETP.NE.AND UP0, UPT, UR4, 0x6, UPT ;  /* 0x000000060400788c */ /* 0x000fd2000bf05270 */
[----:B------:R-:W-:Y:S05]  /*10c40*/  BRA.U UP0, `(.L_x_3146) ;  /* 0x0000000900b07547 */ /* 0x000fea000b800000 */
[----:B------:R-:W3:Y:S02]  /*10c50*/  LDG.E R4, desc[UR36][R2.64] ;  /* 0x0000002402047981 */ /* 0x000ee4000c1e1900 */
[----:B---3--:R-:W-:-:S06]  /*10c60*/  FMUL.FTZ R4, R4, 1 ;  /* 0x3f80000004047820 */ /* 0x008fcc0000410000 */
[----:B------:R-:W0:Y:S02]  /*10c70*/  F2F.F64.F32 R4, R4 ;  /* 0x0000000400047310 */ /* 0x000e240000201800 */
[----:B0-----:R-:W-:Y:S05]  /*10c80*/  BRA `(.L_x_3147) ;  /* 0x0000000800fc7947 */ /* 0x001fea0003800000 */
.L_x_3151:
[----:B------:R-:W3:Y:S02]  /*10c90*/  LDG.E.U16 R0, desc[UR36][R2.64] ;  /* 0x0000002402007981 */ /* 0x000ee4000c1e1500 */
[----:B---3--:R-:W-:-:S05]  /*10ca0*/  HADD2.F32 R0, -RZ, R0.H0_H0 ;  /* 0x20000000ff007230 */ /* 0x008fca0000004100 */
[----:B------:R-:W-:-:S04]  /*10cb0*/  FMUL.FTZ R0, R0, 1 ;  /* 0x3f80000000007820 */ /* 0x000fc80000410000 */
[----:B------:R0:W1:Y:S02]  /*10cc0*/  F2F.F64.F32 R4, R0 ;  /* 0x0000000000047310 */ /* 0x0000640000201800 */
[----:B01----:R-:W-:Y:S05]  /*10cd0*/  BRA `(.L_x_3147) ;  /* 0x0000000800e87947 */ /* 0x003fea0003800000 */
.L_x_3150:
[----:B------:R-:W-:-:S09]  /*10ce0*/  UISETP.NE.AND UP0, UPT, UR4, 0x7, UPT ;  /* 0x000000070400788c */ /* 0x000fd2000bf05270 */
[----:B------:R-:W-:Y:S05]  /*10cf0*/  BRA.U !UP0, `(.L_x_3152) ;  /* 0x0000000108347547 */ /* 0x000fea000b800000 */
[----:B------:R-:W-:-:S09]  /*10d00*/  UISETP.NE.AND UP0, UPT, UR4, 0x8, UPT ;  /* 0x000000080400788c */ /* 0x000fd2000bf05270 */
[----:B------:R-:W-:Y:S05]  /*10d10*/  BRA.U !UP0, `(.L_x_3153) ;  /* 0x0000000108187547 */ /* 0x000fea000b800000 */
[----:B------:R-:W-:-:S09]  /*10d20*/  UISETP.NE.AND UP0, UPT, UR4, 0x9, UPT ;  /* 0x000000090400788c */ /* 0x000fd2000bf05270 */
[----:B------:R-:W-:Y:S05]  /*10d30*/  BRA.U UP0, `(.L_x_3146) ;  /* 0x0000000900747547 */ /* 0x000fea000b800000 */
[----:B------:R-:W3:Y:S02]  /*10d40*/  LDG.E R2, desc[UR36][R2.64] ;  /* 0x0000002402027981 */ /* 0x000ee4000c1e1900 */
[----:B---3--:R-:W-:-:S06]  /*10d50*/  FMUL.FTZ R4, R2, 1 ;  /* 0x3f80000002047820 */ /* 0x008fcc0000410000 */
[----:B------:R-:W1:Y:S02]  /*10d60*/  F2F.F64.F32 R4, R4 ;  /* 0x0000000400047310 */ /* 0x000e640000201800 */
[----:B-1----:R-:W-:Y:S05]  /*10d70*/  BRA `(.L_x_3147) ;  /* 0x0000000800c07947 */ /* 0x002fea0003800000 */
.L_x_3153:
[----:B------:R-:W3:Y:S02]  /*10d80*/  LDG.E.U16 R2, desc[UR36][R2.64] ;  /* 0x0000002402027981 */ /* 0x000ee4000c1e1500 */
[----:B---3--:R-:W-:-:S05]  /*10d90*/  HADD2.F32 R0, -RZ, R2.H0_H0 ;  /* 0x20000002ff007230 */ /* 0x008fca0000004100 */
[----:B------:R-:W-:-:S04]  /*10da0*/  FMUL.FTZ R0, R0, 1 ;  /* 0x3f80000000007820 */ /* 0x000fc80000410000 */
[----:B------:R1:W3:Y:S02]  /*10db0*/  F2F.F64.F32 R4, R0 ;  /* 0x0000000000047310 */ /* 0x0002e40000201800 */
[----:B-1-3--:R-:W-:Y:S05]  /*10dc0*/  BRA `(.L_x_3147) ;  /* 0x0000000800ac7947 */ /* 0x00afea0003800000 */
.L_x_3152:
[----:B------:R0:W5:Y:S01]  /*10dd0*/  LDG.E.64 R4, desc[UR36][R2.64] ;  /* 0x0000002402047981 */ /* 0x000162000c1e1b00 */
[----:B------:R-:W-:Y:S05]  /*10de0*/  BRA `(.L_x_3147) ;  /* 0x0000000800a47947 */ /* 0x000fea0003800000 */
.L_x_3142:
        /* <DEDUP_REMOVED lines=8> */
[----:B------:R-:W3:Y:S01]  /*10e70*/  LDG.E.U8 R2, desc[UR36][R2.64] ;  /* 0x0000002402027981 */ /* 0x000ee2000c1e1100 */
[----:B------:R-:W-:Y:S01]  /*10e80*/  IMAD.MOV.U32 R4, RZ, RZ, RZ ;  /* 0x000000ffff047224 */ /* 0x000fe200078e00ff */
[----:B---3--:R-:W-:-:S04]  /*10e90*/  ISETP.NE.AND P0, PT, R2, RZ, PT ;  /* 0x000000ff0200720c */ /* 0x008fc80003f05270 */
[----:B------:R-:W-:Y:S01]  /*10ea0*/  FSEL R5, RZ, 1.875, !P0 ;  /* 0x3ff00000ff057808 */ /* 0x000fe20004000000 */
[----:B------:R-:W-:Y:S08]  /*10eb0*/  BRA `(.L_x_3147) ;  /* 0x0000000800707947 */ /* 0x000ff00003800000 */
.L_x_3156:
[----:B------:R4:W5:Y:S01]  /*10ec0*/  LDG.E.64 R4, desc[UR36][R2.64] ;  /* 0x0000002402047981 */ /* 0x000962000c1e1b00 */
[----:B------:R-:W-:Y:S05]  /*10ed0*/  BRA `(.L_x_3147) ;  /* 0x0000000800687947 */ /* 0x000fea0003800000 */
.L_x_3155:
[----:B------:R-:W-:-:S09]  /*10ee0*/  UISETP.NE.AND UP0, UPT, UR4, 0xf, UPT ;  /* 0x0000000f0400788c */ /* 0x000fd2000bf05270 */
[----:B------:R-:W-:Y:S05]  /*10ef0*/  BRA.U !UP0, `(.L_x_3157) ;  /* 0x00000001089c7547 */ /* 0x000fea000b800000 */
[----:B------:R-:W-:-:S09]  /*10f00*/  UISETP.NE.AND UP0, UPT, UR4, 0x17, UPT ;  /* 0x000000170400788c */ /* 0x000fd2000bf05270 */
[----:B------:R-:W-:Y:S05]  /*10f10*/  BRA.U !UP0, `(.L_x_3158) ;  /* 0x00000001085c7547 */ /* 0x000fea000b800000 */
[----:B------:R-:W-:-:S09]  /*10f20*/  UISETP.NE.AND UP0, UPT, UR4, 0x18, UPT ;  /* 0x000000180400788c */ /* 0x000fd2000bf05270 */
[----:B------:R-:W-:Y:S05]  /*10f30*/  BRA.U UP0, `(.L_x_3146) ;  /* 0x0000000500f47547 */ /* 0x000fea000b800000 */
[----:B------:R-:W3:Y:S01]  /*10f40*/  LDG.E.U8 R0, desc[UR36][R2.64] ;  /* 0x0000002402007981 */ /* 0x000ee2000c1e1100 */
[----:B------:R-:W-:Y:S01]  /*10f50*/  IMAD.MOV.U32 R6, RZ, RZ, 0x1f ;  /* 0x0000001fff067424 */ /* 0x000fe200078e00ff */
[----:B---3--:R-:W-:-:S04]  /*10f60*/  SHF.L.U32 R0, R0, 0x18, RZ ;  /* 0x0000001800007819 */ /* 0x008fc800000006ff */
        /* <DEDUP_REMOVED lines=15> */
[----:B------:R-:W-:-:S06]  /*11060*/  FMUL.FTZ R5, R5, 1 ;  /* 0x3f80000005057820 */ /* 0x000fcc0000410000 */
[----:B------:R-:W4:Y:S02]  /*11070*/  F2F.F64.F32 R4, R5 ;  /* 0x0000000500047310 */ /* 0x000f240000201800 */
[----:B----4-:R-:W-:Y:S05]  /*11080*/  BRA `(.L_x_3147) ;  /* 0x0000000400fc7947 */ /* 0x010fea0003800000 */
.L_x_3158:
[----:B------:R-:W3:Y:S02]  /*11090*/  LDG.E.U8 R2, desc[UR36][R2.64] ;  /* 0x0000002402027981 */ /* 0x000ee4000c1e1100 */
[C---:B---3--:R-:W-:Y:S01]  /*110a0*/  IMAD.SHL.U32 R0, R2.reuse, 0x2000000, RZ ;  /* 0x0200000002007824 */ /* 0x048fe200078e00ff */
        /* <DEDUP_REMOVED lines=10> */
[----:B------:R4:W0:Y:S02]  /*11150*/  F2F.F64.F32 R4, R0 ;  /* 0x0000000000047310 */ /* 0x0008240000201800 */
[----:B0---4-:R-:W-:Y:S05]  /*11160*/  BRA `(.L_x_3147) ;  /* 0x0000000400c47947 */ /* 0x011fea0003800000 */
.L_x_3157:
[----:B------:R-:W3:Y:S02]  /*11170*/  LDG.E.U16 R0, desc[UR36][R2.64] ;  /* 0x0000002402007981 */ /* 0x000ee4000c1e1500 */
[----:B---3--:R-:W-:-:S04]  /*11180*/  IMAD.U32 R0, R0, 0x10000, RZ ;  /* 0x0001000000007824 */ /* 0x008fc800078e00ff */
[----:B------:R-:W-:-:S04]  /*11190*/  FMUL.FTZ R0, R0, 1 ;  /* 0x3f80000000007820 */ /* 0x000fc80000410000 */
[----:B------:R4:W0:Y:S02]  /*111a0*/  F2F.F64.F32 R4, R0 ;  /* 0x0000000000047310 */ /* 0x0008240000201800 */
[----:B0---4-:R-:W-:Y:S05]  /*111b0*/  BRA `(.L_x_3147) ;  /* 0x0000000400b07947 */ /* 0x011fea0003800000 */
.L_x_3154:
        /* <DEDUP_REMOVED lines=9> */
[----:B---3--:R4:W0:Y:S02]  /*11250*/  I2F.F64.U16 R4, R2 ;  /* 0x0000000200047312 */ /* 0x0088240000101800 */
[----:B0---4-:R-:W-:Y:S05]  /*11260*/  BRA `(.L_x_3147) ;  /* 0x0000000400847947 */ /* 0x011fea0003800000 */
.L_x_3161:
[----:B------:R-:W3:Y:S01]  /*11270*/  LDG.E.U8 R3, desc[UR36][R2.64] ;  /* 0x0000002402037981 */ /* 0x000ee2000c1e1100 */
[----:B------:R-:W-:Y:S02]  /*11280*/  CS2R R4, SRZ ;  /* 0x0000000000047805 */ /* 0x000fe4000001ff00 */
[----:B---3--:R-:W-:-:S13]  /*11290*/  ISETP.NE.AND P0, PT, R3, RZ, PT ;  /* 0x000000ff0300720c */ /* 0x008fda0003f05270 */
        /* <DEDUP_REMOVED lines=18> */
.L_x_3163:
[----:B------:R-:W-:Y:S05]  /*113c0*/  BSYNC.RECONVERGENT B0 ;  /* 0x0000000000007941 */ /* 0x000fea0003800200 */
.L_x_3162:
[----:B------:R-:W-:Y:S02]  /*113d0*/  SHF.L.U32 R0, R0, 0x14, RZ ;  /* 0x0000001400007819 */ /* 0x000fe400000006ff */
[----:B------:R-:W-:-:S04]  /*113e0*/  LEA R2, R2, 0x3b800000, 0x17 ;  /* 0x3b80000002027811 */ /* 0x000fc800078eb8ff */
[----:B------:R-:W-:-:S05]  /*113f0*/  LOP3.LUT R0, R2, R0, R7, 0xfe, !PT ;  /* 0x0000000002007212 */ /* 0x000fca00078efe07 */
[----:B------:R-:W-:-:S04]  /*11400*/  FMUL.FTZ R0, R0, 1 ;  /* 0x3f80000000007820 */ /* 0x000fc80000410000 */
[----:B------:R4:W0:Y:S02]  /*11410*/  F2F.F64.F32 R4, R0 ;  /* 0x0000000000047310 */ /* 0x0008240000201800 */
[----:B0---4-:R-:W-:Y:S05]  /*11420*/  BRA `(.L_x_3147) ;  /* 0x0000000400147947 */ /* 0x011fea0003800000 */
.L_x_3160:
[----:B------:R-:W3:Y:S01]  /*11430*/  LDG.E.U8 R3, desc[UR36][R2.64] ;  /* 0x0000002402037981 */ /* 0x000ee2000c1e1100 */
[----:B------:R-:W-:Y:S02]  /*11440*/  CS2R R4, SRZ ;  /* 0x0000000000047805 */ /* 0x000fe4000001ff00 */
[----:B---3--:R-:W-:-:S13]  /*11450*/  ISETP.NE.AND P0, PT, R3, RZ, PT ;  /* 0x000000ff0300720c */ /* 0x008fda0003f05270 */
        /* <DEDUP_REMOVED lines=18> */
.L_x_3165:
[----:B------:R-:W-:Y:S05]  /*11580*/  BSYNC.RECONVERGENT B0 ;  /* 0x0000000000007941 */ /* 0x000fea0003800200 */
.L_x_3164:
[----:B------:R-:W-:Y:S01]  /*11590*/  IMAD.SHL.U32 R0, R0, 0x200000, RZ ;  /* 0x0020000000007824 */ /* 0x000fe200078e00ff */
[----:B------:R-:W-:-:S04]  /*115a0*/  LEA R2, R2, 0x37800000, 0x17 ;  /* 0x3780000002027811 */ /* 0x000fc800078eb8ff */
[----:B------:R-:W-:-:S05]  /*115b0*/  LOP3.LUT R0, R2, R0, R7, 0xfe, !PT ;  /* 0x0000000002007212 */ /* 0x000fca00078efe07 */
[----:B------:R-:W-:-:S04]  /*115c0*/  FMUL.FTZ R0, R0, 1 ;  /* 0x3f80000000007820 */ /* 0x000fc80000410000 */
[----:B------:R4:W0:Y:S02]  /*115d0*/  F2F.F64.F32 R4, R0 ;  /* 0x0000000000047310 */ /* 0x0008240000201800 */
[----:B0---4-:R-:W-:Y:S05]  /*115e0*/  BRA `(.L_x_3147) ;  /* 0x0000000000a47947 */ /* 0x011fea0003800000 */
.L_x_3159:
[----:B------:R-:W-:-:S09]  /*115f0*/  UISETP.NE.AND UP0, UPT, UR4, 0x1c, UPT ;  /* 0x0000001c0400788c */ /* 0x000fd2000bf05270 */
[----:B------:R-:W-:Y:S05]  /*11600*/  BRA.U !UP0, `(.L_x_3166) ;  /* 0x0000000108947547 */ /* 0x000fea000b800000 */
[----:B------:R-:W-:-:S09]  /*11610*/  UISETP.NE.AND UP0, UPT, UR4, 0x1d, UPT ;  /* 0x0000001d0400788c */ /* 0x000fd2000bf05270 */
[----:B------:R-:W-:Y:S05]  /*11620*/  BRA.U !UP0, `(.L_x_3167) ;  /* 0x0000000108807547 */ /* 0x000fea000b800000 */
[----:B------:R-:W-:-:S09]  /*11630*/  UISETP.NE.AND UP0, UPT, UR4, 0x2c, UPT ;  /* 0x0000002c0400788c */ /* 0x000fd2000bf05270 */
[----:B------:R-:W-:Y:S05]  /*11640*/  BRA.U UP0, `(.L_x_3146) ;  /* 0x0000000100307547 */ /* 0x000fea000b800000 */
[----:B------:R-:W3:Y:S01]  /*11650*/  LDG.E.U8 R0, desc[UR36][R2.64] ;  /* 0x0000002402007981 */ /* 0x000ee2000c1e1100 */
[----:B------:R-:W-:Y:S02]  /*11660*/  HFMA2 R4, -RZ, RZ, 0, 0 ;  /* 0x00000000ff047431 */ /* 0x000fe400000001ff */
[----:B------:R-:W-:Y:S01]  /*11670*/  IMAD.MOV.U32 R5, RZ, RZ, 0x38000000 ;  /* 0x38000000ff057424 */ /* 0x000fe200078e00ff */
[----:B---3--:R-:W-:-:S13]  /*11680*/  ISETP.NE.AND P0, PT, R0, RZ, PT ;  /* 0x000000ff0000720c */ /* 0x008fda0003f05270 */
        /* <DEDUP_REMOVED lines=8> */
.L_x_3146:
[----:B------:R-:W-:Y:S01]  /*11710*/  MOV R2, 0x0 ;  /* 0x0000000000027802 */ /* 0x000fe20000000f00 */
[----:B------:R-:W0:Y:S01]  /*11720*/  LDCU.64 UR4, c[0x4][0x128] ;  /* 0x01002500ff0477ac */ /* 0x000e220008000a00 */
[----:B------:R-:W-:Y:S02]  /*11730*/  HFMA2 R12, -RZ, RZ, 0, 5.9604644775390625e-08 ;  /* 0x00000001ff0c7431 */ /* 0x000fe400000001ff */
[----:B------:R-:W-:Y:S01]  /*11740*/  IMAD.MOV.U32 R8, RZ, RZ, 0x4e ;  /* 0x0000004eff087424 */ /* 0x000fe200078e00ff */
[----:B------:R-:W1:Y:S01]  /*11750*/  LDCU.64 UR6, c[0x4][0x130] ;  /* 0x01002600ff0677ac */ /* 0x000e620008000a00 */
[----:B------:R-:W3:Y:S01]  /*11760*/  LDC.64 R2, c[0x4][R2] ;  /* 0x0100000002027b82 */ /* 0x000ee20000000a00 */
[----:B------:R-:W-:Y:S01]  /*11770*/  IMAD.MOV.U32 R13, RZ, RZ, RZ ;  /* 0x000000ffff0d7224 */ /* 0x000fe200078e00ff */
[----:B------:R-:W4:Y:S01]  /*11780*/  LDCU.64 UR8, c[0x4][0x8] ;  /* 0x01000100ff0877ac */ /* 0x000f220008000a00 */
[----:B0-----:R-:W-:Y:S01]  /*11790*/  IMAD.U32 R4, RZ, RZ, UR4 ;  /* 0x00000004ff047e24 */ /* 0x001fe2000f8e00ff */
[----:B------:R-:W-:Y:S01]  /*117a0*/  MOV R5, UR5 ;  /* 0x0000000500057c02 */ /* 0x000fe20008000f00 */
[----:B-1----:R-:W-:Y:S01]  /*117b0*/  IMAD.U32 R6, RZ, RZ, UR6 ;  /* 0x00000006ff067e24 */ /* 0x002fe2000f8e00ff */
[----:B------:R-:W-:Y:S01]  /*117c0*/  MOV R7, UR7 ;  /* 0x0000000700077c02 */ /* 0x000fe20008000f00 */
[----:B----4-:R-:W-:Y:S01]  /*117d0*/  IMAD.U32 R10, RZ, RZ, UR8 ;  /* 0x00000008ff0a7e24 */ /* 0x010fe2000f8e00ff */
[----:B------:R-:W-:-:S07]  /*117e0*/  MOV R11, UR9 ;  /* 0x00000009000b7c02 */ /* 0x000fce0008000f00 */
[----:B------:R-:W-:-:S07]  /*117f0*/  LEPC R20, `(.L_x_3168) ;  /* 0x000000001014794e */ /* 0x000fce0000000000 */
[----:B--23-5:R-:W-:Y:S05]  /*11800*/  CALL.ABS.NOINC R2 ;  /* 0x0000000002007343 */ /* 0x02cfea0003c00000 */
.L_x_3168:
[----:B------:R-:W-:Y:S01]  /*11810*/  CS2R R4, SRZ ;  /* 0x0000000000047805 */ /* 0x000fe2000001ff00 */
[----:B------:R-:W-:Y:S06]  /*11820*/  BRA `(.L_x_3147) ;  /* 0x0000000000147947 */ /* 0x000fec0003800000 */
.L_x_3167:
[----:B------:R-:W3:Y:S02]  /*11830*/  LDG.E.64 R4, desc[UR36][R2.64] ;  /* 0x0000002402047981 */ /* 0x000ee4000c1e1b00 */
[----:B---3--:R-:W4:Y:S02]  /*11840*/  I2F.F64.U64 R4, R4 ;  /* 0x0000000400047312 */ /* 0x008f240000301800 */
[----:B----4-:R-:W-:Y:S05]  /*11850*/  BRA `(.L_x_3147) ;  /* 0x0000000000087947 */ /* 0x010fea0003800000 */
.L_x_3166:
[----:B------:R-:W3:Y:S02]  /*11860*/  LDG.E R2, desc[UR36][R2.64] ;  /* 0x0000002402027981 */ /* 0x000ee4000c1e1900 */
[----:B---3--:R1:W3:Y:S02]  /*11870*/  I2F.F64.U32 R4, R2 ;  /* 0x0000000200047312 */ /* 0x0082e40000201800 */
.L_x_3147:
[----:B------:R-:W-:Y:S05]  /*11880*/  BSYNC.RECONVERGENT B6 ;  /* 0x0000000000067941 */ /* 0x000fea0003800200 */
.L_x_3141:
[----:B---3-5:R-:W3:Y:S01]  /*11890*/  DSETP.GTU.AND P0, PT, R4, -3, PT ;  /* 0xc00800000400742a */ /* 0x028ee20003f0c000 */
[----:B------:R-:W-:Y:S01]  /*118a0*/  BSSY.RECONVERGENT B0, `(.L_x_3169) ;  /* 0x000003f000007945 */ /* 0x000fe20003800200 */
[----:B------:R-:W-:-:S03]  /*118b0*/  CS2R R8, SRZ ;  /* 0x0000000000087805 */ /* 0x000fc6000001ff00 */
[----:B---3--:R-:W-:Y:S05]  /*118c0*/  @!P0 BRA `(.L_x_3170) ;  /* 0x0000000000f08947 */ /* 0x008fea0003800000 */
[----:B------:R-:W3:Y:S01]  /*118d0*/  DSETP.GEU.AND P0, PT, R4, 3, PT ;  /* 0x400800000400742a */ /* 0x000ee20003f0e000 */
[----:B--2---:R-:W-:Y:S01]  /*118e0*/  MOV R8, R18 ;  /* 0x0000001200087202 */ /* 0x004fe20000000f00 */
[----:B------:R-:W-:Y:S01]  /*118f0*/  IMAD.MOV.U32 R9, RZ, RZ, R19 ;  /* 0x000000ffff097224 */ /* 0x000fe200078e0013 */
[----:B---3--:R-:W-:Y:S06]  /*11900*/  @P0 BRA `(.L_x_3170) ;  /* 0x0000000000e00947 */ /* 0x008fec0003800000 */
[----:B0---4-:R-:W0:Y:S01]  /*11910*/  MUFU.RCP64H R3, 3 ;  /* 0x4008000000037908 */ /* 0x011e220000001800 */
[----:B------:R-:W-:Y:S01]  /*11920*/  MOV R6, 0x0 ;  /* 0x0000000000067802 */ /* 0x000fe20000000f00 */
[----:B------:R-:W-:Y:S01]  /*11930*/  IMAD.MOV.U32 R7, RZ, RZ, 0x40080000 ;  /* 0x40080000ff077424 */ /* 0x000fe200078e00ff */
[----:B-1----:R-:W-:Y:S01]  /*11940*/  MOV R2, 0x1 ;  /* 0x0000000100027802 */ /* 0x002fe20000000f00 */
        /* <DEDUP_REMOVED lines=41> */
[----:B------:R-:W-:-:S07]  /*11be0*/  MOV R10, 0x11c00 ;  /* 0x00011c00000a7802 */ /* 0x000fce0000000f00 */
[----:B------:R-:W-:Y:S05]  /*11bf0*/  CALL.REL.NOINC `($__internal_0_$__cuda_sm20_div_rn_f64_full) ;  /* 0x0000001000f47944 */ /* 0x000fea0003c00000 */
[----:B------:R-:W-:Y:S01]  /*11c00*/  IMAD.MOV.U32 R2, RZ, RZ, R4 ;  /* 0x000000ffff027224 */ /* 0x000fe200078e0004 */
[----:B------:R-:W-:-:S07]  /*11c10*/  MOV R3, R5 ;  /* 0x0000000500037202 */ /* 0x000fce0000000f00 */
.L_x_3172:
[----:B------:R-:W-:Y:S05]  /*11c20*/  BSYNC.RECONVERGENT B1 ;  /* 0x0000000000017941 */ /* 0x000fea0003800200 */
.L_x_3171:
[----:B------:R-:W0:-:S15]  /*11c30*/  DADD R2, R2, 0.5 ;  /* 0x3fe0000002027429 */ /* 0x000e1e0000000000 */
[----:B------:R-:W-:-:S15]  /*11c40*/  NOP ;  /* 0x0000000000007918 */ /* 0x000fde0000000000 */
[----:B------:R-:W-:-:S15]  /*11c50*/  NOP ;  /* 0x0000000000007918 */ /* 0x000fde0000000000 */
[----:B------:R-:W-:-:S15]  /*11c60*/  NOP ;  /* 0x0000000000007918 */ /* 0x000fde0000000000 */
[----:B------:R-:W-:-:S04]  /*11c70*/  NOP ;  /* 0x0000000000007918 */ /* 0x000fc80000000000 */
[----:B0-----:R3:W0:Y:S02]  /*11c80*/  DMUL R8, R2, R18 ;  /* 0x0000001202087228 */ /* 0x0016240000000000 */
.L_x_3170:
[----:B------:R-:W-:Y:S05]  /*11c90*/  BSYNC.RECONVERGENT B0 ;  /* 0x0000000000007941 */ /* 0x000fea0003800200 */
.L_x_3169:
        /* <DEDUP_REMOVED lines=11> */
[----:B0-----:R-:W0:Y:S02]  /*11d50*/  F2I.F64.TRUNC R9, R8 ;  /* 0x0000000800097311 */ /* 0x001e24000030d100 */
[----:B0-----:R-:W-:Y:S01]  /*11d60*/  STG.E.U8 desc[UR36][R16.64], R9 ;  /* 0x0000000910007986 */ /* 0x001fe2000c101124 */
[----:B------:R-:W-:Y:S05]  /*11d70*/  EXIT ;  /* 0x000000000000794d */ /* 0x000fea0003800000 */
.L_x_3176:
[----:B0-----:R-:W3:Y:S02]  /*11d80*/  F2I.S64.F64.TRUNC R8, R8 ;  /* 0x0000000800087311 */ /* 0x001ee4000030d900 */
[----:B---34-:R-:W-:-:S05]  /*11d90*/  IMAD.MOV.U32 R3, RZ, RZ, R8 ;  /* 0x000000ffff037224 */ /* 0x018fca00078e0008 */
[----:B------:R-:W-:Y:S01]  /*11da0*/  STG.E.U8 desc[UR36][R16.64], R3 ;  /* 0x0000000310007986 */ /* 0x000fe2000c101124 */
[----:B------:R-:W-:Y:S05]  /*11db0*/  EXIT ;  /* 0x000000000000794d */ /* 0x000fea0003800000 */
.L_x_3175:
[----:B------:R-:W-:-:S09]  /*11dc0*/  UISETP.NE.AND UP0, UPT, UR4, 0x2, UPT ;  /* 0x000000020400788c */ /* 0x000fd2000bf05270 */
[----:B------:R-:W-:Y:S05]  /*11dd0*/  BRA.U !UP0, `(.L_x_3178) ;  /* 0x0000000108287547 */ /* 0x000fea000b800000 */
[----:B------:R-:W-:-:S09]  /*11de0*/  UISETP.NE.AND UP0, UPT, UR4, 0x3, UPT ;  /* 0x000000030400788c */ /* 0x000fd2000bf05270 */
[----:B------:R-:W-:Y:S05]  /*11df0*/  BRA.U !UP0, `(.L_x_3179) ;  /* 0x0000000108147547 */ /* 0x000fea000b800000 */
[----:B------:R-:W-:-:S09]  /*11e00*/  UISETP.NE.AND UP0, UPT, UR4, 0x4, UPT ;  /* 0x000000040400788c */ /* 0x000fd2000bf05270 */
[----:B------:R-:W-:Y:S05]  /*11e10*/  BRA.U UP0, `(.L_x_3177) ;  /* 0x0000000d00247547 */ /* 0x000fea000b800000 */
[----:B0-----:R-:W0:Y:S02]  /*11e20*/  F2I.S64.F64.TRUNC R8, R8 ;  /* 0x0000000800087311 */ /* 0x001e24000030d900 */
[----:B0-----:R-:W-:Y:S01]  /*11e30*/  STG.E.64 desc[UR36][R16.64], R8 ;  /* 0x0000000810007986 */ /* 0x001fe2000c101b24 */
[----:B------:R-:W-:Y:S05]  /*11e40*/  EXIT ;  /* 0x000000000000794d */ /* 0x000fea0003800000 */
.L_x_3179:
[----:B0-----:R-:W0:Y:S02]  /*11e50*/  F2I.F64.TRUNC R9, R8 ;  /* 0x0000000800097311 */ /* 0x001e24000030d100 */
[----:B0-----:R-:W-:Y:S01]  /*11e60*/  STG.E desc[UR36][R16.64], R9 ;  /* 0x0000000910007986 */ /* 0x001fe2000c101924 */
[----:B------:R-:W-:Y:S05]  /*11e70*/  EXIT ;  /* 0x000000000000794d */ /* 0x000fea0003800000 */
.L_x_3178:
[----:B0-----:R-:W0:Y:S02]  /*11e80*/  F2I.F64.TRUNC R9, R8 ;  /* 0x0000000800097311 */ /* 0x001e24000030d100 */
[----:B0-----:R-:W-:Y:S01]  /*11e90*/  STG.E.U16 desc[UR36][R16.64], R9 ;  /* 0x0000000910007986 */ /* 0x001fe2000c101524 */
[----:B------:R-:W-:Y:S05]  /*11ea0*/  EXIT ;  /* 0x000000000000794d */ /* 0x000fea0003800000 */
.L_x_3174:
        /* <DEDUP_REMOVED lines=8> */
[----:B0--34-:R-:W0:-:S15]  /*11f30*/  F2F.F32.F64 R3, R8 ;  /* 0x0000000800037310 */ /* 0x019e1e0000301000 */
[----:B------:R-:W-:-:S15]  /*11f40*/  NOP ;  /* 0x0000000000007918 */ /* 0x000fde0000000000 */
[----:B------:R-:W-:-:S15]  /*11f50*/  NOP ;  /* 0x0000000000007918 */ /* 0x000fde0000000000 */
[----:B------:R-:W-:-:S15]  /*11f60*/  NOP ;  /* 0x0000000000007918 */ /* 0x000fde0000000000 */
[----:B------:R-:W-:-:S04]  /*11f70*/  NOP ;  /* 0x0000000000007918 */ /* 0x000fc80000000000 */
[----:B------:R-:W0:Y:S02]  /*11f80*/  DSETP.GEU.AND P0, PT, |R8|, UR4, PT ;  /* 0x0000000408007e2a */ /* 0x000e24000bf0e200 */
[----:B0-----:R-:W-:-:S05]  /*11f90*/  @!P0 FMUL R3, R3, 1.175494350822287508e-38 ;  /* 0x0080000003038820 */ /* 0x001fca0000400000 */
[----:B------:R-:W-:Y:S01]  /*11fa0*/  STG.E desc[UR36][R16.64], R3 ;  /* 0x0000000310007986 */ /* 0x000fe2000c101924 */
[----:B------:R-:W-:Y:S05]  /*11fb0*/  EXIT ;  /* 0x000000000000794d */ /* 0x000fea0003800000 */
.L_x_3181:
[----:B------:R-:W-:Y:S01]  /*11fc0*/  UMOV UR4, 0xf0000000 ;  /* 0xf000000000047882 */ /* 0x000fe20000000000 */
[----:B------:R-:W-:Y:S01]  /*11fd0*/  UMOV UR5, 0x380fffff ;  /* 0x380fffff00057882 */ /* 0x000fe20000000000 */
[----:B0-----:R-:W0:-:S15]  /*11fe0*/  F2F.F32.F64 R0, R8 ;  /* 0x0000000800007310 */ /* 0x001e1e0000301000 */
[----:B------:R-:W-:-:S15]  /*11ff0*/  NOP ;  /* 0x0000000000007918 */ /* 0x000fde0000000000 */
[----:B------:R-:W-:-:S15]  /*12000*/  NOP ;  /* 0x0000000000007918 */ /* 0x000fde0000000000 */
[----:B------:R-:W-:-:S15]  /*12010*/  NOP ;  /* 0x0000000000007918 */ /* 0x000fde0000000000 */
[----:B------:R-:W-:-:S04]  /*12020*/  NOP ;  /* 0x0000000000007918 */ /* 0x000fc80000000000 */
[----:B------:R-:W0:Y:S02]  /*12030*/  DSETP.GEU.AND P0, PT, |R8|, UR4, PT ;  /* 0x0000000408007e2a */ /* 0x000e24000bf0e200 */
[----:B0-----:R-:W-:-:S05]  /*12040*/  @!P0 FMUL R0, R0, 1.175494350822287508e-38 ;  /* 0x0080000000008820 */ /* 0x001fca0000400000 */
[----:B------:R-:W-:-:S05]  /*12050*/  F2FP.F16.F32.PACK_AB R0, RZ, R0 ;  /* 0x00000000ff00723e */ /* 0x000fca00000000ff */
[----:B------:R-:W-:Y:S01]  /*12060*/  STG.E.U16 desc[UR36][R16.64], R0 ;  /* 0x0000000010007986 */ /* 0x000fe2000c101524 */
[----:B------:R-:W-:Y:S05]  /*12070*/  EXIT ;  /* 0x000000000000794d */ /* 0x000fea0003800000 */
.L_x_3180:
        /* <DEDUP_REMOVED lines=8> */
[----:B01-34-:R-:W0:-:S15]  /*12100*/  F2F.F32.F64 R2, R8 ;  /* 0x0000000800027310 */ /* 0x01be1e0000301000 */
[----:B------:R-:W-:-:S15]  /*12110*/  NOP ;  /* 0x0000000000007918 */ /* 0x000fde0000000000 */
[----:B------:R-:W-:-:S15]  /*12120*/  NOP ;  /* 0x0000000000007918 */ /* 0x000fde0000000000 */
[----:B------:R-:W-:-:S15]  /*12130*/  NOP ;  /* 0x0000000000007918 */ /* 0x000fde0000000000 */
[----:B------:R-:W-:-:S04]  /*12140*/  NOP ;  /* 0x0000000000007918 */ /* 0x000fc80000000000 */
[----:B------:R-:W0:Y:S01]  /*12150*/  DSETP.GEU.AND P0, PT, |R8|, UR4, PT ;  /* 0x0000000408007e2a */ /* 0x000e22000bf0e200 */
[----:B------:R-:W-:Y:S01]  /*12160*/  MOV R3, RZ ;  /* 0x000000ff00037202 */ /* 0x000fe20000000f00 */
[----:B0-----:R-:W-:-:S05]  /*12170*/  @!P0 FMUL R2, R2, 1.175494350822287508e-38 ;  /* 0x0080000002028820 */ /* 0x001fca0000400000 */
[----:B------:R-:W-:Y:S01]  /*12180*/  STG.E.64 desc[UR36][R16.64], R2 ;  /* 0x0000000210007986 */ /* 0x000fe2000c101b24 */
[----:B------:R-:W-:Y:S05]  /*12190*/  EXIT ;  /* 0x000000000000794d */ /* 0x000fea0003800000 */
.L_x_3183:
        /* <DEDUP_REMOVED lines=9> */
[----:B---34-:R-:W-:-:S04]  /*12230*/  F2FP.F16.F32.PACK_AB R3, RZ, R0 ;  /* 0x00000000ff03723e */ /* 0x018fc800000000ff */
[----:B------:R-:W-:-:S05]  /*12240*/  PRMT R3, R3, 0x5410, RZ ;  /* 0x0000541003037816 */ /* 0x000fca00000000ff */
[----:B------:R-:W-:Y:S01]  /*12250*/  STG.E desc[UR36][R16.64], R3 ;  /* 0x0000000310007986 */ /* 0x000fe2000c101924 */
[----:B------:R-:W-:Y:S05]  /*12260*/  EXIT ;  /* 0x000000000000794d */ /* 0x000fea0003800000 */
.L_x_3182:
[----:B0-----:R-:W-:Y:S01]  /*12270*/  STG.E.64 desc[UR36][R16.64], R8 ;  /* 0x0000000810007986 */ /* 0x001fe2000c101b24 */
[----:B------:R-:W-:Y:S05]  /*12280*/  EXIT ;  /* 0x000000000000794d */ /* 0x000fea0003800000 */
.L_x_3173:
        /* <DEDUP_REMOVED lines=10> */
[----:B0-----:R-:W0:Y:S02]  /*12330*/  F2I.U32.F64.TRUNC R9, R8 ;  /* 0x0000000800097311 */ /* 0x001e24000030d000 */
[----:B0-----:R-:W-:Y:S01]  /*12340*/  STG.E.U16 desc[UR36][R16.64], R9 ;  /* 0x0000000910007986 */ /* 0x001fe2000c101524 */
[----:B------:R-:W-:Y:S05]  /*12350*/  EXIT ;  /* 0x000000000000794d */ /* 0x000fea0003800000 */
.L_x_3187:
[----:B------:R-:W-:Y:S01]  /*12360*/  UMOV UR4, 0xf0000000 ;  /* 0xf000000000047882 */ /* 0x000fe20000000000 */
[----:B------:R-:W-:Y:S01]  /*12370*/  UMOV UR5, 0x380fffff ;  /* 0x380fffff00057882 */ /* 0x000fe20000000000 */
[----:B0--34-:R-:W0:-:S15]  /*12380*/  F2F.F32.F64 R3, R8 ;  /* 0x0000000800037310 */ /* 0x019e1e0000301000 */
[----:B------:R-:W-:-:S15]  /*12390*/  NOP ;  /* 0x0000000000007918 */ /* 0x000fde0000000000 */
[----:B------:R-:W-:-:S15]  /*123a0*/  NOP ;  /* 0x0000000000007918 */ /* 0x000fde0000000000 */
[----:B------:R-:W-:-:S15]  /*123b0*/  NOP ;  /* 0x0000000000007918 */ /* 0x000fde0000000000 */
[----:B------:R-:W-:-:S04]  /*123c0*/  NOP ;  /* 0x0000000000007918 */ /* 0x000fc80000000000 */
[----:B------:R-:W0:Y:S01]  /*123d0*/  DSETP.GEU.AND P0, PT, |R8|, UR4, PT ;  /* 0x0000000408007e2a */ /* 0x000e22000bf0e200 */
[----:B------:R-:W-:Y:S01]  /*123e0*/  BSSY.RECONVERGENT B0, `(.L_x_3188) ;  /* 0x0000014000007945 */ /* 0x000fe20003800200 */
[----:B0-----:R-:W-:Y:S01]  /*123f0*/  @!P0 FMUL R3, R3, 1.175494350822287508e-38 ;  /* 0x0080000003038820 */ /* 0x001fe20000400000 */
[----:B------:R-:W-:-:S04]  /*12400*/  IMAD.MOV.U32 R0, RZ, RZ, 0x80 ;  /* 0x00000080ff007424 */ /* 0x000fc800078e00ff */
[----:B-1----:R-:W-:-:S04]  /*12410*/  LOP3.LUT R2, R3, 0x7fffffff, RZ, 0xc0, !PT ;  /* 0x7fffffff03027812 */ /* 0x002fc800078ec0ff */
        /* <DEDUP_REMOVED lines=14> */
.L_x_3190:
[----:B------:R-:W-:-:S04]  /*12500*/  SHF.R.U32.HI R3, RZ, 0x18, R3 ;  /* 0x00000018ff037819 */ /* 0x000fc80000011603 */
[----:B------:R-:W-:-:S07]  /*12510*/  LOP3.LUT R0, R0, 0x80, R3, 0xf8, !PT ;  /* 0x0000008000007812 */ /* 0x000fce00078ef803 */
.L_x_3189:
[----:B------:R-:W-:Y:S05]  /*12520*/  BSYNC.RECONVERGENT B0 ;  /* 0x0000000000007941 */ /* 0x000fea0003800200 */
.L_x_3188:
[----:B------:R-:W-:Y:S01]  /*12530*/  STG.E.U8 desc[UR36][R16.64], R0 ;  /* 0x0000000010007986 */ /* 0x000fe2000c101124 */
[----:B------:R-:W-:Y:S05]  /*12540*/  EXIT ;  /* 0x000000000000794d */ /* 0x000fea0003800000 */
.L_x_3186:
        /* <DEDUP_REMOVED lines=26> */
.L_x_3193:
[----:B------:R-:W-:-:S04]  /*126f0*/  SHF.R.U32.HI R3, RZ, 0x18, R3 ;  /* 0x00000018ff037819 */ /* 0x000fc80000011603 */
[----:B------:R-:W-:-:S07]  /*12700*/  LOP3.LUT R0, R0, 0x80, R3, 0xf8, !PT ;  /* 0x0000008000007812 */ /* 0x000fce00078ef803 */
.L_x_3192:
[----:B------:R-:W-:Y:S05]  /*12710*/  BSYNC.RECONVERGENT B0 ;  /* 0x0000000000007941 */ /* 0x000fea0003800200 */
.L_x_3191:
[----:B------:R-:W-:Y:S01]  /*12720*/  STG.E.U8 desc[UR36][R16.64], R0 ;  /* 0x0000000010007986 */ /* 0x000fe2000c101124 */
[----:B------:R-:W-:Y:S05]  /*12730*/  EXIT ;  /* 0x000000000000794d */ /* 0x000fea0003800000 */
.L_x_3185:
        /* <DEDUP_REMOVED lines=15> */
[----:B-1-34-:R-:W-:-:S04]  /*12830*/  SHF.R.U32.HI R2, RZ, 0x17, R4 ;  /* 0x00000017ff027819 */ /* 0x01afc80000011604 */
        /* <DEDUP_REMOVED lines=10> */
[----:B------:R-:W-:-:S05]  /*128e0*/  @!P0 IMAD.MOV R0, RZ, RZ, R2 ;  /* 0x000000ffff008224 */ /* 0x000fca00078e0202 */
[----:B------:R-:W-:-:S05]  /*128f0*/  @P2 MOV R3, R0 ;  /* 0x0000000000032202 */ /* 0x000fca0000000f00 */
[----:B------:R-:W-:Y:S01]  /*12900*/  STG.E.U8 desc[UR36][R16.64], R3 ;  /* 0x0000000310007986 */ /* 0x000fe2000c101124 */
[----:B------:R-:W-:Y:S05]  /*12910*/  EXIT ;  /* 0x000000000000794d */ /* 0x000fea0003800000 */
.L_x_3195:
[----:B0-----:R-:W0:Y:S02]  /*12920*/  F2I.U64.F64.TRUNC R8, R8 ;  /* 0x0000000800087311 */ /* 0x001e24000030d800 */
[----:B0-----:R-:W-:Y:S01]  /*12930*/  STG.E.64 desc[UR36][R16.64], R8 ;  /* 0x0000000810007986 */ /* 0x001fe2000c101b24 */
[----:B------:R-:W-:Y:S05]  /*12940*/  EXIT ;  /* 0x000000000000794d */ /* 0x000fea0003800000 */
.L_x_3194:
[----:B0-----:R-:W0:Y:S02]  /*12950*/  F2I.U32.F64.TRUNC R9, R8 ;  /* 0x0000000800097311 */ /* 0x001e24000030d000 */
[----:B0-----:R-:W-:Y:S01]  /*12960*/  STG.E desc[UR36][R16.64], R9 ;  /* 0x0000000910007986 */ /* 0x001fe2000c101924 */
[----:B------:R-:W-:Y:S05]  /*12970*/  EXIT ;  /* 0x000000000000794d */ /* 0x000fea0003800000 */
.L_x_3184:
[----:B------:R-:W-:-:S09]  /*12980*/  UISETP.GT.AND UP0, UPT, UR4, 0xe, UPT ;  /* 0x0000000e0400788c */ /* 0x000fd2000bf04270 */
[----:B------:R-:W-:Y:S05]  /*12990*/  BRA.U UP0, `(.L_x_3196) ;  /* 0x00000001002c7547 */ /* 0x000fea000b800000 */
[----:B------:R-:W-:-:S09]  /*129a0*/  UISETP.NE.AND UP0, UPT, UR4, 0xa, UPT ;  /* 0x0000000a0400788c */ /* 0x000fd2000bf05270 */
[----:B------:R-:W-:Y:S05]  /*129b0*/  BRA.U !UP0, `(.L_x_3197) ;  /* 0x0000000108187547 */ /* 0x000fea000b800000 */
[----:B------:R-:W-:-:S09]  /*129c0*/  UISETP.NE.AND UP0, UPT, UR4, 0xb, UPT ;  /* 0x0000000b0400788c */ /* 0x000fd2000bf05270 */
[----:B------:R-:W-:Y:S05]  /*129d0*/  BRA.U UP0, `(.L_x_3177) ;  /* 0x0000000100347547 */ /* 0x000fea000b800000 */
[----:B0-----:R-:W3:Y:S02]  /*129e0*/  DSETP.NEU.AND P0, PT, R8, RZ, PT ;  /* 0x000000ff0800722a */ /* 0x001ee40003f0d000 */
[----:B---34-:R-:W-:-:S05]  /*129f0*/  SEL R3, RZ, 0x1, !P0 ;  /* 0x00000001ff037807 */ /* 0x018fca0004000000 */
[----:B------:R-:W-:Y:S01]  /*12a00*/  STG.E.U8 desc[UR36][R16.64], R3 ;  /* 0x0000000310007986 */ /* 0x000fe2000c101124 */
[----:B------:R-:W-:Y:S05]  /*12a10*/  EXIT ;  /* 0x000000000000794d */ /* 0x000fea0003800000 */
.L_x_3197:
[----:B------:R-:W-:-:S05]  /*12a20*/  CS2R R10, SRZ ;  /* 0x00000000000a7805 */ /* 0x000fca000001ff00 */
[----:B0-----:R-:W-:Y:S01]  /*12a30*/  STG.E.128 desc[UR36][R16.64], R8 ;  /* 0x0000000810007986 */ /* 0x001fe2000c101d24 */
[----:B------:R-:W-:Y:S05]  /*12a40*/  EXIT ;  /* 0x000000000000794d */ /* 0x000fea0003800000 */
.L_x_3196:
[----:B------:R-:W-:-:S09]  /*12a50*/  UISETP.NE.AND UP0, UPT, UR4, 0xf, UPT ;  /* 0x0000000f0400788c */ /* 0x000fd2000bf05270 */
[----:B------:R-:W-:Y:S05]  /*12a60*/  BRA.U !UP0, `(.L_x_3198) ;  /* 0x0000000508287547 */ /* 0x000fea000b800000 */
[----:B------:R-:W-:-:S09]  /*12a70*/  UISETP.NE.AND UP0, UPT, UR4, 0x17, UPT ;  /* 0x000000170400788c */ /* 0x000fd2000bf05270 */
[----:B------:R-:W-:Y:S05]  /*12a80*/  BRA.U !UP0, `(.L_x_3199) ;  /* 0x0000000108b07547 */ /* 0x000fea000b800000 */
[----:B------:R-:W-:-:S09]  /*12a90*/  UISETP.NE.AND UP0, UPT, UR4, 0x18, UPT ;  /* 0x000000180400788c */ /* 0x000fd2000bf05270 */
[----:B------:R-:W-:Y:S05]  /*12aa0*/  BRA.U !UP0, `(.L_x_3200) ;  /* 0x0000000108447547 */ /* 0x000fea000b800000 */
.L_x_3177:
[----:B------:R-:W-:Y:S01]  /*12ab0*/  MOV R0, 0x0 ;  /* 0x0000000000007802 */ /* 0x000fe20000000f00 */
[----:B------:R-:W5:Y:S01]  /*12ac0*/  LDCU.64 UR4, c[0x4][0x128] ;  /* 0x01002500ff0477ac */ /* 0x000f620008000a00 */
[----:B------:R-:W-:Y:S02]  /*12ad0*/  HFMA2 R12, -RZ, RZ, 0, 5.9604644775390625e-08 ;  /* 0x00000001ff0c7431 */ /* 0x000fe400000001ff */
[----:B0-----:R-:W-:Y:S01]  /*12ae0*/  IMAD.MOV.U32 R8, RZ, RZ, 0x65 ;  /* 0x00000065ff087424 */ /* 0x001fe200078e00ff */
[----:B-1-34-:R0:W1:Y:S01]  /*12af0*/  LDC.64 R2, c[0x4][R0] ;  /* 0x0100000000027b82 */ /* 0x01a0620000000a00 */
[----:B------:R-:W3:Y:S01]  /*12b00*/  LDCU.64 UR6, c[0x4][0x130] ;  /* 0x01002600ff0677ac */ /* 0x000ee20008000a00 */
[----:B------:R-:W-:Y:S01]  /*12b10*/  IMAD.MOV.U32 R13, RZ, RZ, RZ ;  /* 0x000000ffff0d7224 */ /* 0x000fe200078e00ff */
[----:B------:R-:W4:Y:S01]  /*12b20*/  LDCU.64 UR8, c[0x4][0x10] ;  /* 0x01000200ff0877ac */ /* 0x000f220008000a00 */
[----:B-----5:R-:W-:Y:S01]  /*12b30*/  IMAD.U32 R4, RZ, RZ, UR4 ;  /* 0x00000004ff047e24 */ /* 0x020fe2000f8e00ff */
[----:B------:R-:W-:Y:S01]  /*12b40*/  MOV R5, UR5 ;  /* 0x0000000500057c02 */ /* 0x000fe20008000f00 */
[----:B---3--:R-:W-:Y:S01]  /*12b50*/  IMAD.U32 R6, RZ, RZ, UR6 ;  /* 0x00000006ff067e24 */ /* 0x008fe2000f8e00ff */
[----:B------:R-:W-:Y:S01]  /*12b60*/  MOV R7, UR7 ;  /* 0x0000000700077c02 */ /* 0x000fe20008000f00 */
[----:B----4-:R-:W-:Y:S01]  /*12b70*/  IMAD.U32 R10, RZ, RZ, UR8 ;  /* 0x00000008ff0a7e24 */ /* 0x010fe2000f8e00ff */
[----:B0-----:R-:W-:-:S07]  /*12b80*/  MOV R11, UR9 ;  /* 0x00000009000b7c02 */ /* 0x001fce0008000f00 */
[----:B------:R-:W-:-:S07]  /*12b90*/  LEPC R20, `(.L_x_3201) ;  /* 0x000000001014794e */ /* 0x000fce0000000000 */
[----:B-12---:R-:W-:Y:S05]  /*12ba0*/  CALL.ABS.NOINC R2 ;  /* 0x0000000002007343 */ /* 0x006fea0003c00000 */
.L_x_3201:
[----:B------:R-:W-:Y:S05]  /*12bb0*/  EXIT ;  /* 0x000000000000794d */ /* 0x000fea0003800000 */
.L_x_3200:
[----:B------:R-:W-:Y:S01]  /*12bc0*/  UMOV UR4, 0xf0000000 ;  /* 0xf000000000047882 */ /* 0x000fe20000000000 */
[----:B------:R-:W-:Y:S01]  /*12bd0*/  UMOV UR5, 0x380fffff ;  /* 0x380fffff00057882 */ /* 0x000fe20000000000 */
[----:B0-----:R-:W0:-:S15]  /*12be0*/  F2F.F32.F64 R5, R8 ;  /* 0x0000000800057310 */ /* 0x001e1e0000301000 */
[----:B------:R-:W-:-:S15]  /*12bf0*/  NOP ;  /* 0x0000000000007918 */ /* 0x000fde0000000000 */
[----:B------:R-:W-:-:S15]  /*12c00*/  NOP ;  /* 0x0000000000007918 */ /* 0x000fde0000000000 */
[----:B------:R-:W-:-:S15]  /*12c10*/  NOP ;  /* 0x0000000000007918 */ /* 0x000fde0000000000 */
[----:B------:R-:W-:-:S04]  /*12c20*/  NOP ;  /* 0x0000000000007918 */ /* 0x000fc80000000000 */
[----:B------:R-:W0:Y:S01]  /*12c30*/  DSETP.GEU.AND P0, PT, |R8|, UR4, PT ;  /* 0x0000000408007e2a */ /* 0x000e22000bf0e200 */
[----:B------:R-:W-:Y:S01]  /*12c40*/  BSSY.RECONVERGENT B0, `(.L_x_3202) ;  /* 0x000000d000007945 */ /* 0x000fe20003800200 */
[----:B0-----:R-:W-:Y:S01]  /*12c50*/  @!P0 FMUL R5, R5, 1.175494350822287508e-38 ;  /* 0x0080000005058820 */ /* 0x001fe20000400000 */
[----:B------:R-:W-:-:S04]  /*12c60*/  MOV R0, 0x7f ;  /* 0x0000007f00007802 */ /* 0x000fc80000000f00 */
[----:B-1-34-:R-:W-:Y:S02]  /*12c70*/  LOP3.LUT R2, R5, 0x7fffffff, RZ, 0xc0, !PT ;  /* 0x7fffffff05027812 */ /* 0x01afe400078ec0ff */
        /* <DEDUP_REMOVED lines=9> */
.L_x_3203:
[----:B------:R-:W-:Y:S05]  /*12d10*/  BSYNC.RECONVERGENT B0 ;  /* 0x0000000000007941 */ /* 0x000fea0003800200 */
.L_x_3202:
[----:B------:R-:W-:-:S05]  /*12d20*/  LOP3.LUT R3, R0, 0x80, R3, 0xf8, !PT ;  /* 0x0000008000037812 */ /* 0x000fca00078ef803 */
[----:B------:R-:W-:Y:S01]  /*12d30*/  STG.E.U8 desc[UR36][R16.64], R3 ;  /* 0x0000000310007986 */ /* 0x000fe2000c101124 */
[----:B------:R-:W-:Y:S05]  /*12d40*/  EXIT ;  /* 0x000000000000794d */ /* 0x000fea0003800000 */
.L_x_3199:
        /* <DEDUP_REMOVED lines=9> */
[----:B0-----:R-:W-:-:S05]  /*12de0*/  @!P0 FMUL R3, R3, 1.175494350822287508e-38 ;  /* 0x0080000003038820 */ /* 0x001fca0000400000 */
[----:B-1----:R-:W-:-:S04]  /*12df0*/  LOP3.LUT R2, R3, 0x7fffffff, RZ, 0xc0, !PT ;  /* 0x7fffffff03027812 */ /* 0x002fc800078ec0ff */
        /* <DEDUP_REMOVED lines=9> */
.L_x_3205:
[----:B------:R-:W-:Y:S01]  /*12e90*/  IMAD.MOV.U32 R0, RZ, RZ, 0x7f ;  /* 0x0000007fff007424 */ /* 0x000fe200078e00ff */
[----:B------:R-:W-:-:S04]  /*12ea0*/  ISETP.GT.U32.AND P0, PT, R2, 0x7f800000, PT ;  /* 0x7f8000000200780c */ /* 0x000fc80003f04070 */
[----:B------:R-:W-:-:S09]  /*12eb0*/  SEL R0, R0, 0x7c, P0 ;  /* 0x0000007c00007807 */ /* 0x000fd20000000000 */
.L_x_3206:
[----:B------:R-:W-:Y:S05]  /*12ec0*/  BSYNC.RECONVERGENT B0 ;  /* 0x0000000000007941 */ /* 0x000fea0003800200 */
.L_x_3204:
[----:B------:R-:W-:-:S04]  /*12ed0*/  SHF.R.U32.HI R3, RZ, 0x18, R3 ;  /* 0x00000018ff037819 */ /* 0x000fc80000011603 */
[----:B------:R-:W-:-:S05]  /*12ee0*/  LOP3.LUT R3, R0, 0x80, R3, 0xf8, !PT ;  /* 0x0000008000037812 */ /* 0x000fca00078ef803 */
[----:B------:R-:W-:Y:S01]  /*12ef0*/  STG.E.U8 desc[UR36][R16.64], R3 ;  /* 0x0000000310007986 */ /* 0x000fe2000c101124 */
[----:B------:R-:W-:Y:S05]  /*12f00*/  EXIT ;  /* 0x000000000000794d */ /* 0x000fea0003800000 */
.L_x_3198:
        /* <DEDUP_REMOVED lines=9> */
[----:B------:R-:W-:-:S05]  /*12fa0*/  F2FP.BF16.F32.PACK_AB R0, RZ, R0 ;  /* 0x00000000ff00723e */ /* 0x000fca00000010ff */
[----:B------:R-:W-:Y:S01]  /*12fb0*/  STG.E.U16 desc[UR36][R16.64], R0 ;  /* 0x0000000010007986 */ /* 0x000fe2000c101524 */
[----:B------:R-:W-:Y:S05]  /*12fc0*/  EXIT ;  /* 0x000000000000794d */ /* 0x000fea0003800000 */
        .weak           $__internal_0_$__cuda_sm20_div_rn_f64_full
        .type           $__internal_0_$__cuda_sm20_div_rn_f64_full,@function
        .size           $__internal_0_$__cuda_sm20_div_rn_f64_full,(.L_x_6335 - $__internal_0_$__cuda_sm20_div_rn_f64_full)
$__internal_0_$__cuda_sm20_div_rn_f64_full:
[C---:B------:R-:W-:Y:S01]  /*12fd0*/  FSETP.GEU.AND P2, PT, |R5|.reuse, 1.469367938527859385e-39, PT ;  /* 0x001000000500780b */ /* 0x040fe20003f4e200 */
[----:B------:R-:W-:Y:S01]  /*12fe0*/  IMAD.U32 R22, RZ, RZ, UR38 ;  /* 0x00000026ff167e24 */ /* 0x000fe2000f8e00ff */
[----:B------:R-:W-:Y:S01]  /*12ff0*/  LOP3.LUT R11, R5, 0x7ff00000, RZ, 0xc0, !PT ;  /* 0x7ff00000050b7812 */ /* 0x000fe200078ec0ff */
[----:B------:R-:W-:Y:S01]  /*13000*/  BSSY.RECONVERGENT B2, `(.L_x_3207) ;  /* 0x000007a000027945 */ /* 0x000fe20003800200 */
[C---:B------:R-:W-:Y:S02]  /*13010*/  LOP3.LUT R0, R23.reuse, 0x800fffff, RZ, 0xc0, !PT ;  /* 0x800fffff17007812 */ /* 0x040fe400078ec0ff */
[C---:B------:R-:W-:Y:S02]  /*13020*/  FSETP.GEU.AND P0, PT, |R23|.reuse, 1.469367938527859385e-39, PT ;  /* 0x001000001700780b */ /* 0x040fe40003f0e200 */
[----:B------:R-:W-:Y:S02]  /*13030*/  LOP3.LUT R27, R0, 0x3ff00000, RZ, 0xfc, !PT ;  /* 0x3ff00000001b7812 */ /* 0x000fe400078efcff */
[----:B------:R-:W-:-:S02]  /*13040*/  LOP3.LUT R0, R23, 0x7ff00000, RZ, 0xc0, !PT ;  /* 0x7ff0000017007812 */ /* 0x000fc400078ec0ff */
[----:B------:R-:W-:Y:S01]  /*13050*/  MOV R24, R4 ;  /* 0x0000000400187202 */ /* 0x000fe20000000f00 */
[----:B------:R-:W-:Y:S01]  /*13060*/  @!P2 IMAD.MOV.U32 R14, RZ, RZ, RZ ;  /* 0x000000ffff0ea224 */ /* 0x000fe200078e00ff */
[----:B------:R-:W-:Y:S02]  /*13070*/  @!P2 LOP3.LUT R12, R23, 0x7ff00000, RZ, 0xc0, !PT ;  /* 0x7ff00000170ca812 */ /* 0x000fe400078ec0ff */
[C---:B------:R-:W-:Y:S02]  /*13080*/  ISETP.GE.U32.AND P1, PT, R11.reuse, R0, PT ;  /* 0x000000000b00720c */ /* 0x040fe40003f26070 */
[----:B------:R-:W-:Y:S01]  /*13090*/  @!P2 ISETP.GE.U32.AND P3, PT, R11, R12, PT ;  /* 0x0000000c0b00a20c */ /* 0x000fe20003f66070 */
[----:B------:R-:W-:Y:S01]  /*130a0*/  IMAD.MOV.U32 R12, RZ, RZ, 0x1ca00000 ;  /* 0x1ca00000ff0c7424 */ /* 0x000fe200078e00ff */
[----:B------:R-:W-:Y:S02]  /*130b0*/  MOV R26, UR38 ;  /* 0x00000026001a7c02 */ /* 0x000fe40008000f00 */
[----:B------:R-:W-:-:S02]  /*130c0*/  MOV R8, 0x1 ;  /* 0x0000000100087802 */ /* 0x000fc40000000f00 */
[C---:B------:R-:W-:Y:S02]  /*130d0*/  @!P2 SEL R3, R12.reuse, 0x63400000, !P3 ;  /* 0x634000000c03a807 */ /* 0x040fe40005800000 */
[----:B------:R-:W-:Y:S01]  /*130e0*/  SEL R25, R12, 0x63400000, !P1 ;  /* 0x634000000c197807 */ /* 0x000fe20004800000 */
[----:B------:R-:W0:Y:S01]  /*130f0*/  @!P0 DMUL R26, R22, 8.98846567431157953865e+307 ;  /* 0x7fe00000161a8828 */ /* 0x000e220000000000 */
[--C-:B------:R-:W-:Y:S01]  /*13100*/  @!P2 LOP3.LUT R3, R3, 0x80000000, R5.reuse, 0xf8, !PT ;  /* 0x800000000303a812 */ /* 0x100fe200078ef805 */
[----:B0-----:R-:W0:Y:S01]  /*13110*/  MUFU.RCP64H R9, R27 ;  /* 0x0000001b00097308 */ /* 0x001e220000001800 */
[----:B------:R-:W-:Y:S02]  /*13120*/  LOP3.LUT R25, R25, 0x800fffff, R5, 0xf8, !PT ;  /* 0x800fffff19197812 */ /* 0x000fe400078ef805 */
[----:B------:R-:W-:Y:S02]  /*13130*/  @!P2 LOP3.LUT R15, R3, 0x100000, RZ, 0xfc, !PT ;  /* 0x00100000030fa812 */ /* 0x000fe400078efcff */
[----:B------:R-:W-:-:S02]  /*13140*/  MOV R3, R11 ;  /* 0x0000000b00037202 */ /* 0x000fc40000000f00 */
[----:B------:R-:W-:-:S15]  /*13150*/  @!P0 LOP3.LUT R0, R27, 0x7ff00000, RZ, 0xc0, !PT ;  /* 0x7ff000001b008812 */ /* 0x000fde00078ec0ff */
[----:B------:R-:W-:-:S15]  /*13160*/  NOP ;  /* 0x0000000000007918 */ /* 0x000fde0000000000 */
[----:B------:R-:W-:-:S15]  /*13170*/  NOP ;  /* 0x0000000000007918 */ /* 0x000fde0000000000 */
[----:B------:R-:W-:-:S10]  /*13180*/  NOP ;  /* 0x0000000000007918 */ /* 0x000fd40000000000 */
[----:B------:R-:W1:Y:S02]  /*13190*/  @!P2 DFMA R24, R24, 2, -R14 ;  /* 0x400000001818a82b */ /* 0x000e64000000080e */
[----:B-1----:R-:W-:Y:S02]  /*131a0*/  @!P2 LOP3.LUT R3, R25, 0x7ff00000, RZ, 0xc0, !PT ;  /* 0x7ff000001903a812 */ /* 0x002fe400078ec0ff */
[----:B------:R-:W-:-:S03]  /*131b0*/  IADD3 R14, PT, PT, R0, -0x1, RZ ;  /* 0xffffffff000e7810 */ /* 0x000fc60007ffe0ff */
[----:B------:R-:W-:-:S05]  /*131c0*/  VIADD R13, R3, 0xffffffff ;  /* 0xffffffff030d7836 */ /* 0x000fca0000000000 */
[----:B------:R-:W-:-:S04]  /*131d0*/  ISETP.GT.U32.AND P0, PT, R13, 0x7feffffe, PT ;  /* 0x7feffffe0d00780c */ /* 0x000fc80003f04070 */
[----:B------:R-:W-:-:S15]  /*131e0*/  ISETP.GT.U32.OR P0, PT, R14, 0x7feffffe, P0 ;  /* 0x7feffffe0e00780c */ /* 0x000fde0000704470 */
[----:B------:R-:W-:-:S15]  /*131f0*/  NOP ;  /* 0x0000000000007918 */ /* 0x000fde0000000000 */
[----:B------:R-:W-:-:S15]  /*13200*/  NOP ;  /* 0x0000000000007918 */ /* 0x000fde0000000000 */
[----:B------:R-:W-:-:S03]  /*13210*/  NOP ;  /* 0x0000000000007918 */ /* 0x000fc60000000000 */
        /* <DEDUP_REMOVED lines=30> */
[----:B0-----:R-:W0:-:S15]  /*13400*/  DFMA R8, R6, -R26, R24 ;  /* 0x8000001a0608722b */ /* 0x001e1e0000000018 */
[----:B------:R-:W-:-:S15]  /*13410*/  NOP ;  /* 0x0000000000007918 */ /* 0x000fde0000000000 */
[----:B------:R-:W-:-:S15]  /*13420*/  NOP ;  /* 0x0000000000007918 */ /* 0x000fde0000000000 */
[----:B------:R-:W-:-:S15]  /*13430*/  NOP ;  /* 0x0000000000007918 */ /* 0x000fde0000000000 */
[----:B------:R-:W-:-:S04]  /*13440*/  NOP ;  /* 0x0000000000007918 */ /* 0x000fc80000000000 */
[----:B0-----:R0:W1:Y:S02]  /*13450*/  DFMA R8, R20, R8, R6 ;  /* 0x000000081408722b */ /* 0x0010640000000006 */
[----:B01----:R-:W-:Y:S05]  /*13460*/  @P0 BRA `(.L_x_3208) ;  /* 0x0000000000780947 */ /* 0x003fea0003800000 */
[----:B------:R-:W-:-:S04]  /*13470*/  LOP3.LUT R4, R23, 0x7ff00000, RZ, 0xc0, !PT ;  /* 0x7ff0000017047812 */ /* 0x000fc800078ec0ff */
[CC--:B------:R-:W-:Y:S02]  /*13480*/  VIADDMNMX R0, R11.reuse, -R4.reuse, 0xb9600000, !PT ;  /* 0xb96000000b007446 */ /* 0x0c0fe40007800904 */
[----:B------:R-:W-:Y:S01]  /*13490*/  ISETP.GE.U32.AND P0, PT, R11, R4, PT ;  /* 0x000000040b00720c */ /* 0x000fe20003f06070 */
[----:B------:R-:W-:Y:S01]  /*134a0*/  IMAD.MOV.U32 R4, RZ, RZ, RZ ;  /* 0x000000ffff047224 */ /* 0x000fe200078e00ff */
[----:B------:R-:W-:Y:S02]  /*134b0*/  VIMNMX R0, PT, PT, R0, 0x46a00000, PT ;  /* 0x46a0000000007848 */ /* 0x000fe40003fe0100 */
[----:B------:R-:W-:-:S05]  /*134c0*/  SEL R3, R12, 0x63400000, !P0 ;  /* 0x634000000c037807 */ /* 0x000fca0004000000 */
[----:B------:R-:W-:-:S05]  /*134d0*/  IMAD.IADD R0, R0, 0x1, -R3 ;  /* 0x0000000100007824 */ /* 0x000fca00078e0a03 */
[----:B------:R-:W-:-:S06]  /*134e0*/  IADD3 R5, PT, PT, R0, 0x7fe00000, RZ ;  /* 0x7fe0000000057810 */ /* 0x000fcc0007ffe0ff */
[----:B------:R-:W0:Y:S02]  /*134f0*/  DMUL R6, R8, R4 ;  /* 0x0000000408067228 */ /* 0x000e240000000000 */
[----:B0-----:R-:W-:-:S13]  /*13500*/  FSETP.GTU.AND P0, PT, |R7|, 1.469367938527859385e-39, PT ;  /* 0x001000000700780b */ /* 0x001fda0003f0c200 */
[----:B------:R-:W-:Y:S05]  /*13510*/  @P0 BRA `(.L_x_3209) ;  /* 0x0000000000a00947 */ /* 0x000fea0003800000 */
[----:B------:R-:W0:Y:S01]  /*13520*/  DFMA R24, R8, -R26, R24 ;  /* 0x8000001a0818722b */ /* 0x000e220000000018 */
[----:B------:R-:W-:Y:S02]  /*13530*/  MOV R12, RZ ;  /* 0x000000ff000c7202 */ /* 0x000fe40000000f00 */
[C---:B0-----:R-:W-:Y:S02]  /*13540*/  FSETP.NEU.AND P0, PT, R25.reuse, RZ, PT ;  /* 0x000000ff1900720b */ /* 0x041fe40003f0d000 */
[----:B------:R-:W-:-:S04]  /*13550*/  LOP3.LUT R3, R25, 0x80000000, R23, 0x48, !PT ;  /* 0x8000000019037812 */ /* 0x000fc800078e4817 */
[----:B------:R-:W-:-:S07]  /*13560*/  LOP3.LUT R13, R3, R5, RZ, 0xfc, !PT ;  /* 0x00000005030d7212 */ /* 0x000fce00078efcff */
[----:B------:R-:W-:Y:S05]  /*13570*/  @!P0 BRA `(.L_x_3209) ;  /* 0x0000000000888947 */ /* 0x000fea0003800000 */
[----:B------:R-:W-:Y:S01]  /*13580*/  IMAD.MOV R5, RZ, RZ, -R0 ;  /* 0x000000ffff057224 */ /* 0x000fe200078e0a00 */
[----:B------:R-:W-:-:S06]  /*13590*/  MOV R4, RZ ;  /* 0x000000ff00047202 */ /* 0x000fcc0000000f00 */
[----:B------:R-:W0:Y:S02]  /*135a0*/  DFMA R4, R6, -R4, R8 ;  /* 0x800000040604722b */ /* 0x000e240000000008 */
[----:B0-----:R-:W-:-:S04]  /*135b0*/  IADD3 R4, PT, PT, -R0, -0x43300000, RZ ;  /* 0xbcd0000000047810 */ /* 0x001fc80007ffe1ff */
[----:B------:R-:W-:-:S15]  /*135c0*/  FSETP.NEU.AND P0, PT, |R5|, R4, PT ;  /* 0x000000040500720b */ /* 0x000fde0003f0d200 */
[----:B------:R-:W-:-:S15]  /*135d0*/  NOP ;  /* 0x0000000000007918 */ /* 0x000fde0000000000 */
[----:B------:R-:W-:-:S15]  /*135e0*/  NOP ;  /* 0x0000000000007918 */ /* 0x000fde0000000000 */
[----:B------:R-:W-:-:S13]  /*135f0*/  NOP ;  /* 0x0000000000007918 */ /* 0x000fda0000000000 */
[----:B------:R-:W0:Y:S02]  /*13600*/  DMUL.RP R8, R8, R12 ;  /* 0x0000000c08087228 */ /* 0x000e240000008000 */
[----:B0-----:R-:W-:Y:S02]  /*13610*/  LOP3.LUT R3, R9, R3, RZ, 0x3c, !PT ;  /* 0x0000000309037212 */ /* 0x001fe400078e3cff */
[----:B------:R-:W-:Y:S02]  /*13620*/  FSEL R6, R8, R6, !P0 ;  /* 0x0000000608067208 */ /* 0x000fe40004000000 */
[----:B------:R-:W-:Y:S01]  /*13630*/  FSEL R7, R3, R7, !P0 ;  /* 0x0000000703077208 */ /* 0x000fe20004000000 */
[----:B------:R-:W-:Y:S06]  /*13640*/  BRA `(.L_x_3209) ;  /* 0x0000000000547947 */ /* 0x000fec0003800000 */
.L_x_3208:
[----:B------:R-:W0:Y:S02]  /*13650*/  DSETP.NAN.AND P0, PT, R4, R4, PT ;  /* 0x000000040400722a */ /* 0x000e240003f08000 */
[----:B0-----:R-:W-:Y:S05]  /*13660*/  @P0 BRA `(.L_x_3210) ;  /* 0x0000000000440947 */ /* 0x001fea0003800000 */
[----:B------:R-:W0:Y:S02]  /*13670*/  DSETP.NAN.AND P0, PT, R22, R22, PT ;  /* 0x000000161600722a */ /* 0x000e240003f08000 */
[----:B0-----:R-:W-:Y:S05]  /*13680*/  @P0 BRA `(.L_x_3211) ;  /* 0x0000000000300947 */ /* 0x001fea0003800000 */
[----:B------:R-:W-:Y:S01]  /*13690*/  ISETP.NE.AND P0, PT, R3, R0, PT ;  /* 0x000000000300720c */ /* 0x000fe20003f05270 */
[----:B------:R-:W-:Y:S01]  /*136a0*/  IMAD.MOV.U32 R6, RZ, RZ, 0x0 ;  /* 0x00000000ff067424 */ /* 0x000fe200078e00ff */
[----:B------:R-:W-:-:S11]  /*136b0*/  MOV R7, 0xfff80000 ;  /* 0xfff8000000077802 */ /* 0x000fd60000000f00 */
[----:B------:R-:W-:Y:S05]  /*136c0*/  @!P0 BRA `(.L_x_3209) ;  /* 0x0000000000348947 */ /* 0x000fea0003800000 */
[----:B------:R-:W-:Y:S02]  /*136d0*/  ISETP.NE.AND P0, PT, R3, 0x7ff00000, PT ;  /* 0x7ff000000300780c */ /* 0x000fe40003f05270 */
[----:B------:R-:W-:Y:S02]  /*136e0*/  LOP3.LUT R7, R5, 0x80000000, R23, 0x48, !PT ;  /* 0x8000000005077812 */ /* 0x000fe400078e4817 */
[----:B------:R-:W-:-:S13]  /*136f0*/  ISETP.EQ.OR P0, PT, R0, RZ, !P0 ;  /* 0x000000ff0000720c */ /* 0x000fda0004702670 */
[----:B------:R-:W-:Y:S01]  /*13700*/  @P0 LOP3.LUT R0, R7, 0x7ff00000, RZ, 0xfc, !PT ;  /* 0x7ff0000007000812 */ /* 0x000fe200078efcff */
[----:B------:R-:W-:Y:S01]  /*13710*/  @!P0 IMAD.MOV.U32 R6, RZ, RZ, RZ ;  /* 0x000000ffff068224 */ /* 0x000fe200078e00ff */
[----:B------:R-:W-:-:S03]  /*13720*/  @P0 MOV R6, RZ ;  /* 0x000000ff00060202 */ /* 0x000fc60000000f00 */
[----:B------:R-:W-:Y:S01]  /*13730*/  @P0 IMAD.MOV.U32 R7, RZ, RZ, R0 ;  /* 0x000000ffff070224 */ /* 0x000fe200078e0000 */
[----:B------:R-:W-:Y:S06]  /*13740*/  BRA `(.L_x_3209) ;  /* 0x0000000000147947 */ /* 0x000fec0003800000 */
.L_x_3211:
[----:B------:R-:W-:Y:S02]  /*13750*/  LOP3.LUT R7, R23, 0x80000, RZ, 0xfc, !PT ;  /* 0x0008000017077812 */ /* 0x000fe400078efcff */
[----:B------:R-:W-:Y:S01]  /*13760*/  MOV R6, R22 ;  /* 0x0000001600067202 */ /* 0x000fe20000000f00 */
[----:B------:R-:W-:Y:S06]  /*13770*/  BRA `(.L_x_3209) ;  /* 0x0000000000087947 */ /* 0x000fec0003800000 */
.L_x_3210:
[----:B------:R-:W-:Y:S01]  /*13780*/  LOP3.LUT R7, R5, 0x80000, RZ, 0xfc, !PT ;  /* 0x0008000005077812 */ /* 0x000fe200078efcff */
[----:B------:R-:W-:-:S07]  /*13790*/  IMAD.MOV.U32 R6, RZ, RZ, R4 ;  /* 0x000000ffff067224 */ /* 0x000fce00078e0004 */
.L_x_3209:
[----:B------:R-:W-:Y:S05]  /*137a0*/  BSYNC.RECONVERGENT B2 ;  /* 0x0000000000027941 */ /* 0x000fea0003800200 */
.L_x_3207:
[----:B------:R-:W-:Y:S01]  /*137b0*/  HFMA2 R11, -RZ, RZ, 0, 0 ;  /* 0x00000000ff0b7431 */ /* 0x000fe200000001ff */
[----:B------:R-:W-:Y:S01]  /*137c0*/  MOV R4, R6 ;  /* 0x0000000600047202 */ /* 0x000fe20000000f00 */
[----:B------:R-:W-:Y:S02]  /*137d0*/  IMAD.MOV.U32 R5, RZ, RZ, R7 ;  /* 0x000000ffff057224 */ /* 0x000fe400078e0007 */
[----:B------:R-:W-:Y:S05]  /*137e0*/  RET.REL.NODEC R10 `(_ZN2at6native18elementwise_kernelILi128ELi4EZNS0_15gpu_kernel_implIZZZNS0_66_GLOBAL__N__a0cfb035_28_ActivationHardswishKernel_cu_9e10b42f_293025hardswish_backward_kernelERNS_14TensorIteratorEENKUlvE_clEvENKUlvE_clEvEUlddE_EEvRNS_18TensorIteratorBaseERKT_EUliE_EEviT1_) ;  /* 0xfffffec80a047950 */ /* 0x000fea0003c3ffff */
.L_x_3212:
        /* <DEDUP_REMOVED lines=9> */
.L_x_6335:


//--------------------- .text._ZN2at6native27unrolled_elementwise_kernelIZZZNS0_66_GLOBAL__N__a0cfb035_28_ActivationHardswishKernel_cu_9e10b42f_293025hardswish_backward_kernelERNS_14TensorIteratorEENKUlvE_clEvENKUlvE_clEvEUlddE_St5arrayIPcLm3EELi4E23TrivialOffsetCalculatorILi2EjESB_ILi1EjENS0_6memory12LoadWithCastILi2EEENSE_13StoreWithCastILi1EEEEEviT_T0_T2_T3_T4_T5_ --------------------------
	.section	.text._ZN2at6native27unrolled_elementwise_kernelIZZZNS0_66_GLOBAL__N__a0cfb035_28_ActivationHardswishKernel_cu_9e10b42f_293025hardswish_backward_kernelERNS_14TensorIteratorEENKUlvE_clEvENKUlvE_clEvEUlddE_St5arrayIPcLm3EELi4E23TrivialOffsetCalculatorILi2EjESB_ILi1EjENS0_6memory12LoadWithCastILi2EEENSE_13StoreWithCastILi1EEEEEviT_T0_T2_T3_T4_T5_,"ax",@progbits
	.align	128
        .global         _ZN2at6native27unrolled_elementwise_kernelIZZZNS0_66_GLOBAL__N__a0cfb035_28_ActivationHardswishKernel_cu_9e10b42f_293025hardswish_backward_kernelERNS_14TensorIteratorEENKUlvE_clEvENKUlvE_clEvEUlddE_St5arrayIPcLm3EELi4E23TrivialOffsetCalculatorILi2EjESB_ILi1EjENS0_6memory12LoadWithCastILi2EEENSE_13StoreWithCastILi1EEEEEviT_T0_T2_T3_T4_T5_
        .type           _ZN2at6native27unrolled_elementwise_kernelIZZZNS0_66_GLOBAL__N__a0cfb035_28_ActivationHardswishKernel_cu_9e10b42f_293025hardswish_backward_kernelERNS_14TensorIteratorEENKUlvE_clEvENKUlvE_clEvEUlddE_St5arrayIPcLm3EELi4E23TrivialOffsetCalculatorILi2EjESB_ILi1EjENS0_6memory12LoadWithCastILi2EEENSE_13StoreWithCastILi1EEEEEviT_T0_T2_T3_T4_T5_,@function
        .size           _ZN2at6native27unrolled_elementwise_kernelIZZZNS0_66_GLOBAL__N__a0cfb035_28_ActivationHardswishKernel_cu_9e10b42f_293025hardswish_backward_kernelERNS_14TensorIteratorEENKUlvE_clEvENKUlvE_clEvEUlddE_St5arrayIPcLm3EELi4E23TrivialOffsetCalculatorILi2EjESB_ILi1EjENS0_6memory12LoadWithCastILi2EEENSE_13StoreWithCastILi1EEEEEviT_T0_T2_T3_T4_T5_,(.L_x_6336 - _ZN2at6native27unrolled_elementwise_kernelIZZZNS0_66_GLOBAL__N__a0cfb035_28_ActivationHardswishKernel_cu_9e10b42f_293025hardswish_backward_kernelERNS_14TensorIteratorEENKUlvE_clEvENKUlvE_clEvEUlddE_St5arrayIPcLm3EELi4E23TrivialOffsetCalculatorILi2EjESB_ILi1EjENS0_6memory12LoadWithCastILi2EEENSE_13StoreWithCastILi1EEEEEviT_T0_T2_T3_T4_T5_)
        .other          _ZN2at6native27unrolled_elementwise_kernelIZZZNS0_66_GLOBAL__N__a0cfb035_28_ActivationHardswishKernel_cu_9e10b42f_293025hardswish_backward_kernelERNS_14TensorIteratorEENKUlvE_clEvENKUlvE_clEvEUlddE_St5arrayIPcLm3EELi4E23TrivialOffsetCalculatorILi2EjESB_ILi1EjENS0_6memory12LoadWithCastILi2EEENSE_13StoreWithCastILi1EEEEEviT_T0_T2_T3_T4_T5_,@"STO_CUDA_ENTRY STV_DEFAULT"
_ZN2at6native27unrolled_elementwise_kernelIZZZNS0_66_GLOBAL__N__a0cfb035_28_ActivationHardswishKernel_cu_9e10b42f_293025hardswish_backward_kernelERNS_14TensorIteratorEENKUlvE_clEvENKUlvE_clEvEUlddE_St5arrayIPcLm3EELi4E23TrivialOffsetCalculatorILi2EjESB_ILi1EjENS0_6memory12LoadWithCastILi2EEENSE_13StoreWithCastILi1EEEEEviT_T0_T2_T3_T4_T5_:
.text._ZN2at6native27unrolled_elementwise_kernelIZZZNS0_66_GLOBAL__N__a0cfb035_28_ActivationHardswishKernel_cu_9e10b42f_293025hardswish_backward_kernelERNS_14TensorIteratorEENKUlvE_clEvENKUlvE_clEvEUlddE_St5arrayIPcLm3EELi4E23TrivialOffsetCalculatorILi2EjESB_ILi1EjENS0_6memory12LoadWithCastILi2EEENSE_13StoreWithCastILi1EEEEEviT_T0_T2_T3_T4_T5_:
[----:B------:R-:W0:Y:S01]  /*0000*/  LDC R1, c[0x0][0x37c] ;  /* 0x0000df00ff017b82 */ /* 0x000e220000000800 */
[----:B------:R-:W1:Y:S07]  /*0010*/  S2R R37, SR_CTAID.X ;  /* 0x0000000000257919 */ /* 0x000e6e0000002500 */
[----:B------:R-:W1:Y:S01]  /*0020*/  LDC R0, c[0x0][0x380] ;  /* 0x0000e000ff007b82 */ /* 0x000e620000000800 */
[----:B------:R-:W2:Y:S01]  /*0030*/  LDCU.64 UR36, c[0x0][0x358] ;  /* 0x00006b00ff2477ac */ /* 0x000ea20008000a00 */
[----:B------:R-:W-:Y:S01]  /*0040*/  BSSY.RECONVERGENT B6, `(.L_x_3213) ;  /* 0x00001ec000067945 */ /* 0x000fe20003800200 */
[----:B------:R-:W3:Y:S01]  /*0050*/  S2R R28, SR_TID.X ;  /* 0x00000000001c7919 */ /* 0x000ee20000002100 */
[----:B------:R-:W-:Y:S01]  /*0060*/  CS2R R24, SRZ ;  /* 0x0000000000187805 */ /* 0x000fe2000001ff00 */
[----:B------:R-:W4:Y:S01]  /*0070*/  LDCU.U8 UR38, c[0x0][0x3cc] ;  /* 0x00007980ff2677ac */ /* 0x000f220008000000 */
[----:B------:R-:W-:Y:S01]  /*0080*/  CS2R R16, SRZ ;  /* 0x0000000000107805 */ /* 0x000fe2000001ff00 */
        /* <DEDUP_REMOVED lines=26> */
.L_x_3219:
[----:B------:R-:W2:Y:S02]  /*0230*/  LDG.E.U8 R2, desc[UR36][R2.64] ;  /* 0x0000002402027981 */ /* 0x000ea4000c1e1100 */
[----:B--2---:R0:W1:Y:S02]  /*0240*/  I2F.F64.U16 R24, R2 ;  /* 0x0000000200187312 */ /* 0x0040640000101800 */
[----:B01----:R-:W-:Y:S05]  /*0250*/  BRA `(.L_x_3221) ;  /* 0x0000000c00607947 */ /* 0x003fea0003800000 */
.L_x_3218:
        /* <DEDUP_REMOVED lines=9> */
.L_x_3223:
[----:B------:R-:W2:Y:S02]  /*02f0*/  LDG.E R2, desc[UR36][R2.64] ;  /* 0x0000002402027981 */ /* 0x000ea4000c1e1900 */
[----:B--2---:R0:W1:Y:S02]  /*0300*/  I2F.F64 R24, R2 ;  /* 0x0000000200187312 */ /* 0x0040640000201c00 */
[----:B01----:R-:W-:Y:S05]  /*0310*/  BRA `(.L_x_3221) ;  /* 0x0000000c00307947 */ /* 0x003fea0003800000 */
.L_x_3222:
[----:B------:R-:W2:Y:S02]  /*0320*/  LDG.E.U16 R2, desc[UR36][R2.64] ;  /* 0x0000002402027981 */ /* 0x000ea4000c1e1500 */
[----:B--2---:R0:W1:Y:S02]  /*0330*/  I2F.F64.S16 R24, R2 ;  /* 0x0000000200187312 */ /* 0x0040640000101c00 */
[----:B01----:R-:W-:Y:S05]  /*0340*/  BRA `(.L_x_3221) ;  /* 0x0000000c00247947 */ /* 0x003fea0003800000 */
.L_x_3217:
        /* <DEDUP_REMOVED lines=8> */
[----:B------:R-:W1:Y:S02]  /*03d0*/  F2F.F64.F32 R24, R24 ;  /* 0x0000001800187310 */ /* 0x000e640000201800 */
[----:B-1----:R-:W-:Y:S05]  /*03e0*/  BRA `(.L_x_3221) ;  /* 0x0000000800fc7947 */ /* 0x002fea0003800000 */
.L_x_3225:
[----:B------:R-:W2:Y:S02]  /*03f0*/  LDG.E.U16 R0, desc[UR36][R2.64] ;  /* 0x0000002402007981 */ /* 0x000ea4000c1e1500 */
[----:B--2---:R-:W-:-:S05]  /*0400*/  HADD2.F32 R0, -RZ, R0.H0_H0 ;  /* 0x20000000ff007230 */ /* 0x004fca0000004100 */
[----:B------:R-:W-:-:S04]  /*0410*/  FMUL.FTZ R0, R0, 1 ;  /* 0x3f80000000007820 */ /* 0x000fc80000410000 */
[----:B------:R1:W2:Y:S02]  /*0420*/  F2F.F64.F32 R24, R0 ;  /* 0x0000000000187310 */ /* 0x0002a40000201800 */
[----:B-12---:R-:W-:Y:S05]  /*0430*/  BRA `(.L_x_3221) ;  /* 0x0000000800e87947 */ /* 0x006fea0003800000 */
.L_x_3224:
        /* <DEDUP_REMOVED lines=10> */
.L_x_3227:
[----:B------:R-:W2:Y:S02]  /*04e0*/  LDG.E.U16 R2, desc[UR36][R2.64] ;  /* 0x0000002402027981 */ /* 0x000ea4000c1e1500 */
[----:B--2---:R-:W-:-:S05]  /*04f0*/  HADD2.F32 R0, -RZ, R2.H0_H0 ;  /* 0x20000002ff007230 */ /* 0x004fca0000004100 */
[----:B------:R-:W-:-:S04]  /*0500*/  FMUL.FTZ R0, R0, 1 ;  /* 0x3f80000000007820 */ /* 0x000fc80000410000 */
[----:B------:R1:W2:Y:S02]  /*0510*/  F2F.F64.F32 R24, R0 ;  /* 0x0000000000187310 */ /* 0x0002a40000201800 */
[----:B-12---:R-:W-:Y:S05]  /*0520*/  BRA `(.L_x_3221) ;  /* 0x0000000800ac7947 */ /* 0x006fea0003800000 */
.L_x_3226:
[----:B------:R0:W5:Y:S01]  /*0530*/  LDG.E.64 R24, desc[UR36][R2.64] ;  /* 0x0000002402187981 */ /* 0x000162000c1e1b00 */
[----:B------:R-:W-:Y:S05]  /*0540*/  BRA `(.L_x_3221) ;  /* 0x0000000800a47947 */ /* 0x000fea0003800000 */
.L_x_3216:
        /* <DEDUP_REMOVED lines=13> */
.L_x_3230:
[----:B------:R1:W5:Y:S01]  /*0620*/  LDG.E.64 R24, desc[UR36][R2.64] ;  /* 0x0000002402187981 */ /* 0x000362000c1e1b00 */
[----:B------:R-:W-:Y:S05]  /*0630*/  BRA `(.L_x_3221) ;  /* 0x0000000800687947 */ /* 0x000fea0003800000 */
.L_x_3229:
        /* <DEDUP_REMOVED lines=25> */
[----:B------:R2:W3:Y:S02]  /*07d0*/  F2F.F64.F32 R24, R5 ;  /* 0x0000000500187310 */ /* 0x0004e40000201800 */
[----:B--23--:R-:W-:Y:S05]  /*07e0*/  BRA `(.L_x_3221) ;  /* 0x0000000400fc7947 */ /* 0x00cfea0003800000 */
.L_x_3232:
        /* <DEDUP_REMOVED lines=10> */
[----:B------:R-:W-:-:S05]  /*0890*/  LOP3.LUT R0, R0, 0x80000000, R5, 0xf8, !PT ;  /* 0x8000000000007812 */ /* 0x000fca00078ef805 */
[----:B------:R-:W-:-:S04]  /*08a0*/  FMUL.FTZ R0, R0, 1 ;  /* 0x3f80000000007820 */ /* 0x000fc80000410000 */
[----:B------:R2:W3:Y:S02]  /*08b0*/  F2F.F64.F32 R24, R0 ;  /* 0x0000000000187310 */ /* 0x0004e40000201800 */
[----:B--23--:R-:W-:Y:S05]  /*08c0*/  BRA `(.L_x_3221) ;  /* 0x0000000400c47947 */ /* 0x00cfea0003800000 */
.L_x_3231:
[----:B------:R-:W2:Y:S02]  /*08d0*/  LDG.E.U16 R0, desc[UR36][R2.64] ;  /* 0x0000002402007981 */ /* 0x000ea4000c1e1500 */
[----:B--2---:R-:W-:-:S04]  /*08e0*/  IMAD.U32 R0, R0, 0x10000, RZ ;  /* 0x0001000000007824 */ /* 0x004fc800078e00ff */
[----:B------:R-:W-:-:S04]  /*08f0*/  FMUL.FTZ R0, R0, 1 ;  /* 0x3f80000000007820 */ /* 0x000fc80000410000 */
[----:B------:R2:W3:Y:S02]  /*0900*/  F2F.F64.F32 R24, R0 ;  /* 0x0000000000187310 */ /* 0x0004e40000201800 */
[----:B--23--:R-:W-:Y:S05]  /*0910*/  BRA `(.L_x_3221) ;  /* 0x0000000400b07947 */ /* 0x00cfea0003800000 */
.L_x_3228:
        /* <DEDUP_REMOVED lines=11> */
.L_x_3235:
        /* <DEDUP_REMOVED lines=21> */
.L_x_3237:
[----:B------:R-:W-:Y:S05]  /*0b20*/  BSYNC.RECONVERGENT B0 ;  /* 0x0000000000007941 */ /* 0x000fea0003800200 */
.L_x_3236:
[----:B------:R-:W-:Y:S01]  /*0b30*/  IMAD.SHL.U32 R0, R0, 0x100000, RZ ;  /* 0x0010000000007824 */ /* 0x000fe200078e00ff */
[----:B------:R-:W-:-:S04]  /*0b40*/  LEA R2, R2, 0x3b800000, 0x17 ;  /* 0x3b80000002027811 */ /* 0x000fc800078eb8ff */
[----:B------:R-:W-:-:S05]  /*0b50*/  LOP3.LUT R0, R2, R0, R7, 0xfe, !PT ;  /* 0x0000000002007212 */ /* 0x000fca00078efe07 */
[----:B------:R-:W-:-:S04]  /*0b60*/  FMUL.FTZ R0, R0, 1 ;  /* 0x3f80000000007820 */ /* 0x000fc80000410000 */
[----:B------:R4:W0:Y:S02]  /*0b70*/  F2F.F64.F32 R24, R0 ;  /* 0x0000000000187310 */ /* 0x0008240000201800 */
[----:B0---4-:R-:W-:Y:S05]  /*0b80*/  BRA `(.L_x_3221) ;  /* 0x0000000400147947 */ /* 0x011fea0003800000 */
.L_x_3234:
        /* <DEDUP_REMOVED lines=21> */
.L_x_3239:
[----:B------:R-:W-:Y:S05]  /*0ce0*/  BSYNC.RECONVERGENT B0 ;  /* 0x0000000000007941 */ /* 0x000fea0003800200 */
.L_x_3238:
[----:B------:R-:W-:Y:S01]  /*0cf0*/  IMAD.SHL.U32 R0, R0, 0x200000, RZ ;  /* 0x0020000000007824 */ /* 0x000fe200078e00ff */
[----:B------:R-:W-:-:S04]  /*0d00*/  LEA R2, R2, 0x37800000, 0x17 ;  /* 0x3780000002027811 */ /* 0x000fc800078eb8ff */
[----:B------:R-:W-:-:S05]  /*0d10*/  LOP3.LUT R0, R2, R0, R7, 0xfe, !PT ;  /* 0x0000000002007212 */ /* 0x000fca00078efe07 */
[----:B------:R-:W-:-:S04]  /*0d20*/  FMUL.FTZ R0, R0, 1 ;  /* 0x3f80000000007820 */ /* 0x000fc80000410000 */
[----:B------:R4:W0:Y:S02]  /*0d30*/  F2F.F64.F32 R24, R0 ;  /* 0x0000000000187310 */ /* 0x0008240000201800 */
[----:B0---4-:R-:W-:Y:S05]  /*0d40*/  BRA `(.L_x_3221) ;  /* 0x0000000000a47947 */ /* 0x011fea0003800000 */
.L_x_3233:
[----:B------:R-:W-:-:S09]  /*0d50*/  UISETP.NE.AND UP0, UPT, UR4, 0x1c, UPT ;  /* 0x0000001c0400788c */ /* 0x000fd2000bf05270 */
[----:B------:R-:W-:Y:S05]  /*0d60*/  BRA.U !UP0, `(.L_x_3240) ;  /* 0x0000000108947547 */ /* 0x000fea000b800000 */
[----:B------:R-:W-:-:S09]  /*0d70*/  UISETP.NE.AND UP0, UPT, UR4, 0x1d, UPT ;  /* 0x0000001d0400788c */ /* 0x000fd2000bf05270 */
[----:B------:R-:W-:Y:S05]  /*0d80*/  BRA.U !UP0, `(.L_x_3241) ;  /* 0x0000000108807547 */ /* 0x000fea000b800000 */
[----:B------:R-:W-:-:S09]  /*0d90*/  UISETP.NE.AND UP0, UPT, UR4, 0x2c, UPT ;  /* 0x0000002c0400788c */ /* 0x000fd2000bf05270 */
[----:B------:R-:W-:Y:S05]  /*0da0*/  BRA.U !UP0, `(.L_x_3242) ;  /* 0x0000000108487547 */ /* 0x000fea000b800000 */
.L_x_3220:
        /* <DEDUP_REMOVED lines=16> */
.L_x_3243:
[----:B------:R-:W-:Y:S01]  /*0eb0*/  CS2R R24, SRZ ;  /* 0x0000000000187805 */ /* 0x000fe2000001ff00 */
[----:B------:R-:W-:Y:S06]  /*0ec0*/  BRA `(.L_x_3221) ;  /* 0x0000000000447947 */ /* 0x000fec0003800000 */
.L_x_3242:
[----:B------:R-:W2:Y:S01]  /*0ed0*/  LDG.E.U8 R0, desc[UR36][R2.64] ;  /* 0x0000002402007981 */ /* 0x000ea2000c1e1100 */
[----:B------:R-:W-:Y:S02]  /*0ee0*/  IMAD.MOV.U32 R24, RZ, RZ, 0x0 ;  /* 0x00000000ff187424 */ /* 0x000fe400078e00ff */
[----:B------:R-:W-:Y:S01]  /*0ef0*/  IMAD.MOV.U32 R25, RZ, RZ, 0x38000000 ;  /* 0x38000000ff197424 */ /* 0x000fe200078e00ff */
[----:B--2---:R-:W-:-:S13]  /*0f00*/  ISETP.NE.AND P0, PT, R0, RZ, PT ;  /* 0x000000ff0000720c */ /* 0x004fda0003f05270 */
[----:B------:R-:W-:Y:S05]  /*0f10*/  @!P0 BRA `(.L_x_3221) ;  /* 0x0000000000308947 */ /* 0x000fea0003800000 */
[----:B------:R-:W-:-:S13]  /*0f20*/  ISETP.NE.AND P0, PT, R0, 0xff, PT ;  /* 0x000000ff0000780c */ /* 0x000fda0003f05270 */
[----:B------:R-:W-:Y:S02]  /*0f30*/  @P0 IMAD.SHL.U32 R0, R0, 0x800000, RZ ;  /* 0x0080000000000824 */ /* 0x000fe400078e00ff */
[----:B------:R-:W-:Y:S02]  /*0f40*/  @!P0 IMAD.MOV.U32 R24, RZ, RZ, 0x20000000 ;  /* 0x20000000ff188424 */ /* 0x000fe400078e00ff */
[----:B------:R-:W-:Y:S02]  /*0f50*/  @!P0 IMAD.MOV.U32 R25, RZ, RZ, 0x7ff80000 ;  /* 0x7ff80000ff198424 */ /* 0x000fe400078e00ff */
[----:B------:R-:W-:-:S04]  /*0f60*/  @P0 FMUL.FTZ R0, R0, 1 ;  /* 0x3f80000000000820 */ /* 0x000fc80000410000 */
[----:B------:R4:W0:Y:S02]  /*0f70*/  @P0 F2F.F64.F32 R24, R0 ;  /* 0x0000000000180310 */ /* 0x0008240000201800 */
[----:B0---4-:R-:W-:Y:S05]  /*0f80*/  BRA `(.L_x_3221) ;  /* 0x0000000000147947 */ /* 0x011fea0003800000 */
.L_x_3241:
[----:B------:R-:W2:Y:S02]  /*0f90*/  LDG.E.64 R24, desc[UR36][R2.64] ;  /* 0x0000002402187981 */ /* 0x000ea4000c1e1b00 */
[----:B--2---:R-:W4:Y:S02]  /*0fa0*/  I2F.F64.U64 R24, R24 ;  /* 0x0000001800187312 */ /* 0x004f240000301800 */
[----:B----4-:R-:W-:Y:S05]  /*0fb0*/  BRA `(.L_x_3221) ;  /* 0x0000000000087947 */ /* 0x010fea0003800000 */
.L_x_3240:
[----:B------:R-:W2:Y:S02]  /*0fc0*/  LDG.E R2, desc[UR36][R2.64] ;  /* 0x0000002402027981 */ /* 0x000ea4000c1e1900 */
[----:B--2---:R2:W3:Y:S02]  /*0fd0*/  I2F.F64.U32 R24, R2 ;  /* 0x0000000200187312 */ /* 0x0044e40000201800 */
.L_x_3221:
[----:B------:R-:W-:Y:S05]  /*0fe0*/  BSYNC.RECONVERGENT B7 ;  /* 0x0000000000077941 */ /* 0x000fea0003800200 */
.L_x_3215:
[----:B012---:R-:W0:Y:S01]  /*0ff0*/  LDC.64 R2, c[0x0][0x3c0] ;  /* 0x0000f000ff027b82 */ /* 0x007e220000000a00 */
[----:B------:R-:W1:Y:S01]  /*1000*/  LDCU UR5, c[0x0][0x3d4] ;  /* 0x00007a80ff0577ac */ /* 0x000e620008000800 */
        /* <DEDUP_REMOVED lines=18> */
.L_x_3248:
[----:B------:R-:W2:Y:S02]  /*1130*/  LDG.E.U8 R2, desc[UR36][R2.64] ;  /* 0x0000002402027981 */ /* 0x000ea4000c1e1100 */
[----:B--2---:R0:W1:Y:S02]  /*1140*/  I2F.F64.U16 R16, R2 ;  /* 0x0000000200107312 */ /* 0x0040640000101800 */
[----:B01----:R-:W-:Y:S05]  /*1150*/  BRA `(.L_x_3250) ;  /* 0x0000000c00607947 */ /* 0x003fea0003800000 */
.L_x_3247:
        /* <DEDUP_REMOVED lines=9> */
.L_x_3252:
[----:B------:R-:W2:Y:S02]  /*11f0*/  LDG.E R2, desc[UR36][R2.64] ;  /* 0x0000002402027981 */ /* 0x000ea4000c1e1900 */
[----:B--2---:R0:W1:Y:S02]  /*1200*/  I2F.F64 R16, R2 ;  /* 0x0000000200107312 */ /* 0x0040640000201c00 */
[----:B01----:R-:W-:Y:S05]  /*1210*/  BRA `(.L_x_3250) ;  /* 0x0000000c00307947 */ /* 0x003fea0003800000 */
.L_x_3251:
[----:B------:R-:W2:Y:S02]  /*1220*/  LDG.E.U16 R2, desc[UR36][R2.64] ;  /* 0x0000002402027981 */ /* 0x000ea4000c1e1500 */
[----:B--2---:R0:W1:Y:S02]  /*1230*/  I2F.F64.S16 R16, R2 ;  /* 0x0000000200107312 */ /* 0x0040640000101c00 */
[----:B01----:R-:W-:Y:S05]  /*1240*/  BRA `(.L_x_3250) ;  /* 0x0000000c00247947 */ /* 0x003fea0003800000 */
.L_x_3246:
        /* <DEDUP_REMOVED lines=10> */
.L_x_3254:
[----:B------:R-:W2:Y:S02]  /*12f0*/  LDG.E.U16 R0, desc[UR36][R2.64] ;  /* 0x0000002402007981 */ /* 0x000ea4000c1e1500 */
[----:B--2---:R-:W-:-:S05]  /*1300*/  HADD2.F32 R0, -RZ, R0.H0_H0 ;  /* 0x20000000ff007230 */ /* 0x004fca0000004100 */
[----:B------:R-:W-:-:S04]  /*1310*/  FMUL.FTZ R0, R0, 1 ;  /* 0x3f80000000007820 */ /* 0x000fc80000410000 */
[----:B------:R4:W0:Y:S02]  /*1320*/  F2F.F64.F32 R16, R0 ;  /* 0x0000000000107310 */ /* 0x0008240000201800 */
[----:B0---4-:R-:W-:Y:S05]  /*1330*/  BRA `(.L_x_3250) ;  /* 0x0000000800e87947 */ /* 0x011fea0003800000 */
.L_x_3253:
        /* <DEDUP_REMOVED lines=10> */
.L_x_3256:
[----:B------:R-:W2:Y:S02]  /*13e0*/  LDG.E.U16 R2, desc[UR36][R2.64] ;  /* 0x0000002402027981 */ /* 0x000ea4000c1e1500 */
[----:B--2---:R-:W-:-:S05]  /*13f0*/  HADD2.F32 R0, -RZ, R2.H0_H0 ;  /* 0x20000002ff007230 */ /* 0x004fca0000004100 */
[----:B------:R-:W-:-:S04]  /*1400*/  FMUL.FTZ R0, R0, 1 ;  /* 0x3f80000000007820 */ /* 0x000fc80000410000 */
[----:B------:R0:W1:Y:S02]  /*1410*/  F2F.F64.F32 R16, R0 ;  /* 0x0000000000107310 */ /* 0x0000640000201800 */
[----:B01----:R-:W-:Y:S05]  /*1420*/  BRA `(.L_x_3250) ;  /* 0x0000000800ac7947 */ /* 0x003fea0003800000 */
.L_x_3255:
[----:B------:R4:W5:Y:S01]  /*1430*/  LDG.E.64 R16, desc[UR36][R2.64] ;  /* 0x0000002402107981 */ /* 0x000962000c1e1b00 */
[----:B------:R-:W-:Y:S05]  /*1440*/  BRA `(.L_x_3250) ;  /* 0x0000000800a47947 */ /* 0x000fea0003800000 */
.L_x_3245:
        /* <DEDUP_REMOVED lines=13> */
.L_x_3259:
[----:B------:R0:W5:Y:S01]  /*1520*/  LDG.E.64 R16, desc[UR36][R2.64] ;  /* 0x0000002402107981 */ /* 0x000162000c1e1b00 */
[----:B------:R-:W-:Y:S05]  /*1530*/  BRA `(.L_x_3250) ;  /* 0x0000000800687947 */ /* 0x000fea0003800000 */
.L_x_3258:
        /* <DEDUP_REMOVED lines=25> */
[----:B------:R0:W1:Y:S02]  /*16d0*/  F2F.F64.F32 R16, R5 ;  /* 0x0000000500107310 */ /* 0x0000640000201800 */
[----:B01----:R-:W-:Y:S05]  /*16e0*/  BRA `(.L_x_3250) ;  /* 0x0000000400fc7947 */ /* 0x003fea0003800000 */
.L_x_3261:
        /* <DEDUP_REMOVED lines=12> */
[----:B------:R0:W1:Y:S02]  /*17b0*/  F2F.F64.F32 R16, R0 ;  /* 0x0000000000107310 */ /* 0x0000640000201800 */
[----:B01----:R-:W-:Y:S05]  /*17c0*/  BRA `(.L_x_3250) ;  /* 0x0000000400c47947 */ /* 0x003fea0003800000 */
.L_x_3260:
[----:B------:R-:W2:Y:S02]  /*17d0*/  LDG.E.U16 R0, desc[UR36][R2.64] ;  /* 0x0000002402007981 */ /* 0x000ea4000c1e1500 */
[----:B--2---:R-:W-:-:S04]  /*17e0*/  IMAD.U32 R0, R0, 0x10000, RZ ;  /* 0x0001000000007824 */ /* 0x004fc800078e00ff */
[----:B------:R-:W-:-:S04]  /*17f0*/  FMUL.FTZ R0, R0, 1 ;  /* 0x3f80000000007820 */ /* 0x000fc80000410000 */
[----:B------:R0:W1:Y:S02]  /*1800*/  F2F.F64.F32 R16, R0 ;  /* 0x0000000000107310 */ /* 0x0000640000201800 */
[----:B01----:R-:W-:Y:S05]  /*1810*/  BRA `(.L_x_3250) ;  /* 0x0000000400b07947 */ /* 0x003fea0003800000 */
.L_x_3257:
        /* <DEDUP_REMOVED lines=11> */
.L_x_3264:
        /* <DEDUP_REMOVED lines=21> */
.L_x_3266:
[----:B------:R-:W-:Y:S05]  /*1a20*/  BSYNC.RECONVERGENT B0 ;  /* 0x0000000000007941 */ /* 0x000fea0003800200 */
.L_x_3265:
[----:B------:R-:W-:Y:S01]  /*1a30*/  IMAD.SHL.U32 R0, R0, 0x100000, RZ ;  /* 0x0010000000007824 */ /* 0x000fe200078e00ff */
[----:B------:R-:W-:-:S04]  /*1a40*/  LEA R2, R2, 0x3b800000, 0x17 ;  /* 0x3b80000002027811 */ /* 0x000fc800078eb8ff */
[----:B------:R-:W-:-:S05]  /*1a50*/  LOP3.LUT R0, R2, R0, R7, 0xfe, !PT ;  /* 0x0000000002007212 */ /* 0x000fca00078efe07 */
[----:B------:R-:W-:-:S04]  /*1a60*/  FMUL.FTZ R0, R0, 1 ;  /* 0x3f80000000007820 */ /* 0x000fc80000410000 */
[----:B------:R4:W0:Y:S02]  /*1a70*/  F2F.F64.F32 R16, R0 ;  /* 0x0000000000107310 */ /* 0x0008240000201800 */
[----:B0---4-:R-:W-:Y:S05]  /*1a80*/  BRA `(.L_x_3250) ;  /* 0x0000000400147947 */ /* 0x011fea0003800000 */
.L_x_3263:
        /* <DEDUP_REMOVED lines=21> */
.L_x_3268:
[----:B------:R-:W-:Y:S05]  /*1be0*/  BSYNC.RECONVERGENT B0 ;  /* 0x0000000000007941 */ /* 0x000fea0003800200 */
.L_x_3267:
[----:B------:R-:W-:Y:S01]  /*1bf0*/  IMAD.SHL.U32 R0, R0, 0x200000, RZ ;  /* 0x0020000000007824 */ /* 0x000fe200078e00ff */
[----:B------:R-:W-:-:S04]  /*1c00*/  LEA R2, R2, 0x37800000, 0x17 ;  /* 0x3780000002027811 */ /* 0x000fc800078eb8ff */
[----:B------:R-:W-:-:S05]  /*1c10*/  LOP3.LUT R0, R2, R0, R7, 0xfe, !PT ;  /* 0x0000000002007212 */ /* 0x000fca00078efe07 */
[----:B------:R-:W-:-:S04]  /*1c20*/  FMUL.FTZ R0, R0, 1 ;  /* 0x3f80000000007820 */ /* 0x000fc80000410000 */
[----:B------:R4:W0:Y:S02]  /*1c30*/  F2F.F64.F32 R16, R0 ;  /* 0x0000000000107310 */ /* 0x0008240000201800 */
[----:B0---4-:R-:W-:Y:S05]  /*1c40*/  BRA `(.L_x_3250) ;  /* 0x0000000000a47947 */ /* 0x011fea0003800000 */
.L_x_3262:
[----:B------:R-:W-:-:S09]  /*1c50*/  UISETP.NE.AND UP0, UPT, UR4, 0x1c, UPT ;  /* 0x0000001c0400788c */ /* 0x000fd2000bf05270 */
[----:B------:R-:W-:Y:S05]  /*1c60*/  BRA.U !UP0, `(.L_x_3269) ;  /* 0x0000000108947547 */ /* 0x000fea000b800000 */
[----:B------:R-:W-:-:S09]  /*1c70*/  UISETP.NE.AND UP0, UPT, UR4, 0x1d, UPT ;  /* 0x0000001d0400788c */ /* 0x000fd2000bf05270 */
[----:B------:R-:W-:Y:S05]  /*1c80*/  BRA.U !UP0, `(.L_x_3270) ;  /* 0x0000000108807547 */ /* 0x000fea000b800000 */
[----:B------:R-:W-:-:S09]  /*1c90*/  UISETP.NE.AND UP0, UPT, UR4, 0x2c, UPT ;  /* 0x0000002c0400788c */ /* 0x000fd2000bf05270 */
[----:B------:R-:W-:Y:S05]  /*1ca0*/  BRA.U !UP0, `(.L_x_3271) ;  /* 0x0000000108487547 */ /* 0x000fea000b800000 */
.L_x_3249:
[----:B------:R-:W-:Y:S01]  /*1cb0*/  MOV R0, 0x0 ;  /* 0x0000000000007802 */ /* 0x000fe20000000f00 */
[----:B------:R-:W0:Y:S01]  /*1cc0*/  LDCU.64 UR4, c[0x4][0x128] ;  /* 0x01002500ff0477ac */ /* 0x000e220008000a00 */
[----:B------:R-:W-:Y:S02]  /*1cd0*/  IMAD.MOV.U32 R8, RZ, RZ, 0x4e ;  /* 0x0000004eff087424 */ /* 0x000fe400078e00ff */
[----:B------:R1:W2:Y:S01]  /*1ce0*/  LDC.64 R2, c[0x4][R0] ;  /* 0x0100000000027b82 */ /* 0x0002a20000000a00 */
[----:B------:R-:W4:Y:S01]  /*1cf0*/  LDCU.64 UR6, c[0x4][0x130] ;  /* 0x01002600ff0677ac */ /* 0x000f220008000a00 */
[----:B------:R-:W-:Y:S02]  /*1d00*/  IMAD.MOV.U32 R12, RZ, RZ, 0x1 ;  /* 0x00000001ff0c7424 */ /* 0x000fe400078e00ff */
[----:B------:R-:W-:Y:S01]  /*1d10*/  IMAD.MOV.U32 R13, RZ, RZ, RZ ;  /* 0x000000ffff0d7224 */ /* 0x000fe200078e00ff */
[----:B------:R-:W3:Y:S01]  /*1d20*/  LDCU.64 UR8, c[0x4][0x8] ;  /* 0x01000100ff0877ac */ /* 0x000ee20008000a00 */
[----:B0-----:R-:W-:-:S02]  /*1d30*/  IMAD.U32 R4, RZ, RZ, UR4 ;  /* 0x00000004ff047e24 */ /* 0x001fc4000f8e00ff */
[----:B------:R-:W-:Y:S02]  /*1d40*/  IMAD.U32 R5, RZ, RZ, UR5 ;  /* 0x00000005ff057e24 */ /* 0x000fe4000f8e00ff */
[----:B----4-:R-:W-:Y:S02]  /*1d50*/  IMAD.U32 R6, RZ, RZ, UR6 ;  /* 0x00000006ff067e24 */ /* 0x010fe4000f8e00ff */
[----:B------:R-:W-:Y:S02]  /*1d60*/  IMAD.U32 R7, RZ, RZ, UR7 ;  /* 0x00000007ff077e24 */ /* 0x000fe4000f8e00ff */
[----:B---3--:R-:W-:Y:S02]  /*1d70*/  IMAD.U32 R10, RZ, RZ, UR8 ;  /* 0x00000008ff0a7e24 */ /* 0x008fe4000f8e00ff */
[----:B-1----:R-:W-:-:S07]  /*1d80*/  IMAD.U32 R11, RZ, RZ, UR9 ;  /* 0x00000009ff0b7e24 */ /* 0x002fce000f8e00ff */
[----:B------:R-:W-:-:S07]  /*1d90*/  LEPC R20, `(.L_x_3272) ;  /* 0x000000001014794e */ /* 0x000fce0000000000 */
[----:B--2--5:R-:W-:Y:S05]  /*1da0*/  CALL.ABS.NOINC R2 ;  /* 0x0000000002007343 */ /* 0x024fea0003c00000 */
.L_x_3272:
[----:B------:R-:W-:Y:S01]  /*1db0*/  CS2R R16, SRZ ;  /* 0x0000000000107805 */ /* 0x000fe2000001ff00 */
[----:B------:R-:W-:Y:S06]  /*1dc0*/  BRA `(.L_x_3250) ;  /* 0x0000000000447947 */ /* 0x000fec0003800000 */
.L_x_3271:
        /* <DEDUP_REMOVED lines=10> */
[----:B------:R1:W2:Y:S02]  /*1e70*/  @P0 F2F.F64.F32 R16, R0 ;  /* 0x0000000000100310 */ /* 0x0002a40000201800 */
[----:B-12---:R-:W-:Y:S05]  /*1e80*/  BRA `(.L_x_3250) ;  /* 0x0000000000147947 */ /* 0x006fea0003800000 */
.L_x_3270:
[----:B------:R-:W2:Y:S02]  /*1e90*/  LDG.E.64 R16, desc[UR36][R2.64] ;  /* 0x0000002402107981 */ /* 0x000ea4000c1e1b00 */
[----:B--2---:R-:W1:Y:S02]  /*1ea0*/  I2F.F64.U64 R16, R16 ;  /* 0x0000001000107312 */ /* 0x004e640000301800 */
[----:B-1----:R-:W-:Y:S05]  /*1eb0*/  BRA `(.L_x_3250) ;  /* 0x0000000000087947 */ /* 0x002fea0003800000 */
.L_x_3269:
[----:B------:R-:W2:Y:S02]  /*1ec0*/  LDG.E R2, desc[UR36][R2.64] ;  /* 0x0000002402027981 */ /* 0x000ea4000c1e1900 */
[----:B--2---:R1:W2:Y:S02]  /*1ed0*/  I2F.F64.U32 R16, R2 ;  /* 0x0000000200107312 */ /* 0x0042a40000201800 */
.L_x_3250:
[----:B------:R-:W-:Y:S05]  /*1ee0*/  BSYNC.RECONVERGENT B7 ;  /* 0x0000000000077941 */ /* 0x000fea0003800200 */
.L_x_3244:
[----:B------:R-:W-:-:S07]  /*1ef0*/  VIADD R28, R36, 0x80 ;  /* 0x00000080241c7836 */ /* 0x000fce0000000000 */
.L_x_3214:
[----:B------:R-:W-:Y:S05]  /*1f00*/  BSYNC.RECONVERGENT B6 ;  /* 0x0000000000067941 */ /* 0x000fea0003800200 */
.L_x_3213:
[----:B------:R-:W-:Y:S01]  /*1f10*/  ISETP.GE.AND P0, PT, R28, R29, PT ;  /* 0x0000001d1c00720c */ /* 0x000fe20003f06270 */
[----:B------:R-:W-:Y:S01]  /*1f20*/  BSSY.RECONVERGENT B6, `(.L_x_3273) ;  /* 0x00001e6000067945 */ /* 0x000fe20003800200 */
[----:B------:R-:W-:Y:S02]  /*1f30*/  CS2R R26, SRZ ;  /* 0x00000000001a7805 */ /* 0x000fe4000001ff00 */
[----:B------:R-:W-:-:S09]  /*1f40*/  CS2R R18, SRZ ;  /* 0x0000000000127805 */ /* 0x000fd2000001ff00 */
[----:B------:R-:W-:Y:S05]  /*1f50*/  @P0 BRA `(.L_x_3274) ;  /* 0x0000001c00880947 */ /* 0x000fea0003800000 */
[----:B01--4-:R-:W0:Y:S01]  /*1f60*/  LDC.64 R2, c[0x0][0x3b8] ;  /* 0x0000ee00ff027b82 */ /* 0x013e220000000a00 */
        /* <DEDUP_REMOVED lines=18> */
[----:B----4-:R0:W1:Y:S02]  /*2090*/  I2F.F64.S16 R26, R2 ;  /* 0x00000002001a7312 */ /* 0x0100640000101c00 */
[----:B01----:R-:W-:Y:S05]  /*20a0*/  BRA `(.L_x_3281) ;  /* 0x0000000c006c7947 */ /* 0x003fea0003800000 */
.L_x_3279:
[----:B------:R-:W4:Y:S02]  /*20b0*/  LDG.E.U8 R2, desc[UR36][R2.64] ;  /* 0x0000002402027981 */ /* 0x000f24000c1e1100 */
[----:B----4-:R0:W1:Y:S02]  /*20c0*/  I2F.F64.U16 R26, R2 ;  /* 0x00000002001a7312 */ /* 0x0100640000101800 */
[----:B01----:R-:W-:Y:S05]  /*20d0*/  BRA `(.L_x_3281) ;  /* 0x0000000c00607947 */ /* 0x003fea0003800000 */
.L_x_3278:
[----:B------:R-:W-:-:S09]  /*20e0*/  UISETP.NE.AND UP0, UPT, UR4, 0x2, UPT ;  /* 0x000000020400788c */ /* 0x000fd2000bf05270 */
[----:B------:R-:W-:Y:S05]  /*20f0*/  BRA.U !UP0, `(.L_x_3282) ;  /* 0x0000000108287547 */ /* 0x000fea000b800000 */
[----:B------:R-:W-:-:S09]  /*2100*/  UISETP.NE.AND UP0, UPT, UR4, 0x3, UPT ;  /* 0x000000030400788c */ /* 0x000fd2000bf05270 */
[----:B------:R-:W-:Y:S05]  /*2110*/  BRA.U !UP0, `(.L_x_3283) ;  /* 0x0000000108147547 */ /* 0x000fea000b800000 */
[----:B------:R-:W-:-:S09]  /*2120*/  UISETP.NE.AND UP0, UPT, UR4, 0x4, UPT ;  /* 0x000000040400788c */ /* 0x000fd2000bf05270 */
[----:B------:R-:W-:Y:S05]  /*2130*/  BRA.U UP0, `(.L_x_3280) ;  /* 0x0000000900ec7547 */ /* 0x000fea000b800000 */
[----:B------:R-:W4:Y:S02]  /*2140*/  LDG.E.64 R26, desc[UR36][R2.64] ;  /* 0x00000024021a7981 */ /* 0x000f24000c1e1b00 */
[----:B----4-:R-:W0:Y:S02]  /*2150*/  I2F.F64.S64 R26, R26 ;  /* 0x0000001a001a7312 */ /* 0x010e240000301c00 */
[----:B0-----:R-:W-:Y:S05]  /*2160*/  BRA `(.L_x_3281) ;  /* 0x0000000c003c7947 */ /* 0x001fea0003800000 */
.L_x_3283:
[----:B------:R-:W4:Y:S02]  /*2170*/  LDG.E R2, desc[UR36][R2.64] ;  /* 0x0000002402027981 */ /* 0x000f24000c1e1900 */
[----:B----4-:R0:W1:Y:S02]  /*2180*/  I2F.F64 R26, R2 ;  /* 0x00000002001a7312 */ /* 0x0100640000201c00 */
[----:B01----:R-:W-:Y:S05]  /*2190*/  BRA `(.L_x_3281) ;  /* 0x0000000c00307947 */ /* 0x003fea0003800000 */
.L_x_3282:
[----:B------:R-:W4:Y:S02]  /*21a0*/  LDG.E.U16 R2, desc[UR36][R2.64] ;  /* 0x0000002402027981 */ /* 0x000f24000c1e1500 */
[----:B----4-:R0:W1:Y:S02]  /*21b0*/  I2F.F64.S16 R26, R2 ;  /* 0x00000002001a7312 */ /* 0x0100640000101c00 */
[----:B01----:R-:W-:Y:S05]  /*21c0*/  BRA `(.L_x_3281) ;  /* 0x0000000c00247947 */ /* 0x003fea0003800000 */
.L_x_3277:
[----:B------:R-:W-:-:S09]  /*21d0*/  UISETP.GT.AND UP0, UPT, UR4, 0x6, UPT ;  /* 0x000000060400788c */ /* 0x000fd2000bf04270 */
[----:B------:R-:W-:Y:S05]  /*21e0*/  BRA.U UP0, `(.L_x_3284) ;  /* 0x0000000100347547 */ /* 0x000fea000b800000 */
[----:B------:R-:W-:-:S09]  /*21f0*/  UISETP.NE.AND UP0, UPT, UR4, 0x5, UPT ;  /* 0x000000050400788c */ /* 0x000fd2000bf05270 */
[----:B------:R-:W-:Y:S05]  /*2200*/  BRA.U !UP0, `(.L_x_3285) ;  /* 0x0000000108187547 */ /* 0x000fea000b800000 */
[----:B------:R-:W-:-:S09]  /*2210*/  UISETP.NE.AND UP0, UPT, UR4, 0x6, UPT ;  /* 0x000000060400788c */ /* 0x000fd2000bf05270 */
[----:B------:R-:W-:Y:S05]  /*2220*/  BRA.U UP0, `(.L_x_3280) ;  /* 0x0000000900b07547 */ /* 0x000fea000b800000 */
[----:B------:R-:W4:Y:S02]  /*2230*/  LDG.E R26, desc[UR36][R2.64] ;  /* 0x00000024021a7981 */ /* 0x000f24000c1e1900 */
[----:B----4-:R-:W-:-:S06]  /*2240*/  FMUL.FTZ R26, R26, 1 ;  /* 0x3f8000001a1a7820 */ /* 0x010fcc0000410000 */
[----:B------:R-:W0:Y:S02]  /*2250*/  F2F.F64.F32 R26, R26 ;  /* 0x0000001a001a7310 */ /* 0x000e240000201800 */
[----:B0-----:R-:W-:Y:S05]  /*2260*/  BRA `(.L_x_3281) ;  /* 0x0000000800fc7947 */ /* 0x001fea0003800000 */
.L_x_3285:
[----:B------:R-:W4:Y:S02]  /*2270*/  LDG.E.U16 R0, desc[UR36][R2.64] ;  /* 0x0000002402007981 */ /* 0x000f24000c1e1500 */
[----:B----4-:R-:W-:-:S05]  /*2280*/  HADD2.F32 R0, -RZ, R0.H0_H0 ;  /* 0x20000000ff007230 */ /* 0x010fca0000004100 */
[----:B------:R-:W-:-:S04]  /*2290*/  FMUL.FTZ R0, R0, 1 ;  /* 0x3f80000000007820 */ /* 0x000fc80000410000 */
[----:B------:R0:W1:Y:S02]  /*22a0*/  F2F.F64.F32 R26, R0 ;  /* 0x00000000001a7310 */ /* 0x0000640000201800 */
[----:B01----:R-:W-:Y:S05]  /*22b0*/  BRA `(.L_x_3281) ;  /* 0x0000000800e87947 */ /* 0x003fea0003800000 */
.L_x_3284:
[----:B------:R-:W-:-:S09]  /*22c0*/  UISETP.NE.AND UP0, UPT, UR4, 0x7, UPT ;  /* 0x000000070400788c */ /* 0x000fd2000bf05270 */
[----:B------:R-:W-:Y:S05]  /*22d0*/  BRA.U !UP0, `(.L_x_3286) ;  /* 0x0000000108347547 */ /* 0x000fea000b800000 */
        /* <DEDUP_REMOVED lines=8> */
.L_x_3287:
[----:B------:R-:W4:Y:S02]  /*2360*/  LDG.E.U16 R2, desc[UR36][R2.64] ;  /* 0x0000002402027981 */ /* 0x000f24000c1e1500 */
[----:B----4-:R-:W-:-:S05]  /*2370*/  HADD2.F32 R0, -RZ, R2.H0_H0 ;  /* 0x20000002ff007230 */ /* 0x010fca0000004100 */
[----:B------:R-:W-:-:S04]  /*2380*/  FMUL.FTZ R0, R0, 1 ;  /* 0x3f80000000007820 */ /* 0x000fc80000410000 */
[----:B------:R0:W1:Y:S02]  /*2390*/  F2F.F64.F32 R26, R0 ;  /* 0x00000000001a7310 */ /* 0x0000640000201800 */
[----:B01----:R-:W-:Y:S05]  /*23a0*/  BRA `(.L_x_3281) ;  /* 0x0000000800ac7947 */ /* 0x003fea0003800000 */
.L_x_3286:
[----:B------:R0:W5:Y:S01]  /*23b0*/  LDG.E.64 R26, desc[UR36][R2.64] ;  /* 0x00000024021a7981 */ /* 0x000162000c1e1b00 */
[----:B------:R-:W-:Y:S05]  /*23c0*/  BRA `(.L_x_3281) ;  /* 0x0000000800a47947 */ /* 0x000fea0003800000 */
.L_x_3276:
        /* <DEDUP_REMOVED lines=8> */
[----:B------:R-:W4:Y:S01]  /*2450*/  LDG.E.U8 R2, desc[UR36][R2.64] ;  /* 0x0000002402027981 */ /* 0x000f22000c1e1100 */
[----:B------:R-:W-:Y:S01]  /*2460*/  IMAD.MOV.U32 R26, RZ, RZ, RZ ;  /* 0x000000ffff1a7224 */ /* 0x000fe200078e00ff */
[----:B----4-:R-:W-:-:S04]  /*2470*/  ISETP.NE.AND P0, PT, R2, RZ, PT ;  /* 0x000000ff0200720c */ /* 0x010fc80003f05270 */
[----:B------:R-:W-:Y:S01]  /*2480*/  FSEL R27, RZ, 1.875, !P0 ;  /* 0x3ff00000ff1b7808 */ /* 0x000fe20004000000 */
[----:B------:R-:W-:Y:S08]  /*2490*/  BRA `(.L_x_3281) ;  /* 0x0000000800707947 */ /* 0x000ff00003800000 */
.L_x_3290:
[----:B------:R4:W5:Y:S01]  /*24a0*/  LDG.E.64 R26, desc[UR36][R2.64] ;  /* 0x00000024021a7981 */ /* 0x000962000c1e1b00 */
[----:B------:R-:W-:Y:S05]  /*24b0*/  BRA `(.L_x_3281) ;  /* 0x0000000800687947 */ /* 0x000fea0003800000 */
.L_x_3289:
        /* <DEDUP_REMOVED lines=27> */
.L_x_3292:
[----:B------:R-:W4:Y:S02]  /*2670*/  LDG.E.U8 R2, desc[UR36][R2.64] ;  /* 0x0000002402027981 */ /* 0x000f24000c1e1100 */
[C---:B----4-:R-:W-:Y:S02]  /*2680*/  IMAD.SHL.U32 R0, R2.reuse, 0x2000000, RZ ;  /* 0x0200000002007824 */ /* 0x050fe400078e00ff */
        /* <DEDUP_REMOVED lines=12> */
.L_x_3291:
[----:B------:R-:W4:Y:S02]  /*2750*/  LDG.E.U16 R0, desc[UR36][R2.64] ;  /* 0x0000002402007981 */ /* 0x000f24000c1e1500 */
[----:B----4-:R-:W-:-:S04]  /*2760*/  IMAD.U32 R0, R0, 0x10000, RZ ;  /* 0x0001000000007824 */ /* 0x010fc800078e00ff */
[----:B------:R-:W-:-:S04]  /*2770*/  FMUL.FTZ R0, R0, 1 ;  /* 0x3f80000000007820 */ /* 0x000fc80000410000 */
[----:B------:R0:W1:Y:S02]  /*2780*/  F2F.F64.F32 R26, R0 ;  /* 0x00000000001a7310 */ /* 0x0000640000201800 */
[----:B01----:R-:W-:Y:S05]  /*2790*/  BRA `(.L_x_3281) ;  /* 0x0000000400b07947 */ /* 0x003fea0003800000 */
.L_x_3288:
        /* <DEDUP_REMOVED lines=9> */
[----:B----4-:R4:W0:Y:S02]  /*2830*/  I2F.F64.U16 R26, R2 ;  /* 0x00000002001a7312 */ /* 0x0108240000101800 */
[----:B0---4-:R-:W-:Y:S05]  /*2840*/  BRA `(.L_x_3281) ;  /* 0x0000000400847947 */ /* 0x011fea0003800000 */
.L_x_3295:
[----:B------:R-:W4:Y:S01]  /*2850*/  LDG.E.U8 R3, desc[UR36][R2.64] ;  /* 0x0000002402037981 */ /* 0x000f22000c1e1100 */
[----:B------:R-:W-:Y:S02]  /*2860*/  CS2R R26, SRZ ;  /* 0x00000000001a7805 */ /* 0x000fe4000001ff00 */
[----:B----4-:R-:W-:-:S13]  /*2870*/  ISETP.NE.AND P0, PT, R3, RZ, PT ;  /* 0x000000ff0300720c */ /* 0x010fda0003f05270 */
        /* <DEDUP_REMOVED lines=18> */
.L_x_3297:
[----:B------:R-:W-:Y:S05]  /*29a0*/  BSYNC.RECONVERGENT B0 ;  /* 0x0000000000007941 */ /* 0x000fea0003800200 */
.L_x_3296:
[----:B------:R-:W-:Y:S01]  /*29b0*/  IMAD.SHL.U32 R0, R0, 0x100000, RZ ;  /* 0x0010000000007824 */ /* 0x000fe200078e00ff */
[----:B------:R-:W-:-:S04]  /*29c0*/  LEA R2, R2, 0x3b800000, 0x17 ;  /* 0x3b80000002027811 */ /* 0x000fc800078eb8ff */
[----:B------:R-:W-:-:S05]  /*29d0*/  LOP3.LUT R0, R2, R0, R7, 0xfe, !PT ;  /* 0x0000000002007212 */ /* 0x000fca00078efe07 */
[----:B------:R-:W-:-:S04]  /*29e0*/  FMUL.FTZ R0, R0, 1 ;  /* 0x3f80000000007820 */ /* 0x000fc80000410000 */
[----:B------:R4:W0:Y:S02]  /*29f0*/  F2F.F64.F32 R26, R0 ;  /* 0x00000000001a7310 */ /* 0x0008240000201800 */
[----:B0---4-:R-:W-:Y:S05]  /*2a00*/  BRA `(.L_x_3281) ;  /* 0x0000000400147947 */ /* 0x011fea0003800000 */
.L_x_3294:
        /* <DEDUP_REMOVED lines=21> */
.L_x_3299:
[----:B------:R-:W-:Y:S05]  /*2b60*/  BSYNC.RECONVERGENT B0 ;  /* 0x0000000000007941 */ /* 0x000fea0003800200 */
.L_x_3298:
[----:B------:R-:W-:Y:S01]  /*2b70*/  IMAD.SHL.U32 R0, R0, 0x200000, RZ ;  /* 0x0020000000007824 */ /* 0x000fe200078e00ff */
[----:B------:R-:W-:-:S04]  /*2b80*/  LEA R2, R2, 0x37800000, 0x17 ;  /* 0x3780000002027811 */ /* 0x000fc800078eb8ff */
[----:B------:R-:W-:-:S05]  /*2b90*/  LOP3.LUT R0, R2, R0, R7, 0xfe, !PT ;  /* 0x0000000002007212 */ /* 0x000fca00078efe07 */
[----:B------:R-:W-:-:S04]  /*2ba0*/  FMUL.FTZ R0, R0, 1 ;  /* 0x3f80000000007820 */ /* 0x000fc80000410000 */
[----:B------:R4:W0:Y:S02]  /*2bb0*/  F2F.F64.F32 R26, R0 ;  /* 0x00000000001a7310 */ /* 0x0008240000201800 */
[----:B0---4-:R-:W-:Y:S05]  /*2bc0*/  BRA `(.L_x_3281) ;  /* 0x0000000000a47947 */ /* 0x011fea0003800000 */
.L_x_3293:
        /* <DEDUP_REMOVED lines=8> */
[----:B------:R-:W-:Y:S01]  /*2c50*/  IMAD.MOV.U32 R27, RZ, RZ, 0x38000000 ;  /* 0x38000000ff1b7424 */ /* 0x000fe200078e00ff */
[----:B----4-:R-:W-:-:S13]  /*2c60*/  ISETP.NE.AND P0, PT, R0, RZ, PT ;  /* 0x000000ff0000720c */ /* 0x010fda0003f05270 */
[----:B------:R-:W-:Y:S05]  /*2c70*/  @!P0 BRA `(.L_x_3281) ;  /* 0x0000000000788947 */ /* 0x000fea0003800000 */
[----:B------:R-:W-:-:S13]  /*2c80*/  ISETP.NE.AND P0, PT, R0, 0xff, PT ;  /* 0x000000ff0000780c */ /* 0x000fda0003f05270 */
[----:B------:R-:W-:Y:S02]  /*2c90*/  @P0 IMAD.SHL.U32 R0, R0, 0x800000, RZ ;  /* 0x0080000000000824 */ /* 0x000fe400078e00ff */
[----:B------:R-:W-:Y:S02]  /*2ca0*/  @!P0 IMAD.MOV.U32 R26, RZ, RZ, 0x20000000 ;  /* 0x20000000ff1a8424 */ /* 0x000fe400078e00ff */
[----:B------:R-:W-:Y:S02]  /*2cb0*/  @!P0 IMAD.MOV.U32 R27, RZ, RZ, 0x7ff80000 ;  /* 0x7ff80000ff1b8424 */ /* 0x000fe400078e00ff */
[----:B------:R-:W-:-:S04]  /*2cc0*/  @P0 FMUL.FTZ R0, R0, 1 ;  /* 0x3f80000000000820 */ /* 0x000fc80000410000 */
[----:B------:R0:W1:Y:S02]  /*2cd0*/  @P0 F2F.F64.F32 R26, R0 ;  /* 0x00000000001a0310 */ /* 0x0000640000201800 */
[----:B01----:R-:W-:Y:S05]  /*2ce0*/  BRA `(.L_x_3281) ;  /* 0x00000000005c7947 */ /* 0x003fea0003800000 */
.L_x_3280:
        /* <DEDUP_REMOVED lines=16> */
.L_x_3302:
[----:B------:R-:W-:Y:S01]  /*2df0*/  CS2R R26, SRZ ;  /* 0x00000000001a7805 */ /* 0x000fe2000001ff00 */
[----:B------:R-:W-:Y:S06]  /*2e00*/  BRA `(.L_x_3281) ;  /* 0x0000000000147947 */ /* 0x000fec0003800000 */
.L_x_3301:
[----:B------:R-:W4:Y:S02]  /*2e10*/  LDG.E.64 R26, desc[UR36][R2.64] ;  /* 0x00000024021a7981 */ /* 0x000f24000c1e1b00 */
[----:B----4-:R-:W0:Y:S02]  /*2e20*/  I2F.F64.U64 R26, R26 ;  /* 0x0000001a001a7312 */ /* 0x010e240000301800 */
[----:B0-----:R-:W-:Y:S05]  /*2e30*/  BRA `(.L_x_3281) ;  /* 0x0000000000087947 */ /* 0x001fea0003800000 */
.L_x_3300:
[----:B------:R-:W4:Y:S02]  /*2e40*/  LDG.E R2, desc[UR36][R2.64] ;  /* 0x0000002402027981 */ /* 0x000f24000c1e1900 */
[----:B----4-:R0:W1:Y:S02]  /*2e50*/  I2F.F64.U32 R26, R2 ;  /* 0x00000002001a7312 */ /* 0x0100640000201800 */
.L_x_3281:
[----:B------:R-:W-:Y:S05]  /*2e60*/  BSYNC.RECONVERGENT B7 ;  /* 0x0000000000077941 */ /* 0x000fea0003800200 */
.L_x_3275:
        /* <DEDUP_REMOVED lines=18> */
[----:B----4-:R0:W4:Y:S02]  /*2f90*/  I2F.F64.S16 R18, R2 ;  /* 0x0000000200127312 */ /* 0x0101240000101c00 */
[----:B0---4-:R-:W-:Y:S05]  /*2fa0*/  BRA `(.L_x_3309) ;  /* 0x0000000c006c7947 */ /* 0x011fea0003800000 */
.L_x_3307:
[----:B------:R-:W4:Y:S02]  /*2fb0*/  LDG.E.U8 R2, desc[UR36][R2.64] ;  /* 0x0000002402027981 */ /* 0x000f24000c1e1100 */
[----:B----4-:R0:W4:Y:S02]  /*2fc0*/  I2F.F64.U16 R18, R2 ;  /* 0x0000000200127312 */ /* 0x0101240000101800 */
[----:B0---4-:R-:W-:Y:S05]  /*2fd0*/  BRA `(.L_x_3309) ;  /* 0x0000000c00607947 */ /* 0x011fea0003800000 */
.L_x_3306:
        /* <DEDUP_REMOVED lines=9> */
.L_x_3311:
[----:B------:R-:W4:Y:S02]  /*3070*/  LDG.E R2, desc[UR36][R2.64] ;  /* 0x0000002402027981 */ /* 0x000f24000c1e1900 */
[----:B----4-:R0:W4:Y:S02]  /*3080*/  I2F.F64 R18, R2 ;  /* 0x0000000200127312 */ /* 0x0101240000201c00 */
[----:B0---4-:R-:W-:Y:S05]  /*3090*/  BRA `(.L_x_3309) ;  /* 0x0000000c00307947 */ /* 0x011fea0003800000 */
.L_x_3310:
[----:B------:R-:W4:Y:S02]  /*30a0*/  LDG.E.U16 R2, desc[UR36][R2.64] ;  /* 0x0000002402027981 */ /* 0x000f24000c1e1500 */
[----:B----4-:R0:W4:Y:S02]  /*30b0*/  I2F.F64.S16 R18, R2 ;  /* 0x0000000200127312 */ /* 0x0101240000101c00 */
[----:B0---4-:R-:W-:Y:S05]  /*30c0*/  BRA `(.L_x_3309) ;  /* 0x0000000c00247947 */ /* 0x011fea0003800000 */
.L_x_3305:
        /* <DEDUP_REMOVED lines=8> */
[----:B------:R-:W4:Y:S02]  /*3150*/  F2F.F64.F32 R18, R18 ;  /* 0x0000001200127310 */ /* 0x000f240000201800 */
[----:B----4-:R-:W-:Y:S05]  /*3160*/  BRA `(.L_x_3309) ;  /* 0x0000000800fc7947 */ /* 0x010fea0003800000 */
.L_x_3313:
[----:B------:R-:W4:Y:S02]  /*3170*/  LDG.E.U16 R0, desc[UR36][R2.64] ;  /* 0x0000002402007981 */ /* 0x000f24000c1e1500 */
[----:B----4-:R-:W-:-:S05]  /*3180*/  HADD2.F32 R0, -RZ, R0.H0_H0 ;  /* 0x20000000ff007230 */ /* 0x010fca0000004100 */
[----:B------:R-:W-:-:S04]  /*3190*/  FMUL.FTZ R0, R0, 1 ;  /* 0x3f80000000007820 */ /* 0x000fc80000410000 */
[----:B------:R4:W0:Y:S02]  /*31a0*/  F2F.F64.F32 R18, R0 ;  /* 0x0000000000127310 */ /* 0x0008240000201800 */
[----:B0---4-:R-:W-:Y:S05]  /*31b0*/  BRA `(.L_x_3309) ;  /* 0x0000000800e87947 */ /* 0x011fea0003800000 */
.L_x_3312:
        /* <DEDUP_REMOVED lines=10> */
.L_x_3315:
[----:B------:R-:W4:Y:S02]  /*3260*/  LDG.E.U16 R2, desc[UR36][R2.64] ;  /* 0x0000002402027981 */ /* 0x000f24000c1e1500 */
[----:B----4-:R-:W-:-:S05]  /*3270*/  HADD2.F32 R0, -RZ, R2.H0_H0 ;  /* 0x20000002ff007230 */ /* 0x010fca0000004100 */
[----:B------:R-:W-:-:S04]  /*3280*/  FMUL.FTZ R0, R0, 1 ;  /* 0x3f80000000007820 */ /* 0x000fc80000410000 */
[----:B------:R0:W4:Y:S02]  /*3290*/  F2F.F64.F32 R18, R0 ;  /* 0x0000000000127310 */ /* 0x0001240000201800 */
[----:B0---4-:R-:W-:Y:S05]  /*32a0*/  BRA `(.L_x_3309) ;  /* 0x0000000800ac7947 */ /* 0x011fea0003800000 */
.L_x_3314:
[----:B------:R0:W5:Y:S01]  /*32b0*/  LDG.E.64 R18, desc[UR36][R2.64] ;  /* 0x0000002402127981 */ /* 0x000162000c1e1b00 */
[----:B------:R-:W-:Y:S05]  /*32c0*/  BRA `(.L_x_3309) ;  /* 0x0000000800a47947 */ /* 0x000fea0003800000 */
.L_x_3304:
        /* <DEDUP_REMOVED lines=13> */
.L_x_3318:
[----:B------:R0:W5:Y:S01]  /*33a0*/  LDG.E.64 R18, desc[UR36][R2.64] ;  /* 0x0000002402127981 */ /* 0x000162000c1e1b00 */
[----:B------:R-:W-:Y:S05]  /*33b0*/  BRA `(.L_x_3309) ;  /* 0x0000000800687947 */ /* 0x000fea0003800000 */
.L_x_3317:
        /* <DEDUP_REMOVED lines=26> */
[----:B0---4-:R-:W-:Y:S05]  /*3560*/  BRA `(.L_x_3309) ;  /* 0x0000000400fc7947 */ /* 0x011fea0003800000 */
.L_x_3320:
        /* <DEDUP_REMOVED lines=12> */
[----:B------:R0:W4:Y:S02]  /*3630*/  F2F.F64.F32 R18, R0 ;  /* 0x0000000000127310 */ /* 0x0001240000201800 */
[----:B0---4-:R-:W-:Y:S05]  /*3640*/  BRA `(.L_x_3309) ;  /* 0x0000000400c47947 */ /* 0x011fea0003800000 */
.L_x_3319:
[----:B------:R-:W4:Y:S02]  /*3650*/  LDG.E.U16 R0, desc[UR36][R2.64] ;  /* 0x0000002402007981 */ /* 0x000f24000c1e1500 */
[----:B----4-:R-:W-:-:S04]  /*3660*/  IMAD.U32 R0, R0, 0x10000, RZ ;  /* 0x0001000000007824 */ /* 0x010fc800078e00ff */
[----:B------:R-:W-:-:S04]  /*3670*/  FMUL.FTZ R0, R0, 1 ;  /* 0x3f80000000007820 */ /* 0x000fc80000410000 */
[----:B------:R0:W4:Y:S02]  /*3680*/  F2F.F64.F32 R18, R0 ;  /* 0x0000000000127310 */ /* 0x0001240000201800 */
[----:B0---4-:R-:W-:Y:S05]  /*3690*/  BRA `(.L_x_3309) ;  /* 0x0000000400b07947 */ /* 0x011fea0003800000 */
.L_x_3316:
        /* <DEDUP_REMOVED lines=9> */
[----:B----4-:R0:W4:Y:S02]  /*3730*/  I2F.F64.U16 R18, R2 ;  /* 0x0000000200127312 */ /* 0x0101240000101800 */
[----:B0---4-:R-:W-:Y:S05]  /*3740*/  BRA `(.L_x_3309) ;  /* 0x0000000400847947 */ /* 0x011fea0003800000 */
.L_x_3323:
        /* <DEDUP_REMOVED lines=21> */
.L_x_3325:
[----:B------:R-:W-:Y:S05]  /*38a0*/  BSYNC.RECONVERGENT B0 ;  /* 0x0000000000007941 */ /* 0x000fea0003800200 */
.L_x_3324:
[----:B------:R-:W-:Y:S01]  /*38b0*/  IMAD.SHL.U32 R0, R0, 0x100000, RZ ;  /* 0x0010000000007824 */ /* 0x000fe200078e00ff */
[----:B------:R-:W-:-:S04]  /*38c0*/  LEA R2, R2, 0x3b800000, 0x17 ;  /* 0x3b80000002027811 */ /* 0x000fc800078eb8ff */
[----:B------:R-:W-:-:S05]  /*38d0*/  LOP3.LUT R0, R2, R0, R7, 0xfe, !PT ;  /* 0x0000000002007212 */ /* 0x000fca00078efe07 */
[----:B------:R-:W-:-:S04]  /*38e0*/  FMUL.FTZ R0, R0, 1 ;  /* 0x3f80000000007820 */ /* 0x000fc80000410000 */
[----:B------:R0:W4:Y:S02]  /*38f0*/  F2F.F64.F32 R18, R0 ;  /* 0x0000000000127310 */ /* 0x0001240000201800 */
[----:B0---4-:R-:W-:Y:S05]  /*3900*/  BRA `(.L_x_3309) ;  /* 0x0000000400147947 */ /* 0x011fea0003800000 */
.L_x_3322:
        /* <DEDUP_REMOVED lines=21> */
.L_x_3327:
[----:B------:R-:W-:Y:S05]  /*3a60*/  BSYNC.RECONVERGENT B0 ;  /* 0x0000000000007941 */ /* 0x000fea0003800200 */
.L_x_3326:
[----:B------:R-:W-:Y:S01]  /*3a70*/  IMAD.SHL.U32 R0, R0, 0x200000, RZ ;  /* 0x0020000000007824 */ /* 0x000fe200078e00ff */
[----:B------:R-:W-:-:S04]  /*3a80*/  LEA R2, R2, 0x37800000, 0x17 ;  /* 0x3780000002027811 */ /* 0x000fc800078eb8ff */
[----:B------:R-:W-:-:S05]  /*3a90*/  LOP3.LUT R0, R2, R0, R7, 0xfe, !PT ;  /* 0x0000000002007212 */ /* 0x000fca00078efe07 */
[----:B------:R-:W-:-:S04]  /*3aa0*/  FMUL.FTZ R0, R0, 1 ;  /* 0x3f80000000007820 */ /* 0x000fc80000410000 */
[----:B------:R0:W4:Y:S02]  /*3ab0*/  F2F.F64.F32 R18, R0 ;  /* 0x0000000000127310 */ /* 0x0001240000201800 */
[----:B0---4-:R-:W-:Y:S05]  /*3ac0*/  BRA `(.L_x_3309) ;  /* 0x0000000000a47947 */ /* 0x011fea0003800000 */
.L_x_3321:
        /* <DEDUP_REMOVED lines=16> */
[----:B------:R0:W4:Y:S02]  /*3bd0*/  @P0 F2F.F64.F32 R18, R0 ;  /* 0x0000000000120310 */ /* 0x0001240000201800 */
[----:B0---4-:R-:W-:Y:S05]  /*3be0*/  BRA `(.L_x_3309) ;  /* 0x00000000005c7947 */ /* 0x011fea0003800000 */
.L_x_3308:
        /* <DEDUP_REMOVED lines=16> */
.L_x_3330:
[----:B------:R-:W-:Y:S01]  /*3cf0*/  CS2R R18, SRZ ;  /* 0x0000000000127805 */ /* 0x000fe2000001ff00 */
[----:B------:R-:W-:Y:S06]  /*3d00*/  BRA `(.L_x_3309) ;  /* 0x0000000000147947 */ /* 0x000fec0003800000 */
.L_x_3329:
[----:B------:R-:W4:Y:S02]  /*3d10*/  LDG.E.64 R18, desc[UR36][R2.64] ;  /* 0x0000002402127981 */ /* 0x000f24000c1e1b00 */
[----:B----4-:R-:W0:Y:S02]  /*3d20*/  I2F.F64.U64 R18, R18 ;  /* 0x0000001200127312 */ /* 0x010e240000301800 */
[----:B0-----:R-:W-:Y:S05]  /*3d30*/  BRA `(.L_x_3309) ;  /* 0x0000000000087947 */ /* 0x001fea0003800000 */
.L_x_3328:
[----:B------:R-:W4:Y:S02]  /*3d40*/  LDG.E R2, desc[UR36][R2.64] ;  /* 0x0000002402027981 */ /* 0x000f24000c1e1900 */
[----:B----4-:R4:W0:Y:S02]  /*3d50*/  I2F.F64.U32 R18, R2 ;  /* 0x0000000200127312 */ /* 0x0108240000201800 */
.L_x_3309:
[----:B------:R-:W-:Y:S05]  /*3d60*/  BSYNC.RECONVERGENT B7 ;  /* 0x0000000000077941 */ /* 0x000fea0003800200 */
.L_x_3303:
[----:B------:R-:W-:-:S07]  /*3d70*/  VIADD R28, R28, 0x80 ;  /* 0x000000801c1c7836 */ /* 0x000fce0000000000 */
.L_x_3274:
[----:B------:R-:W-:Y:S05]  /*3d80*/  BSYNC.RECONVERGENT B6 ;  /* 0x0000000000067941 */ /* 0x000fea0003800200 */
.L_x_3273:
        /* <DEDUP_REMOVED lines=26> */
.L_x_3337:
[----:B------:R-:W4:Y:S02]  /*3f30*/  LDG.E.U8 R2, desc[UR36][R2.64] ;  /* 0x0000002402027981 */ /* 0x000f24000c1e1100 */
[----:B----4-:R0:W1:Y:S02]  /*3f40*/  I2F.F64.U16 R34, R2 ;  /* 0x0000000200227312 */ /* 0x0100640000101800 */
[----:B01----:R-:W-:Y:S05]  /*3f50*/  BRA `(.L_x_3339) ;  /* 0x0000000c00607947 */ /* 0x003fea0003800000 */
.L_x_3336:
        /* <DEDUP_REMOVED lines=9> */
.L_x_3341:
[----:B------:R-:W4:Y:S02]  /*3ff0*/  LDG.E R2, desc[UR36][R2.64] ;  /* 0x0000002402027981 */ /* 0x000f24000c1e1900 */
[----:B----4-:R0:W1:Y:S02]  /*4000*/  I2F.F64 R34, R2 ;  /* 0x0000000200227312 */ /* 0x0100640000201c00 */
[----:B01----:R-:W-:Y:S05]  /*4010*/  BRA `(.L_x_3339) ;  /* 0x0000000c00307947 */ /* 0x003fea0003800000 */
.L_x_3340:
[----:B------:R-:W4:Y:S02]  /*4020*/  LDG.E.U16 R2, desc[UR36][R2.64] ;  /* 0x0000002402027981 */ /* 0x000f24000c1e1500 */
[----:B----4-:R0:W1:Y:S02]  /*4030*/  I2F.F64.S16 R34, R2 ;  /* 0x0000000200227312 */ /* 0x0100640000101c00 */
[----:B01----:R-:W-:Y:S05]  /*4040*/  BRA `(.L_x_3339) ;  /* 0x0000000c00247947 */ /* 0x003fea0003800000 */
.L_x_3335:
        /* <DEDUP_REMOVED lines=10> */
.L_x_3343:
[----:B------:R-:W4:Y:S02]  /*40f0*/  LDG.E.U16 R0, desc[UR36][R2.64] ;  /* 0x0000002402007981 */ /* 0x000f24000c1e1500 */
[----:B----4-:R-:W-:-:S05]  /*4100*/  HADD2.F32 R0, -RZ, R0.H0_H0 ;  /* 0x20000000ff007230 */ /* 0x010fca0000004100 */
[----:B------:R-:W-:-:S04]  /*4110*/  FMUL.FTZ R0, R0, 1 ;  /* 0x3f80000000007820 */ /* 0x000fc80000410000 */
[----:B------:R0:W1:Y:S02]  /*4120*/  F2F.F64.F32 R34, R0 ;  /* 0x0000000000227310 */ /* 0x0000640000201800 */
[----:B01----:R-:W-:Y:S05]  /*4130*/  BRA `(.L_x_3339) ;  /* 0x0000000800e87947 */ /* 0x003fea0003800000 */
.L_x_3342:
        /* <DEDUP_REMOVED lines=8> */
[----:B------:R-:W1:Y:S02]  /*41c0*/  F2F.F64.F32 R34, R34 ;  /* 0x0000002200227310 */ /* 0x000e640000201800 */
[----:B-1----:R-:W-:Y:S05]  /*41d0*/  BRA `(.L_x_3339) ;  /* 0x0000000800c07947 */ /* 0x002fea0003800000 */
.L_x_3345:
[----:B------:R-:W4:Y:S02]  /*41e0*/  LDG.E.U16 R2, desc[UR36][R2.64] ;  /* 0x0000002402027981 */ /* 0x000f24000c1e1500 */
[----:B----4-:R-:W-:-:S05]  /*41f0*/  HADD2.F32 R0, -RZ, R2.H0_H0 ;  /* 0x20000002ff007230 */ /* 0x010fca0000004100 */
[----:B------:R-:W-:-:S04]  /*4200*/  FMUL.FTZ R0, R0, 1 ;  /* 0x3f80000000007820 */ /* 0x000fc80000410000 */
[----:B------:R1:W4:Y:S02]  /*4210*/  F2F.F64.F32 R34, R0 ;  /* 0x0000000000227310 */ /* 0x0003240000201800 */
[----:B-1--4-:R-:W-:Y:S05]  /*4220*/  BRA `(.L_x_3339) ;  /* 0x0000000800ac7947 */ /* 0x012fea0003800000 */
.L_x_3344:
[----:B------:R0:W5:Y:S01]  /*4230*/  LDG.E.64 R34, desc[UR36][R2.64] ;  /* 0x0000002402227981 */ /* 0x000162000c1e1b00 */
[----:B------:R-:W-:Y:S05]  /*4240*/  BRA `(.L_x_3339) ;  /* 0x0000000800a47947 */ /* 0x000fea0003800000 */
.L_x_3334:
        /* <DEDUP_REMOVED lines=13> */
.L_x_3348:
[----:B------:R1:W5:Y:S01]  /*4320*/  LDG.E.64 R34, desc[UR36][R2.64] ;  /* 0x0000002402227981 */ /* 0x000362000c1e1b00 */
[----:B------:R-:W-:Y:S05]  /*4330*/  BRA `(.L_x_3339) ;  /* 0x0000000800687947 */ /* 0x000fea0003800000 */
.L_x_3347:
        /* <DEDUP_REMOVED lines=26> */
[----:B-1--4-:R-:W-:Y:S05]  /*44e0*/  BRA `(.L_x_3339) ;  /* 0x0000000400fc7947 */ /* 0x012fea0003800000 */
.L_x_3350:
        /* <DEDUP_REMOVED lines=13> */
[----:B-1--4-:R-:W-:Y:S05]  /*45c0*/  BRA `(.L_x_3339) ;  /* 0x0000000400c47947 */ /* 0x012fea0003800000 */
.L_x_3349:
[----:B------:R-:W4:Y:S02]  /*45d0*/  LDG.E.U16 R0, desc[UR36][R2.64] ;  /* 0x0000002402007981 */ /* 0x000f24000c1e1500 */
[----:B----4-:R-:W-:-:S04]  /*45e0*/  IMAD.U32 R0, R0, 0x10000, RZ ;  /* 0x0001000000007824 */ /* 0x010fc800078e00ff */
[----:B------:R-:W-:-:S04]  /*45f0*/  FMUL.FTZ R0, R0, 1 ;  /* 0x3f80000000007820 */ /* 0x000fc80000410000 */
[----:B------:R1:W4:Y:S02]  /*4600*/  F2F.F64.F32 R34, R0 ;  /* 0x0000000000227310 */ /* 0x0003240000201800 */
[----:B-1--4-:R-:W-:Y:S05]  /*4610*/  BRA `(.L_x_3339) ;  /* 0x0000000400b07947 */ /* 0x012fea0003800000 */
.L_x_3346:
        /* <DEDUP_REMOVED lines=9> */
[----:B----4-:R0:W1:Y:S02]  /*46b0*/  I2F.F64.U16 R34, R2 ;  /* 0x0000000200227312 */ /* 0x0100640000101800 */
[----:B01----:R-:W-:Y:S05]  /*46c0*/  BRA `(.L_x_3339) ;  /* 0x0000000400847947 */ /* 0x003fea0003800000 */
.L_x_3353:
        /* <DEDUP_REMOVED lines=21> */
.L_x_3355:
[----:B------:R-:W-:Y:S05]  /*4820*/  BSYNC.RECONVERGENT B0 ;  /* 0x0000000000007941 */ /* 0x000fea0003800200 */
.L_x_3354:
[----:B------:R-:W-:Y:S01]  /*4830*/  IMAD.SHL.U32 R0, R0, 0x100000, RZ ;  /* 0x0010000000007824 */ /* 0x000fe200078e00ff */
[----:B------:R-:W-:-:S04]  /*4840*/  LEA R2, R2, 0x3b800000, 0x17 ;  /* 0x3b80000002027811 */ /* 0x000fc800078eb8ff */
[----:B------:R-:W-:-:S05]  /*4850*/  LOP3.LUT R0, R2, R0, R7, 0xfe, !PT ;  /* 0x0000000002007212 */ /* 0x000fca00078efe07 */
[----:B------:R-:W-:-:S04]  /*4860*/  FMUL.FTZ R0, R0, 1 ;  /* 0x3f80000000007820 */ /* 0x000fc80000410000 */
[----:B------:R0:W1:Y:S02]  /*4870*/  F2F.F64.F32 R34, R0 ;  /* 0x0000000000227310 */ /* 0x0000640000201800 */
[----:B01----:R-:W-:Y:S05]  /*4880*/  BRA `(.L_x_3339) ;  /* 0x0000000400147947 */ /* 0x003fea0003800000 */
.L_x_3352:
        /* <DEDUP_REMOVED lines=21> */
.L_x_3357:
[----:B------:R-:W-:Y:S05]  /*49e0*/  BSYNC.RECONVERGENT B0 ;  /* 0x0000000000007941 */ /* 0x000fea0003800200 */
.L_x_3356:
[----:B------:R-:W-:Y:S01]  /*49f0*/  IMAD.SHL.U32 R0, R0, 0x200000, RZ ;  /* 0x0020000000007824 */ /* 0x000fe200078e00ff */
[----:B------:R-:W-:-:S04]  /*4a00*/  LEA R2, R2, 0x37800000, 0x17 ;  /* 0x3780000002027811 */ /* 0x000fc800078eb8ff */
[----:B------:R-:W-:-:S05]  /*4a10*/  LOP3.LUT R0, R2, R0, R7, 0xfe, !PT ;  /* 0x0000000002007212 */ /* 0x000fca00078efe07 */
[----:B------:R-:W-:-:S04]  /*4a20*/  FMUL.FTZ R0, R0, 1 ;  /* 0x3f80000000007820 */ /* 0x000fc80000410000 */
[----:B------:R0:W1:Y:S02]  /*4a30*/  F2F.F64.F32 R34, R0 ;  /* 0x0000000000227310 */ /* 0x0000640000201800 */
[----:B01----:R-:W-:Y:S05]  /*4a40*/  BRA `(.L_x_3339) ;  /* 0x0000000000a47947 */ /* 0x003fea0003800000 */
.L_x_3351:
        /* <DEDUP_REMOVED lines=18> */
.L_x_3338:
        /* <DEDUP_REMOVED lines=16> */
.L_x_3360:
[----:B------:R-:W-:Y:S01]  /*4c70*/  CS2R R34, SRZ ;  /* 0x0000000000227805 */ /* 0x000fe2000001ff00 */
[----:B------:R-:W-:Y:S06]  /*4c80*/  BRA `(.L_x_3339) ;  /* 0x0000000000147947 */ /* 0x000fec0003800000 */
.L_x_3359:
[----:B------:R-:W4:Y:S02]  /*4c90*/  LDG.E.64 R34, desc[UR36][R2.64] ;  /* 0x0000002402227981 */ /* 0x000f24000c1e1b00 */
[----:B----4-:R-:W4:Y:S02]  /*4ca0*/  I2F.F64.U64 R34, R34 ;  /* 0x0000002200227312 */ /* 0x010f240000301800 */
[----:B----4-:R-:W-:Y:S05]  /*4cb0*/  BRA `(.L_x_3339) ;  /* 0x0000000000087947 */ /* 0x010fea0003800000 */
.L_x_3358:
[----:B------:R-:W4:Y:S02]  /*4cc0*/  LDG.E R2, desc[UR36][R2.64] ;  /* 0x0000002402027981 */ /* 0x000f24000c1e1900 */
[----:B----4-:R4:W0:Y:S02]  /*4cd0*/  I2F.F64.U32 R34, R2 ;  /* 0x0000000200227312 */ /* 0x0108240000201800 */
.L_x_3339:
[----:B------:R-:W-:Y:S05]  /*4ce0*/  BSYNC.RECONVERGENT B7 ;  /* 0x0000000000077941 */ /* 0x000fea0003800200 */
.L_x_3333:
[----:B01--4-:R-:W0:Y:S01]  /*4cf0*/  LDC.64 R2, c[0x0][0x3c0] ;  /* 0x0000f000ff027b82 */ /* 0x013e220000000a00 */
        /* <DEDUP_REMOVED lines=19> */
.L_x_3365:
[----:B------:R-:W4:Y:S02]  /*4e30*/  LDG.E.U8 R2, desc[UR36][R2.64] ;  /* 0x0000002402027981 */ /* 0x000f24000c1e1100 */
[----:B----4-:R0:W1:Y:S02]  /*4e40*/  I2F.F64.U16 R22, R2 ;  /* 0x0000000200167312 */ /* 0x0100640000101800 */
[----:B01----:R-:W-:Y:S05]  /*4e50*/  BRA `(.L_x_3367) ;  /* 0x0000000c00607947 */ /* 0x003fea0003800000 */
.L_x_3364:
        /* <DEDUP_REMOVED lines=9> */
.L_x_3369:
[----:B------:R-:W4:Y:S02]  /*4ef0*/  LDG.E R2, desc[UR36][R2.64] ;  /* 0x0000002402027981 */ /* 0x000f24000c1e1900 */
[----:B----4-:R0:W1:Y:S02]  /*4f00*/  I2F.F64 R22, R2 ;  /* 0x0000000200167312 */ /* 0x0100640000201c00 */
[----:B01----:R-:W-:Y:S05]  /*4f10*/  BRA `(.L_x_3367) ;  /* 0x0000000c00307947 */ /* 0x003fea0003800000 */
.L_x_3368:
[----:B------:R-:W4:Y:S02]  /*4f20*/  LDG.E.U16 R2, desc[UR36][R2.64] ;  /* 0x0000002402027981 */ /* 0x000f24000c1e1500 */
[----:B----4-:R0:W1:Y:S02]  /*4f30*/  I2F.F64.S16 R22, R2 ;  /* 0x0000000200167312 */ /* 0x0100640000101c00 */
[----:B01----:R-:W-:Y:S05]  /*4f40*/  BRA `(.L_x_3367) ;  /* 0x0000000c00247947 */ /* 0x003fea0003800000 */
.L_x_3363:
        /* <DEDUP_REMOVED lines=10> */
.L_x_3371:
[----:B------:R-:W4:Y:S02]  /*4ff0*/  LDG.E.U16 R0, desc[UR36][R2.64] ;  /* 0x0000002402007981 */ /* 0x000f24000c1e1500 */
[----:B----4-:R-:W-:-:S05]  /*5000*/  HADD2.F32 R0, -RZ, R0.H0_H0 ;  /* 0x20000000ff007230 */ /* 0x010fca0000004100 */
[----:B------:R-:W-:-:S04]  /*5010*/  FMUL.FTZ R0, R0, 1 ;  /* 0x3f80000000007820 */ /* 0x000fc80000410000 */
[----:B------:R0:W1:Y:S02]  /*5020*/  F2F.F64.F32 R22, R0 ;  /* 0x0000000000167310 */ /* 0x0000640000201800 */
[----:B01----:R-:W-:Y:S05]  /*5030*/  BRA `(.L_x_3367) ;  /* 0x0000000800e87947 */ /* 0x003fea0003800000 */
.L_x_3370:
        /* <DEDUP_REMOVED lines=10> */
.L_x_3373:
[----:B------:R-:W4:Y:S02]  /*50e0*/  LDG.E.U16 R2, desc[UR36][R2.64] ;  /* 0x0000002402027981 */ /* 0x000f24000c1e1500 */
[----:B----4-:R-:W-:-:S05]  /*50f0*/  HADD2.F32 R0, -RZ, R2.H0_H0 ;  /* 0x20000002ff007230 */ /* 0x010fca0000004100 */
[----:B------:R-:W-:-:S04]  /*5100*/  FMUL.FTZ R0, R0, 1 ;  /* 0x3f80000000007820 */ /* 0x000fc80000410000 */
[----:B------:R0:W1:Y:S02]  /*5110*/  F2F.F64.F32 R22, R0 ;  /* 0x0000000000167310 */ /* 0x0000640000201800 */
[----:B01----:R-:W-:Y:S05]  /*5120*/  BRA `(.L_x_3367) ;  /* 0x0000000800ac7947 */ /* 0x003fea0003800000 */
.L_x_3372:
[----:B------:R0:W5:Y:S01]  /*5130*/  LDG.E.64 R22, desc[UR36][R2.64] ;  /* 0x0000002402167981 */ /* 0x000162000c1e1b00 */
[----:B------:R-:W-:Y:S05]  /*5140*/  BRA `(.L_x_3367) ;  /* 0x0000000800a47947 */ /* 0x000fea0003800000 */
.L_x_3362:
        /* <DEDUP_REMOVED lines=13> */
.L_x_3376:
[----:B------:R0:W5:Y:S01]  /*5220*/  LDG.E.64 R22, desc[UR36][R2.64] ;  /* 0x0000002402167981 */ /* 0x000162000c1e1b00 */
[----:B------:R-:W-:Y:S05]  /*5230*/  BRA `(.L_x_3367) ;  /* 0x0000000800687947 */ /* 0x000fea0003800000 */
.L_x_3375:
        /* <DEDUP_REMOVED lines=27> */
.L_x_3378:
        /* <DEDUP_REMOVED lines=14> */
.L_x_3377:
[----:B------:R-:W4:Y:S02]  /*54d0*/  LDG.E.U16 R0, desc[UR36][R2.64] ;  /* 0x0000002402007981 */ /* 0x000f24000c1e1500 */
[----:B----4-:R-:W-:-:S04]  /*54e0*/  IMAD.U32 R0, R0, 0x10000, RZ ;  /* 0x0001000000007824 */ /* 0x010fc800078e00ff */
[----:B------:R-:W-:-:S04]  /*54f0*/  FMUL.FTZ R0, R0, 1 ;  /* 0x3f80000000007820 */ /* 0x000fc80000410000 */
[----:B------:R0:W1:Y:S02]  /*5500*/  F2F.F64.F32 R22, R0 ;  /* 0x0000000000167310 */ /* 0x0000640000201800 */
[----:B01----:R-:W-:Y:S05]  /*5510*/  BRA `(.L_x_3367) ;  /* 0x0000000400b07947 */ /* 0x003fea0003800000 */
.L_x_3374:
        /* <DEDUP_REMOVED lines=11> */
.L_x_3381:
        /* <DEDUP_REMOVED lines=21> */
.L_x_3383:
[----:B------:R-:W-:Y:S05]  /*5720*/  BSYNC.RECONVERGENT B0 ;  /* 0x0000000000007941 */ /* 0x000fea0003800200 */
.L_x_3382:
[----:B------:R-:W-:Y:S01]  /*5730*/  IMAD.SHL.U32 R0, R0, 0x100000, RZ ;  /* 0x0010000000007824 */ /* 0x000fe200078e00ff */
[----:B------:R-:W-:-:S04]  /*5740*/  LEA R2, R2, 0x3b800000, 0x17 ;  /* 0x3b80000002027811 */ /* 0x000fc800078eb8ff */
[----:B------:R-:W-:-:S05]  /*5750*/  LOP3.LUT R0, R2, R0, R7, 0xfe, !PT ;  /* 0x0000000002007212 */ /* 0x000fca00078efe07 */
[----:B------:R-:W-:-:S04]  /*5760*/  FMUL.FTZ R0, R0, 1 ;  /* 0x3f80000000007820 */ /* 0x000fc80000410000 */
[----:B------:R0:W1:Y:S02]  /*5770*/  F2F.F64.F32 R22, R0 ;  /* 0x0000000000167310 */ /* 0x0000640000201800 */
[----:B01----:R-:W-:Y:S05]  /*5780*/  BRA `(.L_x_3367) ;  /* 0x0000000400147947 */ /* 0x003fea0003800000 */
.L_x_3380:
        /* <DEDUP_REMOVED lines=21> */
.L_x_3385:
[----:B------:R-:W-:Y:S05]  /*58e0*/  BSYNC.RECONVERGENT B0 ;  /* 0x0000000000007941 */ /* 0x000fea0003800200 */
.L_x_3384:
[----:B------:R-:W-:Y:S01]  /*58f0*/  IMAD.SHL.U32 R0, R0, 0x200000, RZ ;  /* 0x0020000000007824 */ /* 0x000fe200078e00ff */
[----:B------:R-:W-:-:S04]  /*5900*/  LEA R2, R2, 0x37800000, 0x17 ;  /* 0x3780000002027811 */ /* 0x000fc800078eb8ff */
[----:B------:R-:W-:-:S05]  /*5910*/  LOP3.LUT R0, R2, R0, R7, 0xfe, !PT ;  /* 0x0000000002007212 */ /* 0x000fca00078efe07 */
[----:B------:R-:W-:-:S04]  /*5920*/  FMUL.FTZ R0, R0, 1 ;  /* 0x3f80000000007820 */ /* 0x000fc80000410000 */
[----:B------:R0:W1:Y:S02]  /*5930*/  F2F.F64.F32 R22, R0 ;  /* 0x0000000000167310 */ /* 0x0000640000201800 */
[----:B01----:R-:W-:Y:S05]  /*5940*/  BRA `(.L_x_3367) ;  /* 0x0000000000a47947 */ /* 0x003fea0003800000 */
.L_x_3379:
        /* <DEDUP_REMOVED lines=17> */
[----:B-1--4-:R-:W-:Y:S05]  /*5a60*/  BRA `(.L_x_3367) ;  /* 0x00000000005c7947 */ /* 0x012fea0003800000 */
.L_x_3366:
        /* <DEDUP_REMOVED lines=16> */
.L_x_3388:
[----:B------:R-:W-:Y:S01]  /*5b70*/  CS2R R22, SRZ ;  /* 0x0000000000167805 */ /* 0x000fe2000001ff00 */
[----:B------:R-:W-:Y:S06]  /*5b80*/  BRA `(.L_x_3367) ;  /* 0x0000000000147947 */ /* 0x000fec0003800000 */
.L_x_3387:
[----:B------:R-:W4:Y:S02]  /*5b90*/  LDG.E.64 R22, desc[UR36][R2.64] ;  /* 0x0000002402167981 */ /* 0x000f24000c1e1b00 */
[----:B----4-:R-:W1:Y:S02]  /*5ba0*/  I2F.F64.U64 R22, R22 ;  /* 0x0000001600167312 */ /* 0x010e640000301800 */
[----:B-1----:R-:W-:Y:S05]  /*5bb0*/  BRA `(.L_x_3367) ;  /* 0x0000000000087947 */ /* 0x002fea0003800000 */
.L_x_3386:
[----:B------:R-:W4:Y:S02]  /*5bc0*/  LDG.E R2, desc[UR36][R2.64] ;  /* 0x0000002402027981 */ /* 0x000f24000c1e1900 */
[----:B----4-:R1:W4:Y:S02]  /*5bd0*/  I2F.F64.U32 R22, R2 ;  /* 0x0000000200167312 */ /* 0x0103240000201800 */
.L_x_3367:
[----:B------:R-:W-:Y:S05]  /*5be0*/  BSYNC.RECONVERGENT B7 ;  /* 0x0000000000077941 */ /* 0x000fea0003800200 */
.L_x_3361:
[----:B------:R-:W-:-:S07]  /*5bf0*/  VIADD R28, R28, 0x80 ;  /* 0x000000801c1c7836 */ /* 0x000fce0000000000 */
.L_x_3332:
[----:B------:R-:W-:Y:S05]  /*5c00*/  BSYNC.RECONVERGENT B6 ;  /* 0x0000000000067941 */ /* 0x000fea0003800200 */
.L_x_3331:
        /* <DEDUP_REMOVED lines=26> */
.L_x_3395:
[----:B------:R-:W4:Y:S02]  /*5db0*/  LDG.E.U8 R2, desc[UR36][R2.64] ;  /* 0x0000002402027981 */ /* 0x000f24000c1e1100 */
[----:B----4-:R0:W1:Y:S02]  /*5dc0*/  I2F.F64.U16 R32, R2 ;  /* 0x0000000200207312 */ /* 0x0100640000101800 */
[----:B01----:R-:W-:Y:S05]  /*5dd0*/  BRA `(.L_x_3397) ;  /* 0x0000000c00607947 */ /* 0x003fea0003800000 */
.L_x_3394:
        /* <DEDUP_REMOVED lines=9> */
.L_x_3399:
[----:B------:R-:W4:Y:S02]  /*5e70*/  LDG.E R2, desc[UR36][R2.64] ;  /* 0x0000002402027981 */ /* 0x000f24000c1e1900 */
[----:B----4-:R0:W1:Y:S02]  /*5e80*/  I2F.F64 R32, R2 ;  /* 0x0000000200207312 */ /* 0x0100640000201c00 */
[----:B01----:R-:W-:Y:S05]  /*5e90*/  BRA `(.L_x_3397) ;  /* 0x0000000c00307947 */ /* 0x003fea0003800000 */
.L_x_3398:
[----:B------:R-:W4:Y:S02]  /*5ea0*/  LDG.E.U16 R2, desc[UR36][R2.64] ;  /* 0x0000002402027981 */ /* 0x000f24000c1e1500 */
[----:B----4-:R0:W1:Y:S02]  /*5eb0*/  I2F.F64.S16 R32, R2 ;  /* 0x0000000200207312 */ /* 0x0100640000101c00 */
[----:B01----:R-:W-:Y:S05]  /*5ec0*/  BRA `(.L_x_3397) ;  /* 0x0000000c00247947 */ /* 0x003fea0003800000 */
.L_x_3393:
        /* <DEDUP_REMOVED lines=10> */
.L_x_3401:
[----:B------:R-:W4:Y:S02]  /*5f70*/  LDG.E.U16 R0, desc[UR36][R2.64] ;  /* 0x0000002402007981 */ /* 0x000f24000c1e1500 */
[----:B----4-:R-:W-:-:S05]  /*5f80*/  HADD2.F32 R0, -RZ, R0.H0_H0 ;  /* 0x20000000ff007230 */ /* 0x010fca0000004100 */
[----:B------:R-:W-:-:S04]  /*5f90*/  FMUL.FTZ R0, R0, 1 ;  /* 0x3f80000000007820 */ /* 0x000fc80000410000 */
[----:B------:R1:W4:Y:S02]  /*5fa0*/  F2F.F64.F32 R32, R0 ;  /* 0x0000000000207310 */ /* 0x0003240000201800 */
[----:B-1--4-:R-:W-:Y:S05]  /*5fb0*/  BRA `(.L_x_3397) ;  /* 0x0000000800e87947 */ /* 0x012fea0003800000 */
.L_x_3400:
        /* <DEDUP_REMOVED lines=10> */
.L_x_3403:
[----:B------:R-:W4:Y:S02]  /*6060*/  LDG.E.U16 R2, desc[UR36][R2.64] ;  /* 0x0000002402027981 */ /* 0x000f24000c1e1500 */
[----:B----4-:R-:W-:-:S05]  /*6070*/  HADD2.F32 R0, -RZ, R2.H0_H0 ;  /* 0x20000002ff007230 */ /* 0x010fca0000004100 */
[----:B------:R-:W-:-:S04]  /*6080*/  FMUL.FTZ R0, R0, 1 ;  /* 0x3f80000000007820 */ /* 0x000fc80000410000 */
[----:B------:R1:W4:Y:S02]  /*6090*/  F2F.F64.F32 R32, R0 ;  /* 0x0000000000207310 */ /* 0x0003240000201800 */
[----:B-1--4-:R-:W-:Y:S05]  /*60a0*/  BRA `(.L_x_3397) ;  /* 0x0000000800ac7947 */ /* 0x012fea0003800000 */
.L_x_3402:
[----:B------:R0:W5:Y:S01]  /*60b0*/  LDG.E.64 R32, desc[UR36][R2.64] ;  /* 0x0000002402207981 */ /* 0x000162000c1e1b00 */
[----:B------:R-:W-:Y:S05]  /*60c0*/  BRA `(.L_x_3397) ;  /* 0x0000000800a47947 */ /* 0x000fea0003800000 */
.L_x_3392:
        /* <DEDUP_REMOVED lines=13> */
.L_x_3406:
[----:B------:R1:W5:Y:S01]  /*61a0*/  LDG.E.64 R32, desc[UR36][R2.64] ;  /* 0x0000002402207981 */ /* 0x000362000c1e1b00 */
[----:B------:R-:W-:Y:S05]  /*61b0*/  BRA `(.L_x_3397) ;  /* 0x0000000800687947 */ /* 0x000fea0003800000 */
.L_x_3405:
        /* <DEDUP_REMOVED lines=25> */
[----:B------:R4:W0:Y:S02]  /*6350*/  F2F.F64.F32 R32, R5 ;  /* 0x0000000500207310 */ /* 0x0008240000201800 */
[----:B0---4-:R-:W-:Y:S05]  /*6360*/  BRA `(.L_x_3397) ;  /* 0x0000000400fc7947 */ /* 0x011fea0003800000 */
.L_x_3408:
        /* <DEDUP_REMOVED lines=14> */
.L_x_3407:
[----:B------:R-:W4:Y:S02]  /*6450*/  LDG.E.U16 R0, desc[UR36][R2.64] ;  /* 0x0000002402007981 */ /* 0x000f24000c1e1500 */
[----:B----4-:R-:W-:-:S04]  /*6460*/  IMAD.U32 R0, R0, 0x10000, RZ ;  /* 0x0001000000007824 */ /* 0x010fc800078e00ff */
[----:B------:R-:W-:-:S04]  /*6470*/  FMUL.FTZ R0, R0, 1 ;  /* 0x3f80000000007820 */ /* 0x000fc80000410000 */
[----:B------:R4:W0:Y:S02]  /*6480*/  F2F.F64.F32 R32, R0 ;  /* 0x0000000000207310 */ /* 0x0008240000201800 */
[----:B0---4-:R-:W-:Y:S05]  /*6490*/  BRA `(.L_x_3397) ;  /* 0x0000000400b07947 */ /* 0x011fea0003800000 */
.L_x_3404:
        /* <DEDUP_REMOVED lines=11> */
.L_x_3411:
        /* <DEDUP_REMOVED lines=21> */
.L_x_3413:
[----:B------:R-:W-:Y:S05]  /*66a0*/  BSYNC.RECONVERGENT B0 ;  /* 0x0000000000007941 */ /* 0x000fea0003800200 */
.L_x_3412:
[----:B------:R-:W-:Y:S01]  /*66b0*/  IMAD.SHL.U32 R0, R0, 0x100000, RZ ;  /* 0x0010000000007824 */ /* 0x000fe200078e00ff */
[----:B------:R-:W-:-:S04]  /*66c0*/  LEA R2, R2, 0x3b800000, 0x17 ;  /* 0x3b80000002027811 */ /* 0x000fc800078eb8ff */
[----:B------:R-:W-:-:S05]  /*66d0*/  LOP3.LUT R0, R2, R0, R7, 0xfe, !PT ;  /* 0x0000000002007212 */ /* 0x000fca00078efe07 */
[----:B------:R-:W-:-:S04]  /*66e0*/  FMUL.FTZ R0, R0, 1 ;  /* 0x3f80000000007820 */ /* 0x000fc80000410000 */
[----:B------:R0:W1:Y:S02]  /*66f0*/  F2F.F64.F32 R32, R0 ;  /* 0x0000000000207310 */ /* 0x0000640000201800 */
[----:B01----:R-:W-:Y:S05]  /*6700*/  BRA `(.L_x_3397) ;  /* 0x0000000400147947 */ /* 0x003fea0003800000 */
.L_x_3410:
        /* <DEDUP_REMOVED lines=21> */
.L_x_3415:
[----:B------:R-:W-:Y:S05]  /*6860*/  BSYNC.RECONVERGENT B0 ;  /* 0x0000000000007941 */ /* 0x000fea0003800200 */
.L_x_3414:
[----:B------:R-:W-:Y:S01]  /*6870*/  IMAD.SHL.U32 R0, R0, 0x200000, RZ ;  /* 0x0020000000007824 */ /* 0x000fe200078e00ff */
[----:B------:R-:W-:-:S04]  /*6880*/  LEA R2, R2, 0x37800000, 0x17 ;  /* 0x3780000002027811 */ /* 0x000fc800078eb8ff */
[----:B------:R-:W-:-:S05]  /*6890*/  LOP3.LUT R0, R2, R0, R7, 0xfe, !PT ;  /* 0x0000000002007212 */ /* 0x000fca00078efe07 */
[----:B------:R-:W-:-:S04]  /*68a0*/  FMUL.FTZ R0, R0, 1 ;  /* 0x3f80000000007820 */ /* 0x000fc80000410000 */
[----:B------:R0:W1:Y:S02]  /*68b0*/  F2F.F64.F32 R32, R0 ;  /* 0x0000000000207310 */ /* 0x0000640000201800 */
[----:B01----:R-:W-:Y:S05]  /*68c0*/  BRA `(.L_x_3397) ;  /* 0x0000000000a47947 */ /* 0x003fea0003800000 */
.L_x_3409:
        /* <DEDUP_REMOVED lines=18> */
.L_x_3396:
        /* <DEDUP_REMOVED lines=16> */
.L_x_3418:
[----:B------:R-:W-:Y:S01]  /*6af0*/  CS2R R32, SRZ ;  /* 0x0000000000207805 */ /* 0x000fe2000001ff00 */
[----:B------:R-:W-:Y:S06]  /*6b00*/  BRA `(.L_x_3397) ;  /* 0x0000000000147947 */ /* 0x000fec0003800000 */
.L_x_3417:
[----:B------:R-:W4:Y:S02]  /*6b10*/  LDG.E.64 R32, desc[UR36][R2.64] ;  /* 0x0000002402207981 */ /* 0x000f24000c1e1b00 */
[----:B----4-:R-:W0:Y:S02]  /*6b20*/  I2F.F64.U64 R32, R32 ;  /* 0x0000002000207312 */ /* 0x010e240000301800 */
[----:B0-----:R-:W-:Y:S05]  /*6b30*/  BRA `(.L_x_3397) ;  /* 0x0000000000087947 */ /* 0x001fea0003800000 */
.L_x_3416:
[----:B------:R-:W4:Y:S02]  /*6b40*/  LDG.E R2, desc[UR36][R2.64] ;  /* 0x0000002402027981 */ /* 0x000f24000c1e1900 */
[----:B----4-:R4:W0:Y:S02]  /*6b50*/  I2F.F64.U32 R32, R2 ;  /* 0x0000000200207312 */ /* 0x0108240000201800 */
.L_x_3397:
[----:B------:R-:W-:Y:S05]  /*6b60*/  BSYNC.RECONVERGENT B6 ;  /* 0x0000000000067941 */ /* 0x000fea0003800200 */
.L_x_3391:
[----:B01--4-:R-:W0:Y:S01]  /*6b70*/  LDC.64 R2, c[0x0][0x3c0] ;  /* 0x0000f000ff027b82 */ /* 0x013e220000000a00 */
        /* <DEDUP_REMOVED lines=18> */
.L_x_3422:
[----:B------:R-:W4:Y:S02]  /*6ca0*/  LDG.E.U8 R2, desc[UR36][R2.64] ;  /* 0x0000002402027981 */ /* 0x000f24000c1e1100 */
[----:B----4-:R0:W1:Y:S02]  /*6cb0*/  I2F.F64.U16 R30, R2 ;  /* 0x00000002001e7312 */ /* 0x0100640000101800 */
[----:B01----:R-:W-:Y:S05]  /*6cc0*/  BRA `(.L_x_3390) ;  /* 0x0000000c00547947 */ /* 0x003fea0003800000 */
.L_x_3421:
        /* <DEDUP_REMOVED lines=9> */
.L_x_3425:
[----:B------:R-:W4:Y:S02]  /*6d60*/  LDG.E R2, desc[UR36][R2.64] ;  /* 0x0000002402027981 */ /* 0x000f24000c1e1900 */
[----:B----4-:R0:W1:Y:S02]  /*6d70*/  I2F.F64 R30, R2 ;  /* 0x00000002001e7312 */ /* 0x0100640000201c00 */
[----:B01----:R-:W-:Y:S05]  /*6d80*/  BRA `(.L_x_3390) ;  /* 0x0000000c00247947 */ /* 0x003fea0003800000 */
.L_x_3424:
[----:B------:R-:W4:Y:S02]  /*6d90*/  LDG.E.U16 R2, desc[UR36][R2.64] ;  /* 0x0000002402027981 */ /* 0x000f24000c1e1500 */
[----:B----4-:R0:W1:Y:S02]  /*6da0*/  I2F.F64.S16 R30, R2 ;  /* 0x00000002001e7312 */ /* 0x0100640000101c00 */
[----:B01----:R-:W-:Y:S05]  /*6db0*/  BRA `(.L_x_3390) ;  /* 0x0000000c00187947 */ /* 0x003fea0003800000 */
.L_x_3420:
        /* <DEDUP_REMOVED lines=10> */
.L_x_3427:
[----:B------:R-:W4:Y:S02]  /*6e60*/  LDG.E.U16 R0, desc[UR36][R2.64] ;  /* 0x0000002402007981 */ /* 0x000f24000c1e1500 */
[----:B----4-:R-:W-:-:S05]  /*6e70*/  HADD2.F32 R0, -RZ, R0.H0_H0 ;  /* 0x20000000ff007230 */ /* 0x010fca0000004100 */
[----:B------:R-:W-:-:S04]  /*6e80*/  FMUL.FTZ R0, R0, 1 ;  /* 0x3f80000000007820 */ /* 0x000fc80000410000 */
[----:B------:R0:W1:Y:S02]  /*6e90*/  F2F.F64.F32 R30, R0 ;  /* 0x00000000001e7310 */ /* 0x0000640000201800 */
[----:B01----:R-:W-:Y:S05]  /*6ea0*/  BRA `(.L_x_3390) ;  /* 0x0000000800dc7947 */ /* 0x003fea0003800000 */
.L_x_3426:
        /* <DEDUP_REMOVED lines=10> */
.L_x_3429:
[----:B------:R-:W4:Y:S02]  /*6f50*/  LDG.E.U16 R2, desc[UR36][R2.64] ;  /* 0x0000002402027981 */ /* 0x000f24000c1e1500 */
[----:B----4-:R-:W-:-:S05]  /*6f60*/  HADD2.F32 R0, -RZ, R2.H0_H0 ;  /* 0x20000002ff007230 */ /* 0x010fca0000004100 */
[----:B------:R-:W-:-:S04]  /*6f70*/  FMUL.FTZ R0, R0, 1 ;  /* 0x3f80000000007820 */ /* 0x000fc80000410000 */
[----:B------:R0:W1:Y:S02]  /*6f80*/  F2F.F64.F32 R30, R0 ;  /* 0x00000000001e7310 */ /* 0x0000640000201800 */
[----:B01----:R-:W-:Y:S05]  /*6f90*/  BRA `(.L_x_3390) ;  /* 0x0000000800a07947 */ /* 0x003fea0003800000 */
.L_x_3428:
[----:B------:R0:W5:Y:S01]  /*6fa0*/  LDG.E.64 R30, desc[UR36][R2.64] ;  /* 0x00000024021e7981 */ /* 0x000162000c1e1b00 */
[----:B------:R-:W-:Y:S05]  /*6fb0*/  BRA `(.L_x_3390) ;  /* 0x0000000800987947 */ /* 0x000fea0003800000 */
.L_x_3419:
        /* <DEDUP_REMOVED lines=13> */
.L_x_3432:
[----:B------:R0:W5:Y:S01]  /*7090*/  LDG.E.64 R30, desc[UR36][R2.64] ;  /* 0x00000024021e7981 */ /* 0x000162000c1e1b00 */
[----:B------:R-:W-:Y:S05]  /*70a0*/  BRA `(.L_x_3390) ;  /* 0x00000008005c7947 */ /* 0x000fea0003800000 */
.L_x_3431:
        /* <DEDUP_REMOVED lines=27> */
.L_x_3434:
        /* <DEDUP_REMOVED lines=14> */
.L_x_3433:
[----:B------:R-:W4:Y:S02]  /*7340*/  LDG.E.U16 R0, desc[UR36][R2.64] ;  /* 0x0000002402007981 */ /* 0x000f24000c1e1500 */
[----:B----4-:R-:W-:-:S04]  /*7350*/  IMAD.U32 R0, R0, 0x10000, RZ ;  /* 0x0001000000007824 */ /* 0x010fc800078e00ff */
[----:B------:R-:W-:-:S04]  /*7360*/  FMUL.FTZ R0, R0, 1 ;  /* 0x3f80000000007820 */ /* 0x000fc80000410000 */
[----:B------:R0:W1:Y:S02]  /*7370*/  F2F.F64.F32 R30, R0 ;  /* 0x00000000001e7310 */ /* 0x0000640000201800 */
[----:B01----:R-:W-:Y:S05]  /*7380*/  BRA `(.L_x_3390) ;  /* 0x0000000400a47947 */ /* 0x003fea0003800000 */
.L_x_3430:
        /* <DEDUP_REMOVED lines=11> */
.L_x_3437:
[----:B------:R-:W4:Y:S02]  /*7440*/  LDG.E.U8 R3, desc[UR36][R2.64] ;  /* 0x0000002402037981 */ /* 0x000f24000c1e1100 */
        /* <DEDUP_REMOVED lines=19> */
.L_x_3439:
[----:B------:R-:W-:Y:S05]  /*7580*/  BSYNC.RECONVERGENT B0 ;  /* 0x0000000000007941 */ /* 0x000fea0003800200 */
.L_x_3438:
[----:B------:R-:W-:Y:S01]  /*7590*/  IMAD.SHL.U32 R0, R0, 0x100000, RZ ;  /* 0x0010000000007824 */ /* 0x000fe200078e00ff */
[----:B------:R-:W-:-:S04]  /*75a0*/  LEA R2, R2, 0x3b800000, 0x17 ;  /* 0x3b80000002027811 */ /* 0x000fc800078eb8ff */
[----:B------:R-:W-:-:S05]  /*75b0*/  LOP3.LUT R0, R2, R0, R7, 0xfe, !PT ;  /* 0x0000000002007212 */ /* 0x000fca00078efe07 */
[----:B------:R-:W-:-:S04]  /*75c0*/  FMUL.FTZ R0, R0, 1 ;  /* 0x3f80000000007820 */ /* 0x000fc80000410000 */
[----:B------:R0:W1:Y:S02]  /*75d0*/  F2F.F64.F32 R30, R0 ;  /* 0x00000000001e7310 */ /* 0x0000640000201800 */
[----:B01----:R-:W-:Y:S05]  /*75e0*/  BRA `(.L_x_3390) ;  /* 0x00000004000c7947 */ /* 0x003fea0003800000 */
.L_x_3436:
        /* <DEDUP_REMOVED lines=20> */
.L_x_3441:
[----:B------:R-:W-:Y:S05]  /*7730*/  BSYNC.RECONVERGENT B0 ;  /* 0x0000000000007941 */ /* 0x000fea0003800200 */
.L_x_3440:
[----:B------:R-:W-:Y:S01]  /*7740*/  IMAD.SHL.U32 R0, R0, 0x200000, RZ ;  /* 0x0020000000007824 */ /* 0x000fe200078e00ff */
[----:B------:R-:W-:-:S04]  /*7750*/  LEA R2, R2, 0x37800000, 0x17 ;  /* 0x3780000002027811 */ /* 0x000fc800078eb8ff */
[----:B------:R-:W-:-:S05]  /*7760*/  LOP3.LUT R0, R2, R0, R7, 0xfe, !PT ;  /* 0x0000000002007212 */ /* 0x000fca00078efe07 */
[----:B------:R-:W-:-:S04]  /*7770*/  FMUL.FTZ R0, R0, 1 ;  /* 0x3f80000000007820 */ /* 0x000fc80000410000 */
[----:B------:R0:W1:Y:S02]  /*7780*/  F2F.F64.F32 R30, R0 ;  /* 0x00000000001e7310 */ /* 0x0000640000201800 */
[----:B01----:R-:W-:Y:S05]  /*7790*/  BRA `(.L_x_3390) ;  /* 0x0000000000a07947 */ /* 0x003fea0003800000 */
.L_x_3435:
        /* <DEDUP_REMOVED lines=18> */
.L_x_3423:
        /* <DEDUP_REMOVED lines=16> */
.L_x_3444:
[----:B------:R-:W-:Y:S05]  /*79c0*/  BRA `(.L_x_3390) ;  /* 0x0000000000147947 */ /* 0x000fea0003800000 */
.L_x_3443:
[----:B------:R-:W4:Y:S02]  /*79d0*/  LDG.E.64 R30, desc[UR36][R2.64] ;  /* 0x00000024021e7981 */ /* 0x000f24000c1e1b00 */
[----:B----4-:R-:W0:Y:S02]  /*79e0*/  I2F.F64.U64 R30, R30 ;  /* 0x0000001e001e7312 */ /* 0x010e240000301800 */
[----:B0-----:R-:W-:Y:S05]  /*79f0*/  BRA `(.L_x_3390) ;  /* 0x0000000000087947 */ /* 0x001fea0003800000 */
.L_x_3442:
[----:B------:R-:W4:Y:S02]  /*7a00*/  LDG.E R2, desc[UR36][R2.64] ;  /* 0x0000002402027981 */ /* 0x000f24000c1e1900 */
[----:B----4-:R0:W1:Y:S02]  /*7a10*/  I2F.F64.U32 R30, R2 ;  /* 0x00000002001e7312 */ /* 0x0100640000201800 */
.L_x_3390:
[----:B------:R-:W-:Y:S05]  /*7a20*/  BSYNC.RECONVERGENT B7 ;  /* 0x0000000000077941 */ /* 0x000fea0003800200 */
.L_x_3389:
[----:B------:R-:W-:Y:S01]  /*7a30*/  ISETP.GE.AND P0, PT, R36, R29, PT ;  /* 0x0000001d2400720c */ /* 0x000fe20003f06270 */
[----:B------:R-:W-:-:S12]  /*7a40*/  BSSY.RECONVERGENT B0, `(.L_x_3445) ;  /* 0x0000043000007945 */ /* 0x000fd80003800200 */
[----:B------:R-:W-:Y:S05]  /*7a50*/  @P0 BRA `(.L_x_3446) ;  /* 0x0000000400040947 */ /* 0x000fea0003800000 */
[----:B--2--5:R-:W2:Y:S01]  /*7a60*/  DSETP.GTU.AND P0, PT, R16, -3, PT ;  /* 0xc00800001000742a */ /* 0x024ea20003f0c000 */
[----:B------:R-:W-:Y:S01]  /*7a70*/  CS2R R4, SRZ ;  /* 0x0000000000047805 */ /* 0x000fe2000001ff00 */
[----:B--2---:R-:W-:Y:S06]  /*7a80*/  @!P0 BRA `(.L_x_3446) ;  /* 0x0000000000f88947 */ /* 0x004fec0003800000 */
[----:B------:R-:W2:Y:S01]  /*7a90*/  DSETP.GEU.AND P0, PT, R16, 3, PT ;  /* 0x400800001000742a */ /* 0x000ea20003f0e000 */
[----:B---3--:R-:W-:Y:S02]  /*7aa0*/  IMAD.MOV.U32 R4, RZ, RZ, R24 ;  /* 0x000000ffff047224 */ /* 0x008fe400078e0018 */
[----:B------:R-:W-:Y:S01]  /*7ab0*/  IMAD.MOV.U32 R5, RZ, RZ, R25 ;  /* 0x000000ffff057224 */ /* 0x000fe200078e0019 */
[----:B--2---:R-:W-:Y:S06]  /*7ac0*/  @P0 BRA `(.L_x_3446) ;  /* 0x0000000000e80947 */ /* 0x004fec0003800000 */
[----:B0---4-:R-:W0:Y:S01]  /*7ad0*/  MUFU.RCP64H R3, 3 ;  /* 0x4008000000037908 */ /* 0x011e220000001800 */
[----:B------:R-:W-:Y:S01]  /*7ae0*/  IMAD.MOV.U32 R6, RZ, RZ, 0x0 ;  /* 0x00000000ff067424 */ /* 0x000fe200078e00ff */
[----:B------:R-:W-:Y:S01]  /*7af0*/  FSETP.GEU.AND P1, PT, |R17|, 6.5827683646048100446e-37, PT ;  /* 0x036000001100780b */ /* 0x000fe20003f2e200 */
[----:B------:R-:W-:Y:S01]  /*7b00*/  IMAD.MOV.U32 R7, RZ, RZ, 0x40080000 ;  /* 0x40080000ff077424 */ /* 0x000fe200078e00ff */
[----:B------:R-:W-:Y:S01]  /*7b10*/  BSSY.RECONVERGENT B1, `(.L_x_3447) ;  /* 0x000002f000017945 */ /* 0x000fe20003800200 */
[----:B-1----:R-:W-:-:S06]  /*7b20*/  IMAD.MOV.U32 R2, RZ, RZ, 0x1 ;  /* 0x00000001ff027424 */ /* 0x002fcc00078e00ff */
        /* <DEDUP_REMOVED lines=42> */
[----:B------:R-:W-:Y:S05]  /*7dd0*/  CALL.REL.NOINC `($__internal_1_$__cuda_sm20_div_rn_f64_full) ;  /* 0x0000005c00cc7944 */ /* 0x000fea0003c00000 */
[----:B------:R-:W-:Y:S02]  /*7de0*/  IMAD.MOV.U32 R2, RZ, RZ, R12 ;  /* 0x000000ffff027224 */ /* 0x000fe400078e000c */
[----:B------:R-:W-:-:S07]  /*7df0*/  IMAD.MOV.U32 R3, RZ, RZ, R13 ;  /* 0x000000ffff037224 */ /* 0x000fce00078e000d */
.L_x_3448:
[----:B------:R-:W-:Y:S05]  /*7e00*/  BSYNC.RECONVERGENT B1 ;  /* 0x0000000000017941 */ /* 0x000fea0003800200 */
.L_x_3447:
[----:B------:R-:W0:-:S15]  /*7e10*/  DADD R2, R2, 0.5 ;  /* 0x3fe0000002027429 */ /* 0x000e1e0000000000 */
[----:B------:R-:W-:-:S15]  /*7e20*/  NOP ;  /* 0x0000000000007918 */ /* 0x000fde0000000000 */
[----:B------:R-:W-:-:S15]  /*7e30*/  NOP ;  /* 0x0000000000007918 */ /* 0x000fde0000000000 */
[----:B------:R-:W-:-:S15]  /*7e40*/  NOP ;  /* 0x0000000000007918 */ /* 0x000fde0000000000 */
[----:B------:R-:W-:-:S04]  /*7e50*/  NOP ;  /* 0x0000000000007918 */ /* 0x000fc80000000000 */
[----:B0-----:R0:W1:Y:S02]  /*7e60*/  DMUL R4, R2, R24 ;  /* 0x0000001802047228 */ /* 0x0010640000000000 */
.L_x_3446:
[----:B------:R-:W-:Y:S05]  /*7e70*/  BSYNC.RECONVERGENT B0 ;  /* 0x0000000000007941 */ /* 0x000fea0003800200 */
.L_x_3445:
[----:B01--4-:R-:W0:Y:S01]  /*7e80*/  S2R R2, SR_CTAID.X ;  /* 0x0000000000027919 */ /* 0x013e220000002500 */
[----:B------:R-:W0:Y:S01]  /*7e90*/  LDC R0, c[0x0][0x380] ;  /* 0x0000e000ff007b82 */ /* 0x000e220000000800 */
[----:B------:R-:W-:Y:S01]  /*7ea0*/  BSSY.RECONVERGENT B0, `(.L_x_3449) ;  /* 0x0000046000007945 */ /* 0x000fe20003800200 */
[----:B0-----:R-:W-:Y:S02]  /*7eb0*/  IMAD R0, R2, -0x200, R0 ;  /* 0xfffffe0002007824 */ /* 0x001fe400078e0200 */
[----:B------:R-:W-:-:S05]  /*7ec0*/  VIADD R2, R36, 0x80 ;  /* 0x0000008024027836 */ /* 0x000fca0000000000 */
[----:B------:R-:W-:-:S13]  /*7ed0*/  ISETP.GE.AND P0, PT, R2, R0, PT ;  /* 0x000000000200720c */ /* 0x000fda0003f06270 */
[----:B------:R-:W-:Y:S05]  /*7ee0*/  @P0 BRA `(.L_x_3450) ;  /* 0x0000000400040947 */ /* 0x000fea0003800000 */
[----:B-----5:R-:W0:Y:S01]  /*7ef0*/  DSETP.GTU.AND P0, PT, R18, -3, PT ;  /* 0xc00800001200742a */ /* 0x020e220003f0c000 */
[----:B------:R-:W-:Y:S01]  /*7f00*/  CS2R R28, SRZ ;  /* 0x00000000001c7805 */ /* 0x000fe2000001ff00 */
[----:B0-----:R-:W-:Y:S06]  /*7f10*/  @!P0 BRA `(.L_x_3450) ;  /* 0x0000000000f88947 */ /* 0x001fec0003800000 */
[----:B------:R-:W0:Y:S01]  /*7f20*/  DSETP.GEU.AND P0, PT, R18, 3, PT ;  /* 0x400800001200742a */ /* 0x000e220003f0e000 */
[----:B------:R-:W-:Y:S02]  /*7f30*/  IMAD.MOV.U32 R28, RZ, RZ, R26 ;  /* 0x000000ffff1c7224 */ /* 0x000fe400078e001a */
[----:B------:R-:W-:Y:S01]  /*7f40*/  IMAD.MOV.U32 R29, RZ, RZ, R27 ;  /* 0x000000ffff1d7224 */ /* 0x000fe200078e001b */
[----:B0-----:R-:W-:Y:S06]  /*7f50*/  @P0 BRA `(.L_x_3450) ;  /* 0x0000000000e80947 */ /* 0x001fec0003800000 */
[----:B------:R-:W0:Y:S01]  /*7f60*/  MUFU.RCP64H R7, 3 ;  /* 0x4008000000077908 */ /* 0x000e220000001800 */
[----:B------:R-:W-:Y:S01]  /*7f70*/  IMAD.MOV.U32 R8, RZ, RZ, 0x0 ;  /* 0x00000000ff087424 */ /* 0x000fe200078e00ff */
[----:B------:R-:W-:Y:S01]  /*7f80*/  FSETP.GEU.AND P1, PT, |R19|, 6.5827683646048100446e-37, PT ;  /* 0x036000001300780b */ /* 0x000fe20003f2e200 */
[----:B------:R-:W-:Y:S01]  /*7f90*/  IMAD.MOV.U32 R9, RZ, RZ, 0x40080000 ;  /* 0x40080000ff097424 */ /* 0x000fe200078e00ff */
[----:B------:R-:W-:Y:S01]  /*7fa0*/  BSSY.RECONVERGENT B1, `(.L_x_3451) ;  /* 0x000002f000017945 */ /* 0x000fe20003800200 */
[----:B------:R-:W-:-:S06]  /*7fb0*/  IMAD.MOV.U32 R6, RZ, RZ, 0x1 ;  /* 0x00000001ff067424 */ /* 0x000fcc00078e00ff */
        /* <DEDUP_REMOVED lines=42> */
[----:B--23--:R-:W-:Y:S05]  /*8260*/  CALL.REL.NOINC `($__internal_1_$__cuda_sm20_div_rn_f64_full) ;  /* 0x0000005800a87944 */ /* 0x00cfea0003c00000 */
[----:B------:R-:W-:Y:S02]  /*8270*/  IMAD.MOV.U32 R6, RZ, RZ, R12 ;  /* 0x000000ffff067224 */ /* 0x000fe400078e000c */
[----:B------:R-:W-:-:S07]  /*8280*/  IMAD.MOV.U32 R7, RZ, RZ, R13 ;  /* 0x000000ffff077224 */ /* 0x000fce00078e000d */
.L_x_3452:
[----:B------:R-:W-:Y:S05]  /*8290*/  BSYNC.RECONVERGENT B1 ;  /* 0x0000000000017941 */ /* 0x000fea0003800200 */
.L_x_3451:
[----:B------:R-:W0:-:S15]  /*82a0*/  DADD R6, R6, 0.5 ;  /* 0x3fe0000006067429 */ /* 0x000e1e0000000000 */
[----:B------:R-:W-:-:S15]  /*82b0*/  NOP ;  /* 0x0000000000007918 */ /* 0x000fde0000000000 */
[----:B------:R-:W-:-:S15]  /*82c0*/  NOP ;  /* 0x0000000000007918 */ /* 0x000fde0000000000 */
[----:B------:R-:W-:-:S15]  /*82d0*/  NOP ;  /* 0x0000000000007918 */ /* 0x000fde0000000000 */
[----:B------:R-:W-:-:S04]  /*82e0*/  NOP ;  /* 0x0000000000007918 */ /* 0x000fc80000000000 */
[----:B0-----:R0:W1:Y:S02]  /*82f0*/  DMUL R28, R6, R26 ;  /* 0x0000001a061c7228 */ /* 0x0010640000000000 */
.L_x_3450:
[----:B------:R-:W-:Y:S05]  /*8300*/  BSYNC.RECONVERGENT B0 ;  /* 0x0000000000007941 */ /* 0x000fea0003800200 */
.L_x_3449:
[----:B------:R-:W4:Y:S01]  /*8310*/  S2R R0, SR_CTAID.X ;  /* 0x0000000000007919 */ /* 0x000f220000002500 */
[----:B------:R-:W4:Y:S01]  /*8320*/  LDC R3, c[0x0][0x380] ;  /* 0x0000e000ff037b82 */ /* 0x000f220000000800 */
[----:B------:R-:W-:Y:S01]  /*8330*/  BSSY.RECONVERGENT B0, `(.L_x_3453) ;  /* 0x0000046000007945 */ /* 0x000fe20003800200 */
[----:B----4-:R-:W-:Y:S02]  /*8340*/  IMAD R3, R0, -0x200, R3 ;  /* 0xfffffe0000037824 */ /* 0x010fe400078e0203 */
[----:B------:R-:W-:-:S05]  /*8350*/  VIADD R0, R36, 0x100 ;  /* 0x0000010024007836 */ /* 0x000fca0000000000 */
[----:B------:R-:W-:-:S13]  /*8360*/  ISETP.GE.AND P0, PT, R0, R3, PT ;  /* 0x000000030000720c */ /* 0x000fda0003f06270 */
[----:B------:R-:W-:Y:S05]  /*8370*/  @P0 BRA `(.L_x_3454) ;  /* 0x0000000400040947 */ /* 0x000fea0003800000 */
[----:B-----5:R-:W4:Y:S01]  /*8380*/  DSETP.GTU.AND P0, PT, R22, -3, PT ;  /* 0xc00800001600742a */ /* 0x020f220003f0c000 */
[----:B---3--:R-:W-:Y:S01]  /*8390*/  CS2R R24, SRZ ;  /* 0x0000000000187805 */ /* 0x008fe2000001ff00 */
[----:B----4-:R-:W-:Y:S06]  /*83a0*/  @!P0 BRA `(.L_x_3454) ;  /* 0x0000000000f88947 */ /* 0x010fec0003800000 */
[----:B------:R-:W3:Y:S01]  /*83b0*/  DSETP.GEU.AND P0, PT, R22, 3, PT ;  /* 0x400800001600742a */ /* 0x000ee20003f0e000 */
[----:B------:R-:W-:Y:S02]  /*83c0*/  IMAD.MOV.U32 R24, RZ, RZ, R34 ;  /* 0x000000ffff187224 */ /* 0x000fe400078e0022 */
[----:B------:R-:W-:Y:S01]  /*83d0*/  IMAD.MOV.U32 R25, RZ, RZ, R35 ;  /* 0x000000ffff197224 */ /* 0x000fe200078e0023 */
[----:B---3--:R-:W-:Y:S06]  /*83e0*/  @P0 BRA `(.L_x_3454) ;  /* 0x0000000000e80947 */ /* 0x008fec0003800000 */
[----:B0-----:R-:W0:Y:S01]  /*83f0*/  MUFU.RCP64H R7, 3 ;  /* 0x4008000000077908 */ /* 0x001e220000001800 */
        /* <DEDUP_REMOVED lines=47> */
[----:B-12---:R-:W-:Y:S05]  /*86f0*/  CALL.REL.NOINC `($__internal_1_$__cuda_sm20_div_rn_f64_full) ;  /* 0x0000005400847944 */ /* 0x006fea0003c00000 */
[----:B------:R-:W-:Y:S02]  /*8700*/  IMAD.MOV.U32 R6, RZ, RZ, R12 ;  /* 0x000000ffff067224 */ /* 0x000fe400078e000c */
[----:B------:R-:W-:-:S07]  /*8710*/  IMAD.MOV.U32 R7, RZ, RZ, R13 ;  /* 0x000000ffff077224 */ /* 0x000fce00078e000d */
.L_x_3456:
[----:B------:R-:W-:Y:S05]  /*8720*/  BSYNC.RECONVERGENT B1 ;  /* 0x0000000000017941 */ /* 0x000fea0003800200 */
.L_x_3455:
[----:B------:R-:W0:-:S15]  /*8730*/  DADD R6, R6, 0.5 ;  /* 0x3fe0000006067429 */ /* 0x000e1e0000000000 */
[----:B------:R-:W-:-:S15]  /*8740*/  NOP ;  /* 0x0000000000007918 */ /* 0x000fde0000000000 */
[----:B------:R-:W-:-:S15]  /*8750*/  NOP ;  /* 0x0000000000007918 */ /* 0x000fde0000000000 */
[----:B------:R-:W-:-:S15]  /*8760*/  NOP ;  /* 0x0000000000007918 */ /* 0x000fde0000000000 */
[----:B------:R-:W-:-:S04]  /*8770*/  NOP ;  /* 0x0000000000007918 */ /* 0x000fc80000000000 */
[----:B0-----:R4:W0:Y:S02]  /*8780*/  DMUL R24, R6, R34 ;  /* 0x0000002206187228 */ /* 0x0018240000000000 */
.L_x_3454:
[----:B------:R-:W-:Y:S05]  /*8790*/  BSYNC.RECONVERGENT B0 ;  /* 0x0000000000007941 */ /* 0x000fea0003800200 */
.L_x_3453:
[----:B------:R-:W0:Y:S01]  /*87a0*/  S2R R0, SR_CTAID.X ;  /* 0x0000000000007919 */ /* 0x000e220000002500 */
[----:B------:R-:W0:Y:S01]  /*87b0*/  LDC R3, c[0x0][0x380] ;  /* 0x0000e000ff037b82 */ /* 0x000e220000000800 */
[----:B------:R-:W-:Y:S01]  /*87c0*/  BSSY.RECONVERGENT B0, `(.L_x_3457) ;  /* 0x0000046000007945 */ /* 0x000fe20003800200 */
[----:B0-----:R-:W-:Y:S02]  /*87d0*/  IMAD R3, R0, -0x200, R3 ;  /* 0xfffffe0000037824 */ /* 0x001fe400078e0203 */
[----:B------:R-:W-:-:S05]  /*87e0*/  VIADD R0, R36, 0x180 ;  /* 0x0000018024007836 */ /* 0x000fca0000000000 */
[----:B------:R-:W-:-:S13]  /*87f0*/  ISETP.GE.AND P0, PT, R0, R3, PT ;  /* 0x000000030000720c */ /* 0x000fda0003f06270 */
[----:B------:R-:W-:Y:S05]  /*8800*/  @P0 BRA `(.L_x_3458) ;  /* 0x0000000400040947 */ /* 0x000fea0003800000 */
[----:B-----5:R-:W0:Y:S01]  /*8810*/  DSETP.GTU.AND P0, PT, R30, -3, PT ;  /* 0xc00800001e00742a */ /* 0x020e220003f0c000 */
[----:B--2---:R-:W-:Y:S01]  /*8820*/  CS2R R16, SRZ ;  /* 0x0000000000107805 */ /* 0x004fe2000001ff00 */
[----:B0-----:R-:W-:Y:S06]  /*8830*/  @!P0 BRA `(.L_x_3458) ;  /* 0x0000000000f88947 */ /* 0x001fec0003800000 */
[----:B------:R-:W0:Y:S01]  /*8840*/  DSETP.GEU.AND P0, PT, R30, 3, PT ;  /* 0x400800001e00742a */ /* 0x000e220003f0e000 */
[----:B------:R-:W-:Y:S02]  /*8850*/  IMAD.MOV.U32 R16, RZ, RZ, R32 ;  /* 0x000000ffff107224 */ /* 0x000fe400078e0020 */
[----:B------:R-:W-:Y:S01]  /*8860*/  IMAD.MOV.U32 R17, RZ, RZ, R33 ;  /* 0x000000ffff117224 */ /* 0x000fe200078e0021 */
[----:B0-----:R-:W-:Y:S06]  /*8870*/  @P0 BRA `(.L_x_3458) ;  /* 0x0000000000e80947 */ /* 0x001fec0003800000 */
[----:B----4-:R-:W0:Y:S01]  /*8880*/  MUFU.RCP64H R7, 3 ;  /* 0x4008000000077908 */ /* 0x010e220000001800 */
        /* <DEDUP_REMOVED lines=47> */
[----:B-1-3--:R-:W-:Y:S05]  /*8b80*/  CALL.REL.NOINC `($__internal_1_$__cuda_sm20_div_rn_f64_full) ;  /* 0x0000005000607944 */ /* 0x00afea0003c00000 */
[----:B------:R-:W-:Y:S02]  /*8b90*/  IMAD.MOV.U32 R6, RZ, RZ, R12 ;  /* 0x000000ffff067224 */ /* 0x000fe400078e000c */
[----:B------:R-:W-:-:S07]  /*8ba0*/  IMAD.MOV.U32 R7, RZ, RZ, R13 ;  /* 0x000000ffff077224 */ /* 0x000fce00078e000d */
.L_x_3460:
[----:B------:R-:W-:Y:S05]  /*8bb0*/  BSYNC.RECONVERGENT B1 ;  /* 0x0000000000017941 */ /* 0x000fea0003800200 */
.L_x_3459:
[----:B------:R-:W0:-:S15]  /*8bc0*/  DADD R6, R6, 0.5 ;  /* 0x3fe0000006067429 */ /* 0x000e1e0000000000 */
[----:B------:R-:W-:-:S15]  /*8bd0*/  NOP ;  /* 0x0000000000007918 */ /* 0x000fde0000000000 */
[----:B------:R-:W-:-:S15]  /*8be0*/  NOP ;  /* 0x0000000000007918 */ /* 0x000fde0000000000 */
[----:B------:R-:W-:-:S15]  /*8bf0*/  NOP ;  /* 0x0000000000007918 */ /* 0x000fde0000000000 */
[----:B------:R-:W-:-:S04]  /*8c00*/  NOP ;  /* 0x0000000000007918 */ /* 0x000fc80000000000 */
[----:B0-----:R0:W2:Y:S02]  /*8c10*/  DMUL R16, R6, R32 ;  /* 0x0000002006107228 */ /* 0x0010a40000000000 */
.L_x_3458:
[----:B------:R-:W-:Y:S05]  /*8c20*/  BSYNC.RECONVERGENT B0 ;  /* 0x0000000000007941 */ /* 0x000fea0003800200 */
.L_x_3457:
[----:B-----5:R-:W0:Y:S01]  /*8c30*/  S2R R22, SR_CTAID.X ;  /* 0x0000000000167919 */ /* 0x020e220000002500 */
[----:B------:R-:W0:Y:S01]  /*8c40*/  LDC R19, c[0x0][0x380] ;  /* 0x0000e000ff137b82 */ /* 0x000e220000000800 */
[----:B------:R-:W-:Y:S04]  /*8c50*/  BSSY.RECONVERGENT B7, `(.L_x_3461) ;  /* 0x00003cf000077945 */ /* 0x000fe80003800200 */
[----:B------:R-:W-:Y:S03]  /*8c60*/  BSSY.RELIABLE B6, `(.L_x_3462) ;  /* 0x0000293000067945 */ /* 0x000fe60003800100 */
[----:B------:R-:W1:Y:S01]  /*8c70*/  LDC.U8 R18, c[0x0][0x3d8] ;  /* 0x0000f600ff127b82 */ /* 0x000e620000000000 */
[----:B0-----:R-:W-:-:S05]  /*8c80*/  IMAD R19, R22, -0x200, R19 ;  /* 0xfffffe0016137824 */ /* 0x001fca00078e0213 */
[----:B------:R-:W-:-:S13]  /*8c90*/  ISETP.GE.AND P0, PT, R36, R19, PT ;  /* 0x000000132400720c */ /* 0x000fda0003f06270 */
[----:B-1----:R-:W-:Y:S05]  /*8ca0*/  @P0 BRA `(.L_x_3463) ;  /* 0x00000028002c0947 */ /* 0x002fea0003800000 */
[----:B------:R-:W0:Y:S01]  /*8cb0*/  LDCU UR4, c[0x0][0x3dc] ;  /* 0x00007b80ff0477ac */ /* 0x000e220008000800 */
[----:B------:R-:W1:Y:S01]  /*8cc0*/  LDC.64 R8, c[0x0][0x3b0] ;  /* 0x0000ec00ff087b82 */ /* 0x000e620000000a00 */
[----:B------:R-:W-:Y:S01]  /*8cd0*/  IMAD R0, R22, 0x200, R36 ;  /* 0x0000020016007824 */ /* 0x000fe200078e0224 */
        /* <DEDUP_REMOVED lines=15> */
[----:B------:R-:W0:Y:S01]  /*8dd0*/  F2I.F64.TRUNC R5, R4 ;  /* 0x0000000400057311 */ /* 0x000e22000030d100 */
[----:B------:R-:W-:Y:S01]  /*8de0*/  IMAD.MOV.U32 R36, RZ, RZ, R2 ;  /* 0x000000ffff247224 */ /* 0x000fe200078e0002 */
[----:B0-----:R0:W-:Y:S01]  /*8df0*/  STG.E.U8 desc[UR36][R8.64], R5 ;  /* 0x0000000508007986 */ /* 0x0011e2000c101124 */
[----:B------:R-:W-:Y:S05]  /*8e00*/  BRA `(.L_x_3469) ;  /* 0x0000001000e07947 */ /* 0x000fea0003800000 */
.L_x_3467:
[----:B------:R-:W0:Y:S01]  /*8e10*/  F2I.S64.F64.TRUNC R4, R4 ;  /* 0x0000000400047311 */ /* 0x000e22000030d900 */
[----:B------:R-:W-:Y:S02]  /*8e20*/  IMAD.MOV.U32 R36, RZ, RZ, R2 ;  /* 0x000000ffff247224 */ /* 0x000fe400078e0002 */
[----:B0-----:R-:W-:-:S05]  /*8e30*/  IMAD.MOV.U32 R3, RZ, RZ, R4 ;  /* 0x000000ffff037224 */ /* 0x001fca00078e0004 */
[----:B------:R0:W-:Y:S01]  /*8e40*/  STG.E.U8 desc[UR36][R8.64], R3 ;  /* 0x0000000308007986 */ /* 0x0001e2000c101124 */
[----:B------:R-:W-:Y:S05]  /*8e50*/  BRA `(.L_x_3469) ;  /* 0x0000001000cc7947 */ /* 0x000fea0003800000 */
.L_x_3466:
[----:B------:R-:W-:-:S13]  /*8e60*/  ISETP.NE.AND P0, PT, R0, 0x2, PT ;  /* 0x000000020000780c */ /* 0x000fda0003f05270 */
[----:B------:R-:W-:Y:S05]  /*8e70*/  @!P0 BRA `(.L_x_3470) ;  /* 0x0000000000308947 */ /* 0x000fea0003800000 */
[----:B------:R-:W-:-:S13]  /*8e80*/  ISETP.NE.AND P0, PT, R0, 0x3, PT ;  /* 0x000000030000780c */ /* 0x000fda0003f05270 */
[----:B------:R-:W-:Y:S05]  /*8e90*/  @!P0 BRA `(.L_x_3471) ;  /* 0x0000000000188947 */ /* 0x000fea0003800000 */
[----:B------:R-:W-:-:S13]  /*8ea0*/  ISETP.NE.AND P0, PT, R0, 0x4, PT ;  /* 0x000000040000780c */ /* 0x000fda0003f05270 */
[----:B------:R-:W-:Y:S05]  /*8eb0*/  @P0 BRA `(.L_x_3468) ;  /* 0x0000000c00ec0947 */ /* 0x000fea0003800000 */
[----:B------:R-:W0:Y:S01]  /*8ec0*/  F2I.S64.F64.TRUNC R4, R4 ;  /* 0x0000000400047311 */ /* 0x000e22000030d900 */
[----:B------:R-:W-:Y:S01]  /*8ed0*/  IMAD.MOV.U32 R36, RZ, RZ, R2 ;  /* 0x000000ffff247224 */ /* 0x000fe200078e0002 */
[----:B0-----:R0:W-:Y:S01]  /*8ee0*/  STG.E.64 desc[UR36][R8.64], R4 ;  /* 0x0000000408007986 */ /* 0x0011e2000c101b24 */
[----:B------:R-:W-:Y:S05]  /*8ef0*/  BRA `(.L_x_3469) ;  /* 0x0000001000a47947 */ /* 0x000fea0003800000 */
.L_x_3471:
[----:B------:R-:W0:Y:S01]  /*8f00*/  F2I.F64.TRUNC R5, R4 ;  /* 0x0000000400057311 */ /* 0x000e22000030d100 */
[----:B------:R-:W-:Y:S01]  /*8f10*/  IMAD.MOV.U32 R36, RZ, RZ, R2 ;  /* 0x000000ffff247224 */ /* 0x000fe200078e0002 */
[----:B0-----:R0:W-:Y:S01]  /*8f20*/  STG.E desc[UR36][R8.64], R5 ;  /* 0x0000000508007986 */ /* 0x0011e2000c101924 */
[----:B------:R-:W-:Y:S05]  /*8f30*/  BRA `(.L_x_3469) ;  /* 0x0000001000947947 */ /* 0x000fea0003800000 */
.L_x_3470:
[----:B------:R-:W0:Y:S01]  /*8f40*/  F2I.F64.TRUNC R5, R4 ;  /* 0x0000000400057311 */ /* 0x000e22000030d100 */
[----:B------:R-:W-:Y:S01]  /*8f50*/  IMAD.MOV.U32 R36, RZ, RZ, R2 ;  /* 0x000000ffff247224 */ /* 0x000fe200078e0002 */
[----:B0-----:R0:W-:Y:S01]  /*8f60*/  STG.E.U16 desc[UR36][R8.64], R5 ;  /* 0x0000000508007986 */ /* 0x0011e2000c101524 */
[----:B------:R-:W-:Y:S05]  /*8f70*/  BRA `(.L_x_3469) ;  /* 0x0000001000847947 */ /* 0x000fea0003800000 */
.L_x_3465:
[----:B------:R-:W-:-:S13]  /*8f80*/  ISETP.GT.AND P0, PT, R0, 0x6, PT ;  /* 0x000000060000780c */ /* 0x000fda0003f04270 */
[----:B------:R-:W-:Y:S05]  /*8f90*/  @P0 BRA `(.L_x_3472) ;  /* 0x0000000000740947 */ /* 0x000fea0003800000 */
[----:B------:R-:W-:-:S13]  /*8fa0*/  ISETP.NE.AND P0, PT, R0, 0x5, PT ;  /* 0x000000050000780c */ /* 0x000fda0003f05270 */
[----:B------:R-:W-:Y:S05]  /*8fb0*/  @!P0 BRA `(.L_x_3473) ;  /* 0x0000000000388947 */ /* 0x000fea0003800000 */
[----:B------:R-:W-:-:S13]  /*8fc0*/  ISETP.NE.AND P0, PT, R0, 0x6, PT ;  /* 0x000000060000780c */ /* 0x000fda0003f05270 */
[----:B------:R-:W-:Y:S05]  /*8fd0*/  @P0 BRA `(.L_x_3468) ;  /* 0x0000000c00a40947 */ /* 0x000fea0003800000 */
[----:B------:R-:W-:Y:S01]  /*8fe0*/  UMOV UR4, 0xf0000000 ;  /* 0xf000000000047882 */ /* 0x000fe20000000000 */
[----:B------:R-:W-:Y:S01]  /*8ff0*/  UMOV UR5, 0x380fffff ;  /* 0x380fffff00057882 */ /* 0x000fe20000000000 */
[----:B------:R-:W0:-:S15]  /*9000*/  F2F.F32.F64 R3, R4 ;  /* 0x0000000400037310 */ /* 0x000e1e0000301000 */
[----:B------:R-:W-:-:S15]  /*9010*/  NOP ;  /* 0x0000000000007918 */ /* 0x000fde0000000000 */
[----:B------:R-:W-:-:S15]  /*9020*/  NOP ;  /* 0x0000000000007918 */ /* 0x000fde0000000000 */
[----:B------:R-:W-:-:S15]  /*9030*/  NOP ;  /* 0x0000000000007918 */ /* 0x000fde0000000000 */
[----:B------:R-:W-:-:S04]  /*9040*/  NOP ;  /* 0x0000000000007918 */ /* 0x000fc80000000000 */
[----:B------:R-:W0:Y:S01]  /*9050*/  DSETP.GEU.AND P0, PT, |R4|, UR4, PT ;  /* 0x0000000404007e2a */ /* 0x000e22000bf0e200 */
[----:B------:R-:W-:Y:S02]  /*9060*/  IMAD.MOV.U32 R36, RZ, RZ, R2 ;  /* 0x000000ffff247224 */ /* 0x000fe400078e0002 */
[----:B0-----:R-:W-:-:S05]  /*9070*/  @!P0 FMUL R3, R3, 1.175494350822287508e-38 ;  /* 0x0080000003038820 */ /* 0x001fca0000400000 */
[----:B------:R0:W-:Y:S01]  /*9080*/  STG.E desc[UR36][R8.64], R3 ;  /* 0x0000000308007986 */ /* 0x0001e2000c101924 */
[----:B------:R-:W-:Y:S05]  /*9090*/  BRA `(.L_x_3469) ;  /* 0x00000010003c7947 */ /* 0x000fea0003800000 */
.L_x_3473:
        /* <DEDUP_REMOVED lines=10> */
[----:B------:R-:W-:-:S05]  /*9140*/  F2FP.F16.F32.PACK_AB R0, RZ, R0 ;  /* 0x00000000ff00723e */ /* 0x000fca00000000ff */
[----:B------:R0:W-:Y:S01]  /*9150*/  STG.E.U16 desc[UR36][R8.64], R0 ;  /* 0x0000000008007986 */ /* 0x0001e2000c101524 */
[----:B------:R-:W-:Y:S05]  /*9160*/  BRA `(.L_x_3469) ;  /* 0x0000001000087947 */ /* 0x000fea0003800000 */
.L_x_3472:
[----:B------:R-:W-:-:S13]  /*9170*/  ISETP.NE.AND P0, PT, R0, 0x7, PT ;  /* 0x000000070000780c */ /* 0x000fda0003f05270 */
[----:B------:R-:W-:Y:S05]  /*9180*/  @!P0 BRA `(.L_x_3474) ;  /* 0x00000000007c8947 */ /* 0x000fea0003800000 */
        /* <DEDUP_REMOVED lines=12> */
[----:B------:R-:W-:Y:S02]  /*9250*/  IMAD.MOV.U32 R7, RZ, RZ, RZ ;  /* 0x000000ffff077224 */ /* 0x000fe400078e00ff */
[----:B0-----:R-:W-:Y:S01]  /*9260*/  @!P0 FMUL R6, R6, 1.175494350822287508e-38 ;  /* 0x0080000006068820 */ /* 0x001fe20000400000 */
[----:B------:R-:W-:-:S04]  /*9270*/  IMAD.MOV.U32 R36, RZ, RZ, R2 ;  /* 0x000000ffff247224 */ /* 0x000fc800078e0002 */
[----:B------:R1:W-:Y:S01]  /*9280*/  STG.E.64 desc[UR36][R8.64], R6 ;  /* 0x0000000608007986 */ /* 0x0003e2000c101b24 */
[----:B------:R-:W-:Y:S05]  /*9290*/  BRA `(.L_x_3469) ;  /* 0x0000000c00bc7947 */ /* 0x000fea0003800000 */
.L_x_3475:
        /* <DEDUP_REMOVED lines=10> */
[----:B------:R-:W-:-:S04]  /*9340*/  F2FP.F16.F32.PACK_AB R3, RZ, R0 ;  /* 0x00000000ff03723e */ /* 0x000fc800000000ff */
[----:B------:R-:W-:-:S05]  /*9350*/  PRMT R3, R3, 0x5410, RZ ;  /* 0x0000541003037816 */ /* 0x000fca00000000ff */
[----:B------:R4:W-:Y:S01]  /*9360*/  STG.E desc[UR36][R8.64], R3 ;  /* 0x0000000308007986 */ /* 0x0009e2000c101924 */
[----:B------:R-:W-:Y:S05]  /*9370*/  BRA `(.L_x_3469) ;  /* 0x0000000c00847947 */ /* 0x000fea0003800000 */
.L_x_3474:
[----:B------:R0:W-:Y:S01]  /*9380*/  STG.E.64 desc[UR36][R8.64], R4 ;  /* 0x0000000408007986 */ /* 0x0001e2000c101b24 */
[----:B------:R-:W-:Y:S01]  /*9390*/  IMAD.MOV.U32 R36, RZ, RZ, R2 ;  /* 0x000000ffff247224 */ /* 0x000fe200078e0002 */
[----:B------:R-:W-:Y:S06]  /*93a0*/  BRA `(.L_x_3469) ;  /* 0x0000000c00787947 */ /* 0x000fec0003800000 */
.L_x_3464:
        /* <DEDUP_REMOVED lines=8> */
[----:B------:R-:W0:Y:S01]  /*9430*/  DSETP.NEU.AND P0, PT, R4, RZ, PT ;  /* 0x000000ff0400722a */ /* 0x000e220003f0d000 */
[----:B------:R-:W-:Y:S01]  /*9440*/  IMAD.MOV.U32 R36, RZ, RZ, R2 ;  /* 0x000000ffff247224 */ /* 0x000fe200078e0002 */
[----:B0-----:R-:W-:-:S05]  /*9450*/  SEL R3, RZ, 0x1, !P0 ;  /* 0x00000001ff037807 */ /* 0x001fca0004000000 */
[----:B------:R0:W-:Y:S01]  /*9460*/  STG.E.U8 desc[UR36][R8.64], R3 ;  /* 0x0000000308007986 */ /* 0x0001e2000c101124 */
[----:B------:R-:W-:Y:S05]  /*9470*/  BRA `(.L_x_3469) ;  /* 0x0000000c00447947 */ /* 0x000fea0003800000 */
.L_x_3478:
[----:B------:R-:W-:Y:S01]  /*9480*/  CS2R R6, SRZ ;  /* 0x0000000000067805 */ /* 0x000fe2000001ff00 */
[----:B------:R-:W-:-:S04]  /*9490*/  IMAD.MOV.U32 R36, RZ, RZ, R2 ;  /* 0x000000ffff247224 */ /* 0x000fc800078e0002 */
[----:B------:R0:W-:Y:S01]  /*94a0*/  STG.E.128 desc[UR36][R8.64], R4 ;  /* 0x0000000408007986 */ /* 0x0001e2000c101d24 */
[----:B------:R-:W-:Y:S05]  /*94b0*/  BRA `(.L_x_3469) ;  /* 0x0000000c00347947 */ /* 0x000fea0003800000 */
.L_x_3477:
        /* <DEDUP_REMOVED lines=27> */
.L_x_3482:
[----:B------:R-:W-:Y:S05]  /*9670*/  BSYNC.RECONVERGENT B0 ;  /* 0x0000000000007941 */ /* 0x000fea0003800200 */
.L_x_3481:
[----:B------:R-:W-:Y:S01]  /*9680*/  LOP3.LUT R7, R0, 0x80, R7, 0xf8, !PT ;  /* 0x0000008000077812 */ /* 0x000fe200078ef807 */
[----:B------:R-:W-:-:S04]  /*9690*/  IMAD.MOV.U32 R36, RZ, RZ, R2 ;  /* 0x000000ffff247224 */ /* 0x000fc800078e0002 */
[----:B------:R0:W-:Y:S01]  /*96a0*/  STG.E.U8 desc[UR36][R8.64], R7 ;  /* 0x0000000708007986 */ /* 0x0001e2000c101124 */
[----:B------:R-:W-:Y:S05]  /*96b0*/  BRA `(.L_x_3469) ;  /* 0x0000000800b47947 */ /* 0x000fea0003800000 */
.L_x_3480:
        /* <DEDUP_REMOVED lines=9> */
[----:B0-----:R-:W-:-:S05]  /*9750*/  @!P0 FMUL R10, R10, 1.175494350822287508e-38 ;  /* 0x008000000a0a8820 */ /* 0x001fca0000400000 */
        /* <DEDUP_REMOVED lines=13> */
.L_x_3484:
[----:B------:R-:W-:Y:S05]  /*9830*/  BSYNC.RECONVERGENT B0 ;  /* 0x0000000000007941 */ /* 0x000fea0003800200 */
.L_x_3483:
[----:B------:R-:W-:Y:S01]  /*9840*/  LOP3.LUT R7, R0, 0x80, R7, 0xf8, !PT ;  /* 0x0000008000077812 */ /* 0x000fe200078ef807 */
[----:B------:R-:W-:-:S04]  /*9850*/  IMAD.MOV.U32 R36, RZ, RZ, R2 ;  /* 0x000000ffff247224 */ /* 0x000fc800078e0002 */
[----:B------:R0:W-:Y:S01]  /*9860*/  STG.E.U8 desc[UR36][R8.64], R7 ;  /* 0x0000000708007986 */ /* 0x0001e2000c101124 */
[----:B------:R-:W-:Y:S05]  /*9870*/  BRA `(.L_x_3469) ;  /* 0x0000000800447947 */ /* 0x000fea0003800000 */
.L_x_3479:
        /* <DEDUP_REMOVED lines=10> */
[----:B------:R-:W-:-:S05]  /*9920*/  F2FP.BF16.F32.PACK_AB R0, RZ, R0 ;  /* 0x00000000ff00723e */ /* 0x000fca00000010ff */
[----:B------:R0:W-:Y:S01]  /*9930*/  STG.E.U16 desc[UR36][R8.64], R0 ;  /* 0x0000000008007986 */ /* 0x0001e2000c101524 */
[----:B------:R-:W-:Y:S05]  /*9940*/  BRA `(.L_x_3469) ;  /* 0x0000000800107947 */ /* 0x000fea0003800000 */
.L_x_3476:
        /* <DEDUP_REMOVED lines=8> */
[----:B------:R-:W0:Y:S01]  /*99d0*/  F2I.U32.F64.TRUNC R5, R4 ;  /* 0x0000000400057311 */ /* 0x000e22000030d000 */
[----:B------:R-:W-:Y:S01]  /*99e0*/  IMAD.MOV.U32 R36, RZ, RZ, R2 ;  /* 0x000000ffff247224 */ /* 0x000fe200078e0002 */
[----:B0-----:R0:W-:Y:S01]  /*99f0*/  STG.E.U16 desc[UR36][R8.64], R5 ;  /* 0x0000000508007986 */ /* 0x0011e2000c101524 */
[----:B------:R-:W-:Y:S05]  /*9a00*/  BRA `(.L_x_3469) ;  /* 0x0000000400e07947 */ /* 0x000fea0003800000 */
.L_x_3487:
        /* <DEDUP_REMOVED lines=21> */
.L_x_3490:
[----:B------:R-:W-:-:S04]  /*9b60*/  SHF.R.U32.HI R0, RZ, 0x14, R7 ;  /* 0x00000014ff007819 */ /* 0x000fc80000011607 */
[----:B------:R-:W-:-:S04]  /*9b70*/  LOP3.LUT R0, R0, 0x1, RZ, 0xc0, !PT ;  /* 0x0000000100007812 */ /* 0x000fc800078ec0ff */
[----:B------:R-:W-:-:S04]  /*9b80*/  IADD3 R0, PT, PT, R7, 0x487ffff, R0 ;  /* 0x0487ffff07007810 */ /* 0x000fc80007ffe000 */
[----:B------:R-:W-:-:S04]  /*9b90*/  SHF.R.U32.HI R0, RZ, 0x14, R0 ;  /* 0x00000014ff007819 */ /* 0x000fc80000011600 */
[----:B------:R-:W-:-:S07]  /*9ba0*/  LOP3.LUT R3, R0, 0xff, RZ, 0xc0, !PT ;  /* 0x000000ff00037812 */ /* 0x000fce00078ec0ff */
.L_x_3491:
[----:B------:R-:W-:-:S04]  /*9bb0*/  SHF.R.U32.HI R0, RZ, 0x18, R7 ;  /* 0x00000018ff007819 */ /* 0x000fc80000011607 */
[----:B------:R-:W-:-:S07]  /*9bc0*/  LOP3.LUT R0, R3, 0x80, R0, 0xf8, !PT ;  /* 0x0000008003007812 */ /* 0x000fce00078ef800 */
.L_x_3489:
[----:B------:R-:W-:Y:S05]  /*9bd0*/  BSYNC.RECONVERGENT B0 ;  /* 0x0000000000007941 */ /* 0x000fea0003800200 */
.L_x_3488:
[----:B------:R0:W-:Y:S01]  /*9be0*/  STG.E.U8 desc[UR36][R8.64], R0 ;  /* 0x0000000008007986 */ /* 0x0001e2000c101124 */
[----:B------:R-:W-:Y:S01]  /*9bf0*/  IMAD.MOV.U32 R36, RZ, RZ, R2 ;  /* 0x000000ffff247224 */ /* 0x000fe200078e0002 */
[----:B------:R-:W-:Y:S06]  /*9c00*/  BRA `(.L_x_3469) ;  /* 0x0000000400607947 */ /* 0x000fec0003800000 */
.L_x_3486:
        /* <DEDUP_REMOVED lines=21> */
.L_x_3494:
[----:B------:R-:W-:-:S04]  /*9d60*/  SHF.R.U32.HI R0, RZ, 0x15, R7 ;  /* 0x00000015ff007819 */ /* 0x000fc80000011607 */
[----:B------:R-:W-:-:S04]  /*9d70*/  LOP3.LUT R0, R0, 0x1, RZ, 0xc0, !PT ;  /* 0x0000000100007812 */ /* 0x000fc800078ec0ff */
[----:B------:R-:W-:-:S04]  /*9d80*/  IADD3 R0, PT, PT, R7, 0x88fffff, R0 ;  /* 0x088fffff07007810 */ /* 0x000fc80007ffe000 */
[----:B------:R-:W-:-:S04]  /*9d90*/  SHF.R.U32.HI R0, RZ, 0x15, R0 ;  /* 0x00000015ff007819 */ /* 0x000fc80000011600 */
[----:B------:R-:W-:-:S07]  /*9da0*/  LOP3.LUT R3, R0, 0xff, RZ, 0xc0, !PT ;  /* 0x000000ff00037812 */ /* 0x000fce00078ec0ff */
.L_x_3495:
[----:B------:R-:W-:-:S04]  /*9db0*/  SHF.R.U32.HI R0, RZ, 0x18, R7 ;  /* 0x00000018ff007819 */ /* 0x000fc80000011607 */
[----:B------:R-:W-:-:S07]  /*9dc0*/  LOP3.LUT R0, R3, 0x80, R0, 0xf8, !PT ;  /* 0x0000008003007812 */ /* 0x000fce00078ef800 */
.L_x_3493:
[----:B------:R-:W-:Y:S05]  /*9dd0*/  BSYNC.RECONVERGENT B0 ;  /* 0x0000000000007941 */ /* 0x000fea0003800200 */
.L_x_3492:
[----:B------:R0:W-:Y:S01]  /*9de0*/  STG.E.U8 desc[UR36][R8.64], R0 ;  /* 0x0000000008007986 */ /* 0x0001e2000c101124 */
[----:B------:R-:W-:Y:S01]  /*9df0*/  IMAD.MOV.U32 R36, RZ, RZ, R2 ;  /* 0x000000ffff247224 */ /* 0x000fe200078e0002 */
[----:B------:R-:W-:Y:S06]  /*9e00*/  BRA `(.L_x_3469) ;  /* 0x0000000000e07947 */ /* 0x000fec0003800000 */
.L_x_3485:
[----:B------:R-:W-:-:S13]  /*9e10*/  ISETP.NE.AND P0, PT, R0, 0x1c, PT ;  /* 0x0000001c0000780c */ /* 0x000fda0003f05270 */
[----:B------:R-:W-:Y:S05]  /*9e20*/  @!P0 BRA `(.L_x_3496) ;  /* 0x0000000000cc8947 */ /* 0x000fea0003800000 */
[----:B------:R-:W-:-:S13]  /*9e30*/  ISETP.NE.AND P0, PT, R0, 0x1d, PT ;  /* 0x0000001d0000780c */ /* 0x000fda0003f05270 */
[----:B------:R-:W-:Y:S05]  /*9e40*/  @!P0 BRA `(.L_x_3497) ;  /* 0x0000000000b48947 */ /* 0x000fea0003800000 */
[----:B------:R-:W-:-:S13]  /*9e50*/  ISETP.NE.AND P0, PT, R0, 0x2c, PT ;  /* 0x0000002c0000780c */ /* 0x000fda0003f05270 */
[----:B------:R-:W-:Y:S05]  /*9e60*/  @!P0 BRA `(.L_x_3498) ;  /* 0x0000000000488947 */ /* 0x000fea0003800000 */
.L_x_3468:
[----:B------:R-:W-:Y:S01]  /*9e70*/  MOV R14, 0x0 ;  /* 0x00000000000e7802 */ /* 0x000fe20000000f00 */
[----:B------:R-:W0:Y:S01]  /*9e80*/  LDCU.64 UR6, c[0x4][0x128] ;  /* 0x01002500ff0677ac */ /* 0x000e220008000a00 */
[----:B------:R-:W-:Y:S02]  /*9e90*/  IMAD.MOV.U32 R8, RZ, RZ, 0x65 ;  /* 0x00000065ff087424 */ /* 0x000fe400078e00ff */
[----:B------:R-:W-:Y:S01]  /*9ea0*/  IMAD.MOV.U32 R12, RZ, RZ, 0x1 ;  /* 0x00000001ff0c7424 */ /* 0x000fe200078e00ff */
[----:B------:R-:W1:Y:S01]  /*9eb0*/  LDCU.64 UR8, c[0x4][0x130] ;  /* 0x01002600ff0877ac */ /* 0x000e620008000a00 */
[----:B------:R-:W4:Y:S01]  /*9ec0*/  LDC.64 R14, c[0x4][R14] ;  /* 0x010000000e0e7b82 */ /* 0x000f220000000a00 */
[----:B------:R-:W-:Y:S01]  /*9ed0*/  IMAD.MOV.U32 R13, RZ, RZ, RZ ;  /* 0x000000ffff0d7224 */ /* 0x000fe200078e00ff */
[----:B------:R-:W5:Y:S01]  /*9ee0*/  LDCU.64 UR4, c[0x4][0x10] ;  /* 0x01000200ff0477ac */ /* 0x000f620008000a00 */
[----:B0-----:R-:W-:Y:S02]  /*9ef0*/  IMAD.U32 R4, RZ, RZ, UR6 ;  /* 0x00000006ff047e24 */ /* 0x001fe4000f8e00ff */
[----:B------:R-:W-:-:S02]  /*9f00*/  IMAD.U32 R5, RZ, RZ, UR7 ;  /* 0x00000007ff057e24 */ /* 0x000fc4000f8e00ff */
[----:B-1----:R-:W-:Y:S02]  /*9f10*/  IMAD.U32 R6, RZ, RZ, UR8 ;  /* 0x00000008ff067e24 */ /* 0x002fe4000f8e00ff */
[----:B------:R-:W-:Y:S02]  /*9f20*/  IMAD.U32 R7, RZ, RZ, UR9 ;  /* 0x00000009ff077e24 */ /* 0x000fe4000f8e00ff */
[----:B-----5:R-:W-:Y:S02]  /*9f30*/  IMAD.U32 R10, RZ, RZ, UR4 ;  /* 0x00000004ff0a7e24 */ /* 0x020fe4000f8e00ff */
[----:B------:R-:W-:-:S07]  /*9f40*/  IMAD.U32 R11, RZ, RZ, UR5 ;  /* 0x00000005ff0b7e24 */ /* 0x000fce000f8e00ff */
[----:B------:R-:W-:-:S07]  /*9f50*/  LEPC R20, `(.L_x_3499) ;  /* 0x000000001014794e */ /* 0x000fce0000000000 */
[----:B--234-:R-:W-:Y:S05]  /*9f60*/  CALL.ABS.NOINC R14 ;  /* 0x000000000e007343 */ /* 0x01cfea0003c00000 */
.L_x_3499:
[----:B------:R-:W-:Y:S01]  /*9f70*/  IMAD.MOV.U32 R36, RZ, RZ, R2 ;  /* 0x000000ffff247224 */ /* 0x000fe200078e0002 */
[----:B------:R-:W-:Y:S06]  /*9f80*/  BRA `(.L_x_3469) ;  /* 0x0000000000807947 */ /* 0x000fec0003800000 */
.L_x_3498:
        /* <DEDUP_REMOVED lines=25> */
.L_x_3497:
[----:B------:R-:W0:Y:S01]  /*a120*/  F2I.U64.F64.TRUNC R4, R4 ;  /* 0x0000000400047311 */ /* 0x000e22000030d800 */
[----:B------:R-:W-:Y:S01]  /*a130*/  IMAD.MOV.U32 R36, RZ, RZ, R2 ;  /* 0x000000ffff247224 */ /* 0x000fe200078e0002 */
[----:B0-----:R0:W-:Y:S01]  /*a140*/  STG.E.64 desc[UR36][R8.64], R4 ;  /* 0x0000000408007986 */ /* 0x0011e2000c101b24 */
[----:B------:R-:W-:Y:S05]  /*a150*/  BRA `(.L_x_3469) ;  /* 0x00000000000c7947 */ /* 0x000fea0003800000 */
.L_x_3496:
[----:B------:R-:W0:Y:S01]  /*a160*/  F2I.U32.F64.TRUNC R5, R4 ;  /* 0x0000000400057311 */ /* 0x000e22000030d000 */
[----:B------:R-:W-:Y:S01]  /*a170*/  IMAD.MOV.U32 R36, RZ, RZ, R2 ;  /* 0x000000ffff247224 */ /* 0x000fe200078e0002 */
[----:B0-----:R0:W-:Y:S06]  /*a180*/  STG.E desc[UR36][R8.64], R5 ;  /* 0x0000000508007986 */ /* 0x0011ec000c101924 */
.L_x_3469:
[----:B------:R-:W-:-:S13]  /*a190*/  ISETP.GE.AND P0, PT, R36, R19, PT ;  /* 0x000000132400720c */ /* 0x000fda0003f06270 */
[----:B------:R-:W-:Y:S05]  /*a1a0*/  @P0 BREAK.RELIABLE B6 ;  /* 0x0000000000060942 */ /* 0x000fea0003800100 */
[----:B------:R-:W-:Y:S05]  /*a1b0*/  @P0 BRA `(.L_x_3500) ;  /* 0x0000002400e00947 */ /* 0x000fea0003800000 */
[----:B------:R-:W5:Y:S01]  /*a1c0*/  LDCU UR4, c[0x0][0x3dc] ;  /* 0x00007b80ff0477ac */ /* 0x000f620008000800 */
[----:B0---4-:R-:W0:Y:S01]  /*a1d0*/  LDC.64 R2, c[0x0][0x3b0] ;  /* 0x0000ec00ff027b82 */ /* 0x011e220000000a00 */
        /* <DEDUP_REMOVED lines=16> */
[----:B------:R-:W0:Y:S02]  /*a2e0*/  F2I.F64.TRUNC R29, R28 ;  /* 0x0000001c001d7311 */ /* 0x000e24000030d100 */
[----:B0-----:R0:W-:Y:S01]  /*a2f0*/  STG.E.U8 desc[UR36][R2.64], R29 ;  /* 0x0000001d02007986 */ /* 0x0011e2000c101124 */
[----:B------:R-:W-:Y:S05]  /*a300*/  BRA `(.L_x_3506) ;  /* 0x0000001000907947 */ /* 0x000fea0003800000 */
.L_x_3504:
[----:B------:R-:W0:Y:S02]  /*a310*/  F2I.S64.F64.TRUNC R28, R28 ;  /* 0x0000001c001c7311 */ /* 0x000e24000030d900 */
[----:B0-----:R-:W-:-:S05]  /*a320*/  IMAD.MOV.U32 R5, RZ, RZ, R28 ;  /* 0x000000ffff057224 */ /* 0x001fca00078e001c */
[----:B------:R0:W-:Y:S01]  /*a330*/  STG.E.U8 desc[UR36][R2.64], R5 ;  /* 0x0000000502007986 */ /* 0x0001e2000c101124 */
[----:B------:R-:W-:Y:S05]  /*a340*/  BRA `(.L_x_3506) ;  /* 0x0000001000807947 */ /* 0x000fea0003800000 */
.L_x_3503:
[----:B------:R-:W-:-:S13]  /*a350*/  ISETP.NE.AND P0, PT, R0, 0x2, PT ;  /* 0x000000020000780c */ /* 0x000fda0003f05270 */
[----:B------:R-:W-:Y:S05]  /*a360*/  @!P0 BRA `(.L_x_3507) ;  /* 0x0000000000288947 */ /* 0x000fea0003800000 */
[----:B------:R-:W-:-:S13]  /*a370*/  ISETP.NE.AND P0, PT, R0, 0x3, PT ;  /* 0x000000030000780c */ /* 0x000fda0003f05270 */
[----:B------:R-:W-:Y:S05]  /*a380*/  @!P0 BRA `(.L_x_3508) ;  /* 0x0000000000148947 */ /* 0x000fea0003800000 */
[----:B------:R-:W-:-:S13]  /*a390*/  ISETP.NE.AND P0, PT, R0, 0x4, PT ;  /* 0x000000040000780c */ /* 0x000fda0003f05270 */
[----:B------:R-:W-:Y:S05]  /*a3a0*/  @P0 BRA `(.L_x_3505) ;  /* 0x0000000c00240947 */ /* 0x000fea0003800000 */
[----:B------:R-:W0:Y:S02]  /*a3b0*/  F2I.S64.F64.TRUNC R28, R28 ;  /* 0x0000001c001c7311 */ /* 0x000e24000030d900 */
[----:B0-----:R0:W-:Y:S01]  /*a3c0*/  STG.E.64 desc[UR36][R2.64], R28 ;  /* 0x0000001c02007986 */ /* 0x0011e2000c101b24 */
[----:B------:R-:W-:Y:S05]  /*a3d0*/  BRA `(.L_x_3506) ;  /* 0x00000010005c7947 */ /* 0x000fea0003800000 */
.L_x_3508:
[----:B------:R-:W0:Y:S02]  /*a3e0*/  F2I.F64.TRUNC R29, R28 ;  /* 0x0000001c001d7311 */ /* 0x000e24000030d100 */
[----:B0-----:R0:W-:Y:S01]  /*a3f0*/  STG.E desc[UR36][R2.64], R29 ;  /* 0x0000001d02007986 */ /* 0x0011e2000c101924 */
[----:B------:R-:W-:Y:S05]  /*a400*/  BRA `(.L_x_3506) ;  /* 0x0000001000507947 */ /* 0x000fea0003800000 */
.L_x_3507:
[----:B------:R-:W0:Y:S02]  /*a410*/  F2I.F64.TRUNC R29, R28 ;  /* 0x0000001c001d7311 */ /* 0x000e24000030d100 */
[----:B0-----:R0:W-:Y:S01]  /*a420*/  STG.E.U16 desc[UR36][R2.64], R29 ;  /* 0x0000001d02007986 */ /* 0x0011e2000c101524 */
[----:B------:R-:W-:Y:S05]  /*a430*/  BRA `(.L_x_3506) ;  /* 0x0000001000447947 */ /* 0x000fea0003800000 */
.L_x_3502:
        /* <DEDUP_REMOVED lines=13> */
[----:B------:R-:W0:Y:S02]  /*a510*/  DSETP.GEU.AND P0, PT, |R28|, UR4, PT ;  /* 0x000000041c007e2a */ /* 0x000e24000bf0e200 */
[----:B0-----:R-:W-:-:S05]  /*a520*/  @!P0 FMUL R5, R5, 1.175494350822287508e-38 ;  /* 0x0080000005058820 */ /* 0x001fca0000400000 */
[----:B------:R0:W-:Y:S01]  /*a530*/  STG.E desc[UR36][R2.64], R5 ;  /* 0x0000000502007986 */ /* 0x0001e2000c101924 */
[----:B------:R-:W-:Y:S05]  /*a540*/  BRA `(.L_x_3506) ;  /* 0x0000001000007947 */ /* 0x000fea0003800000 */
.L_x_3510:
        /* <DEDUP_REMOVED lines=9> */
[----:B------:R-:W-:-:S05]  /*a5e0*/  F2FP.F16.F32.PACK_AB R0, RZ, R0 ;  /* 0x00000000ff00723e */ /* 0x000fca00000000ff */
[----:B------:R0:W-:Y:S01]  /*a5f0*/  STG.E.U16 desc[UR36][R2.64], R0 ;  /* 0x0000000002007986 */ /* 0x0001e2000c101524 */
[----:B------:R-:W-:Y:S05]  /*a600*/  BRA `(.L_x_3506) ;  /* 0x0000000c00d07947 */ /* 0x000fea0003800000 */
.L_x_3509:
        /* <DEDUP_REMOVED lines=15> */
[----:B0-----:R-:W-:-:S05]  /*a700*/  @!P0 FMUL R4, R4, 1.175494350822287508e-38 ;  /* 0x0080000004048820 */ /* 0x001fca0000400000 */
[----:B------:R0:W-:Y:S01]  /*a710*/  STG.E.64 desc[UR36][R2.64], R4 ;  /* 0x0000000402007986 */ /* 0x0001e2000c101b24 */
[----:B------:R-:W-:Y:S05]  /*a720*/  BRA `(.L_x_3506) ;  /* 0x0000000c00887947 */ /* 0x000fea0003800000 */
.L_x_3512:
        /* <DEDUP_REMOVED lines=9> */
[----:B------:R-:W-:-:S04]  /*a7c0*/  F2FP.F16.F32.PACK_AB R5, RZ, R0 ;  /* 0x00000000ff05723e */ /* 0x000fc800000000ff */
[----:B------:R-:W-:-:S05]  /*a7d0*/  PRMT R5, R5, 0x5410, RZ ;  /* 0x0000541005057816 */ /* 0x000fca00000000ff */
[----:B------:R0:W-:Y:S01]  /*a7e0*/  STG.E desc[UR36][R2.64], R5 ;  /* 0x0000000502007986 */ /* 0x0001e2000c101924 */
[----:B------:R-:W-:Y:S05]  /*a7f0*/  BRA `(.L_x_3506) ;  /* 0x0000000c00547947 */ /* 0x000fea0003800000 */
.L_x_3511:
[----:B------:R0:W-:Y:S01]  /*a800*/  STG.E.64 desc[UR36][R2.64], R28 ;  /* 0x0000001c02007986 */ /* 0x0001e2000c101b24 */
[----:B------:R-:W-:Y:S05]  /*a810*/  BRA `(.L_x_3506) ;  /* 0x0000000c004c7947 */ /* 0x000fea0003800000 */
.L_x_3501:
        /* <DEDUP_REMOVED lines=10> */
[----:B------:R-:W0:Y:S02]  /*a8c0*/  F2I.U32.F64.TRUNC R29, R28 ;  /* 0x0000001c001d7311 */ /* 0x000e24000030d000 */
[----:B0-----:R0:W-:Y:S01]  /*a8d0*/  STG.E.U16 desc[UR36][R2.64], R29 ;  /* 0x0000001d02007986 */ /* 0x0011e2000c101524 */
[----:B------:R-:W-:Y:S05]  /*a8e0*/  BRA `(.L_x_3506) ;  /* 0x0000000c00187947 */ /* 0x000fea0003800000 */
.L_x_3516:
        /* <DEDUP_REMOVED lines=26> */
.L_x_3519:
[----:B------:R-:W-:-:S04]  /*aa90*/  SHF.R.U32.HI R5, RZ, 0x18, R5 ;  /* 0x00000018ff057819 */ /* 0x000fc80000011605 */
[----:B------:R-:W-:-:S07]  /*aaa0*/  LOP3.LUT R0, R0, 0x80, R5, 0xf8, !PT ;  /* 0x0000008000007812 */ /* 0x000fce00078ef805 */
.L_x_3518:
[----:B------:R-:W-:Y:S05]  /*aab0*/  BSYNC.RECONVERGENT B0 ;  /* 0x0000000000007941 */ /* 0x000fea0003800200 */
.L_x_3517:
[----:B------:R0:W-:Y:S01]  /*aac0*/  STG.E.U8 desc[UR36][R2.64], R0 ;  /* 0x0000000002007986 */ /* 0x0001e2000c101124 */
[----:B------:R-:W-:Y:S05]  /*aad0*/  BRA `(.L_x_3506) ;  /* 0x00000008009c7947 */ /* 0x000fea0003800000 */
.L_x_3515:
        /* <DEDUP_REMOVED lines=26> */
.L_x_3522:
[----:B------:R-:W-:-:S04]  /*ac80*/  SHF.R.U32.HI R5, RZ, 0x18, R5 ;  /* 0x00000018ff057819 */ /* 0x000fc80000011605 */
[----:B------:R-:W-:-:S07]  /*ac90*/  LOP3.LUT R0, R0, 0x80, R5, 0xf8, !PT ;  /* 0x0000008000007812 */ /* 0x000fce00078ef805 */
.L_x_3521:
[----:B------:R-:W-:Y:S05]  /*aca0*/  BSYNC.RECONVERGENT B0 ;  /* 0x0000000000007941 */ /* 0x000fea0003800200 */
.L_x_3520:
[----:B------:R0:W-:Y:S01]  /*acb0*/  STG.E.U8 desc[UR36][R2.64], R0 ;  /* 0x0000000002007986 */ /* 0x0001e2000c101124 */
[----:B------:R-:W-:Y:S05]  /*acc0*/  BRA `(.L_x_3506) ;  /* 0x0000000800207947 */ /* 0x000fea0003800000 */
.L_x_3514:
        /* <DEDUP_REMOVED lines=8> */
[----:B-1----:R-:W0:-:S15]  /*ad50*/  F2F.F32.F64 R6, R28 ;  /* 0x0000001c00067310 */ /* 0x002e1e0000301000 */
[----:B------:R-:W-:-:S15]  /*ad60*/  NOP ;  /* 0x0000000000007918 */ /* 0x000fde0000000000 */
[----:B------:R-:W-:-:S15]  /*ad70*/  NOP ;  /* 0x0000000000007918 */ /* 0x000fde0000000000 */
[----:B------:R-:W-:-:S15]  /*ad80*/  NOP ;  /* 0x0000000000007918 */ /* 0x000fde0000000000 */
[----:B------:R-:W-:-:S04]  /*ad90*/  NOP ;  /* 0x0000000000007918 */ /* 0x000fc80000000000 */
[----:B------:R-:W0:Y:S02]  /*ada0*/  DSETP.GEU.AND P0, PT, |R28|, UR4, PT ;  /* 0x000000041c007e2a */ /* 0x000e24000bf0e200 */
        /* <DEDUP_REMOVED lines=16> */
.L_x_3524:
[----:B------:R-:W0:Y:S02]  /*aeb0*/  F2I.U64.F64.TRUNC R28, R28 ;  /* 0x0000001c001c7311 */ /* 0x000e24000030d800 */
[----:B0-----:R0:W-:Y:S01]  /*aec0*/  STG.E.64 desc[UR36][R2.64], R28 ;  /* 0x0000001c02007986 */ /* 0x0011e2000c101b24 */
[----:B------:R-:W-:Y:S05]  /*aed0*/  BRA `(.L_x_3506) ;  /* 0x00000004009c7947 */ /* 0x000fea0003800000 */
.L_x_3523:
[----:B------:R-:W0:Y:S02]  /*aee0*/  F2I.U32.F64.TRUNC R29, R28 ;  /* 0x0000001c001d7311 */ /* 0x000e24000030d000 */
[----:B0-----:R0:W-:Y:S01]  /*aef0*/  STG.E desc[UR36][R2.64], R29 ;  /* 0x0000001d02007986 */ /* 0x0011e2000c101924 */
[----:B------:R-:W-:Y:S05]  /*af00*/  BRA `(.L_x_3506) ;  /* 0x0000000400907947 */ /* 0x000fea0003800000 */
.L_x_3513:
[----:B------:R-:W-:-:S13]  /*af10*/  ISETP.GT.AND P0, PT, R0, 0xe, PT ;  /* 0x0000000e0000780c */ /* 0x000fda0003f04270 */
[----:B------:R-:W-:Y:S05]  /*af20*/  @P0 BRA `(.L_x_3525) ;  /* 0x00000000002c0947 */ /* 0x000fea0003800000 */
[----:B------:R-:W-:-:S13]  /*af30*/  ISETP.NE.AND P0, PT, R0, 0xa, PT ;  /* 0x0000000a0000780c */ /* 0x000fda0003f05270 */
[----:B------:R-:W-:Y:S05]  /*af40*/  @!P0 BRA `(.L_x_3526) ;  /* 0x0000000000188947 */ /* 0x000fea0003800000 */
[----:B------:R-:W-:-:S13]  /*af50*/  ISETP.NE.AND P0, PT, R0, 0xb, PT ;  /* 0x0000000b0000780c */ /* 0x000fda0003f05270 */
[----:B------:R-:W-:Y:S05]  /*af60*/  @P0 BRA `(.L_x_3505) ;  /* 0x0000000000340947 */ /* 0x000fea0003800000 */
[----:B------:R-:W0:Y:S02]  /*af70*/  DSETP.NEU.AND P0, PT, R28, RZ, PT ;  /* 0x000000ff1c00722a */ /* 0x000e240003f0d000 */
[----:B0-----:R-:W-:-:S05]  /*af80*/  SEL R5, RZ, 0x1, !P0 ;  /* 0x00000001ff057807 */ /* 0x001fca0004000000 */
[----:B------:R0:W-:Y:S01]  /*af90*/  STG.E.U8 desc[UR36][R2.64], R5 ;  /* 0x0000000502007986 */ /* 0x0001e2000c101124 */
[----:B------:R-:W-:Y:S05]  /*afa0*/  BRA `(.L_x_3506) ;  /* 0x0000000400687947 */ /* 0x000fea0003800000 */
.L_x_3526:
[----:B------:R-:W-:-:S05]  /*afb0*/  CS2R R30, SRZ ;  /* 0x00000000001e7805 */ /* 0x000fca000001ff00 */
[----:B------:R4:W-:Y:S01]  /*afc0*/  STG.E.128 desc[UR36][R2.64], R28 ;  /* 0x0000001c02007986 */ /* 0x0009e2000c101d24 */
[----:B------:R-:W-:Y:S05]  /*afd0*/  BRA `(.L_x_3506) ;  /* 0x00000004005c7947 */ /* 0x000fea0003800000 */
.L_x_3525:
[----:B------:R-:W-:-:S13]  /*afe0*/  ISETP.NE.AND P0, PT, R0, 0xf, PT ;  /* 0x0000000f0000780c */ /* 0x000fda0003f05270 */
[----:B------:R-:W-:Y:S05]  /*aff0*/  @!P0 BRA `(.L_x_3527) ;  /* 0x0000000400288947 */ /* 0x000fea0003800000 */
[----:B------:R-:W-:-:S13]  /*b000*/  ISETP.NE.AND P0, PT, R0, 0x17, PT ;  /* 0x000000170000780c */ /* 0x000fda0003f05270 */
[----:B------:R-:W-:Y:S05]  /*b010*/  @!P0 BRA `(.L_x_3528) ;  /* 0x0000000000b08947 */ /* 0x000fea0003800000 */
[----:B------:R-:W-:-:S13]  /*b020*/  ISETP.NE.AND P0, PT, R0, 0x18, PT ;  /* 0x000000180000780c */ /* 0x000fda0003f05270 */
[----:B------:R-:W-:Y:S05]  /*b030*/  @!P0 BRA `(.L_x_3529) ;  /* 0x0000000000448947 */ /* 0x000fea0003800000 */
.L_x_3505:
[----:B------:R-:W-:Y:S01]  /*b040*/  MOV R2, 0x0 ;  /* 0x0000000000027802 */ /* 0x000fe20000000f00 */
[----:B------:R-:W0:Y:S01]  /*b050*/  LDCU.64 UR4, c[0x4][0x128] ;  /* 0x01002500ff0477ac */ /* 0x000e220008000a00 */
[----:B-1----:R-:W-:Y:S02]  /*b060*/  IMAD.MOV.U32 R8, RZ, RZ, 0x65 ;  /* 0x00000065ff087424 */ /* 0x002fe400078e00ff */
        /* <DEDUP_REMOVED lines=13> */
.L_x_3530:
[----:B------:R-:W-:Y:S05]  /*b140*/  BRA `(.L_x_3506) ;  /* 0x0000000400007947 */ /* 0x000fea0003800000 */
.L_x_3529:
[----:B------:R-:W-:Y:S01]  /*b150*/  UMOV UR4, 0xf0000000 ;  /* 0xf000000000047882 */ /* 0x000fe20000000000 */
[----:B------:R-:W-:Y:S01]  /*b160*/  UMOV UR5, 0x380fffff ;  /* 0x380fffff00057882 */ /* 0x000fe20000000000 */
[----:B-1----:R-:W0:-:S15]  /*b170*/  F2F.F32.F64 R7, R28 ;  /* 0x0000001c00077310 */ /* 0x002e1e0000301000 */
        /* <DEDUP_REMOVED lines=18> */
.L_x_3532:
[----:B------:R-:W-:Y:S05]  /*b2a0*/  BSYNC.RECONVERGENT B0 ;  /* 0x0000000000007941 */ /* 0x000fea0003800200 */
.L_x_3531:
[----:B------:R-:W-:-:S05]  /*b2b0*/  LOP3.LUT R5, R0, 0x80, R5, 0xf8, !PT ;  /* 0x0000008000057812 */ /* 0x000fca00078ef805 */
[----:B------:R0:W-:Y:S01]  /*b2c0*/  STG.E.U8 desc[UR36][R2.64], R5 ;  /* 0x0000000502007986 */ /* 0x0001e2000c101124 */
[----:B------:R-:W-:Y:S05]  /*b2d0*/  BRA `(.L_x_3506) ;  /* 0x00000000009c7947 */ /* 0x000fea0003800000 */
.L_x_3528:
        /* <DEDUP_REMOVED lines=20> */
.L_x_3534:
[----:B------:R-:W-:Y:S01]  /*b420*/  IMAD.MOV.U32 R0, RZ, RZ, 0x7f ;  /* 0x0000007fff007424 */ /* 0x000fe200078e00ff */
[----:B------:R-:W-:-:S04]  /*b430*/  ISETP.GT.U32.AND P0, PT, R4, 0x7f800000, PT ;  /* 0x7f8000000400780c */ /* 0x000fc80003f04070 */
[----:B------:R-:W-:-:S09]  /*b440*/  SEL R0, R0, 0x7c, P0 ;  /* 0x0000007c00007807 */ /* 0x000fd20000000000 */
.L_x_3535:
[----:B------:R-:W-:Y:S05]  /*b450*/  BSYNC.RECONVERGENT B0 ;  /* 0x0000000000007941 */ /* 0x000fea0003800200 */
.L_x_3533:
[----:B------:R-:W-:-:S04]  /*b460*/  SHF.R.U32.HI R5, RZ, 0x18, R5 ;  /* 0x00000018ff057819 */ /* 0x000fc80000011605 */
[----:B------:R-:W-:-:S05]  /*b470*/  LOP3.LUT R5, R0, 0x80, R5, 0xf8, !PT ;  /* 0x0000008000057812 */ /* 0x000fca00078ef805 */
[----:B------:R0:W-:Y:S01]  /*b480*/  STG.E.U8 desc[UR36][R2.64], R5 ;  /* 0x0000000502007986 */ /* 0x0001e2000c101124 */
[----:B------:R-:W-:Y:S05]  /*b490*/  BRA `(.L_x_3506) ;  /* 0x00000000002c7947 */ /* 0x000fea0003800000 */
.L_x_3527:
        /* <DEDUP_REMOVED lines=9> */
[----:B------:R-:W-:-:S05]  /*b530*/  F2FP.BF16.F32.PACK_AB R0, RZ, R0 ;  /* 0x00000000ff00723e */ /* 0x000fca00000010ff */
[----:B------:R0:W-:Y:S02]  /*b540*/  STG.E.U16 desc[UR36][R2.64], R0 ;  /* 0x0000000002007986 */ /* 0x0001e4000c101524 */
.L_x_3506:
[----:B------:R-:W-:-:S07]  /*b550*/  VIADD R36, R36, 0x80 ;  /* 0x0000008024247836 */ /* 0x000fce0000000000 */
.L_x_3463:
[----:B------:R-:W-:-:S13]  /*b560*/  ISETP.GE.AND P0, PT, R36, R19, PT ;  /* 0x000000132400720c */ /* 0x000fda0003f06270 */
[----:B------:R-:W-:Y:S05]  /*b570*/  @P0 BREAK.RELIABLE B6 ;  /* 0x0000000000060942 */ /* 0x000fea0003800100 */
[----:B------:R-:W-:Y:S05]  /*b580*/  @P0 BRA `(.L_x_3500) ;  /* 0x0000001000ec0947 */ /* 0x000fea0003800000 */
[----:B------:R-:W-:Y:S05]  /*b590*/  BSYNC.RELIABLE B6 ;  /* 0x0000000000067941 */ /* 0x000fea0003800100 */
.L_x_3462:
        /* <DEDUP_REMOVED lines=18> */
[----:B---3--:R-:W0:Y:S02]  /*b6c0*/  F2I.F64.TRUNC R25, R24 ;  /* 0x0000001800197311 */ /* 0x008e24000030d100 */
[----:B0-----:R0:W-:Y:S01]  /*b6d0*/  STG.E.U8 desc[UR36][R2.64], R25 ;  /* 0x0000001902007986 */ /* 0x0011e2000c101124 */
[----:B------:R-:W-:Y:S05]  /*b6e0*/  BRA `(.L_x_3541) ;  /* 0x0000001000907947 */ /* 0x000fea0003800000 */
.L_x_3539:
[----:B---3--:R-:W0:Y:S02]  /*b6f0*/  F2I.S64.F64.TRUNC R24, R24 ;  /* 0x0000001800187311 */ /* 0x008e24000030d900 */
[----:B0-----:R-:W-:-:S05]  /*b700*/  IMAD.MOV.U32 R5, RZ, RZ, R24 ;  /* 0x000000ffff057224 */ /* 0x001fca00078e0018 */
[----:B------:R0:W-:Y:S01]  /*b710*/  STG.E.U8 desc[UR36][R2.64], R5 ;  /* 0x0000000502007986 */ /* 0x0001e2000c101124 */
[----:B------:R-:W-:Y:S05]  /*b720*/  BRA `(.L_x_3541) ;  /* 0x0000001000807947 */ /* 0x000fea0003800000 */
.L_x_3538:
[----:B------:R-:W-:-:S13]  /*b730*/  ISETP.NE.AND P0, PT, R0, 0x2, PT ;  /* 0x000000020000780c */ /* 0x000fda0003f05270 */
[----:B------:R-:W-:Y:S05]  /*b740*/  @!P0 BRA `(.L_x_3542) ;  /* 0x0000000000288947 */ /* 0x000fea0003800000 */
[----:B------:R-:W-:-:S13]  /*b750*/  ISETP.NE.AND P0, PT, R0, 0x3, PT ;  /* 0x000000030000780c */ /* 0x000fda0003f05270 */
[----:B------:R-:W-:Y:S05]  /*b760*/  @!P0 BRA `(.L_x_3543) ;  /* 0x0000000000148947 */ /* 0x000fea0003800000 */
[----:B------:R-:W-:-:S13]  /*b770*/  ISETP.NE.AND P0, PT, R0, 0x4, PT ;  /* 0x000000040000780c */ /* 0x000fda0003f05270 */
[----:B------:R-:W-:Y:S05]  /*b780*/  @P0 BRA `(.L_x_3540) ;  /* 0x0000000c00240947 */ /* 0x000fea0003800000 */
[----:B---3--:R-:W0:Y:S02]  /*b790*/  F2I.S64.F64.TRUNC R24, R24 ;  /* 0x0000001800187311 */ /* 0x008e24000030d900 */
[----:B0-----:R0:W-:Y:S01]  /*b7a0*/  STG.E.64 desc[UR36][R2.64], R24 ;  /* 0x0000001802007986 */ /* 0x0011e2000c101b24 */
[----:B------:R-:W-:Y:S05]  /*b7b0*/  BRA `(.L_x_3541) ;  /* 0x00000010005c7947 */ /* 0x000fea0003800000 */
.L_x_3543:
[----:B---3--:R-:W0:Y:S02]  /*b7c0*/  F2I.F64.TRUNC R25, R24 ;  /* 0x0000001800197311 */ /* 0x008e24000030d100 */
[----:B0-----:R0:W-:Y:S01]  /*b7d0*/  STG.E desc[UR36][R2.64], R25 ;  /* 0x0000001902007986 */ /* 0x0011e2000c101924 */
[----:B------:R-:W-:Y:S05]  /*b7e0*/  BRA `(.L_x_3541) ;  /* 0x0000001000507947 */ /* 0x000fea0003800000 */
.L_x_3542:
[----:B---3--:R-:W0:Y:S02]  /*b7f0*/  F2I.F64.TRUNC R25, R24 ;  /* 0x0000001800197311 */ /* 0x008e24000030d100 */
[----:B0-----:R0:W-:Y:S01]  /*b800*/  STG.E.U16 desc[UR36][R2.64], R25 ;  /* 0x0000001902007986 */ /* 0x0011e2000c101524 */
[----:B------:R-:W-:Y:S05]  /*b810*/  BRA `(.L_x_3541) ;  /* 0x0000001000447947 */ /* 0x000fea0003800000 */
.L_x_3537:
        /* <DEDUP_REMOVED lines=8> */
[----:B---3--:R-:W0:-:S15]  /*b8a0*/  F2F.F32.F64 R5, R24 ;  /* 0x0000001800057310 */ /* 0x008e1e0000301000 */
        /* <DEDUP_REMOVED lines=8> */
.L_x_3545:
        /* <DEDUP_REMOVED lines=12> */
.L_x_3544:
        /* <DEDUP_REMOVED lines=18> */
.L_x_3547:
        /* <DEDUP_REMOVED lines=13> */
.L_x_3546:
[----:B---3--:R0:W-:Y:S01]  /*bbe0*/  STG.E.64 desc[UR36][R2.64], R24 ;  /* 0x0000001802007986 */ /* 0x0081e2000c101b24 */
[----:B------:R-:W-:Y:S05]  /*bbf0*/  BRA `(.L_x_3541) ;  /* 0x0000000c004c7947 */ /* 0x000fea0003800000 */
.L_x_3536:
        /* <DEDUP_REMOVED lines=10> */
[----:B---3--:R-:W0:Y:S02]  /*bca0*/  F2I.U32.F64.TRUNC R25, R24 ;  /* 0x0000001800197311 */ /* 0x008e24000030d000 */
[----:B0-----:R0:W-:Y:S01]  /*bcb0*/  STG.E.U16 desc[UR36][R2.64], R25 ;  /* 0x0000001902007986 */ /* 0x0011e2000c101524 */
[----:B------:R-:W-:Y:S05]  /*bcc0*/  BRA `(.L_x_3541) ;  /* 0x0000000c00187947 */ /* 0x000fea0003800000 */
.L_x_3551:
        /* <DEDUP_REMOVED lines=26> */
.L_x_3554:
[----:B------:R-:W-:-:S04]  /*be70*/  SHF.R.U32.HI R5, RZ, 0x18, R5 ;  /* 0x00000018ff057819 */ /* 0x000fc80000011605 */
[----:B------:R-:W-:-:S07]  /*be80*/  LOP3.LUT R0, R0, 0x80, R5, 0xf8, !PT ;  /* 0x0000008000007812 */ /* 0x000fce00078ef805 */
.L_x_3553:
[----:B------:R-:W-:Y:S05]  /*be90*/  BSYNC.RECONVERGENT B0 ;  /* 0x0000000000007941 */ /* 0x000fea0003800200 */
.L_x_3552:
[----:B------:R0:W-:Y:S01]  /*bea0*/  STG.E.U8 desc[UR36][R2.64], R0 ;  /* 0x0000000002007986 */ /* 0x0001e2000c101124 */
[----:B------:R-:W-:Y:S05]  /*beb0*/  BRA `(.L_x_3541) ;  /* 0x00000008009c7947 */ /* 0x000fea0003800000 */
.L_x_3550:
        /* <DEDUP_REMOVED lines=26> */
.L_x_3557:
[----:B------:R-:W-:-:S04]  /*c060*/  SHF.R.U32.HI R5, RZ, 0x18, R5 ;  /* 0x00000018ff057819 */ /* 0x000fc80000011605 */
[----:B------:R-:W-:-:S07]  /*c070*/  LOP3.LUT R0, R0, 0x80, R5, 0xf8, !PT ;  /* 0x0000008000007812 */ /* 0x000fce00078ef805 */
.L_x_3556:
[----:B------:R-:W-:Y:S05]  /*c080*/  BSYNC.RECONVERGENT B0 ;  /* 0x0000000000007941 */ /* 0x000fea0003800200 */
.L_x_3555:
[----:B------:R0:W-:Y:S01]  /*c090*/  STG.E.U8 desc[UR36][R2.64], R0 ;  /* 0x0000000002007986 */ /* 0x0001e2000c101124 */
[----:B------:R-:W-:Y:S05]  /*c0a0*/  BRA `(.L_x_3541) ;  /* 0x0000000800207947 */ /* 0x000fea0003800000 */
.L_x_3549:
        /* <DEDUP_REMOVED lines=8> */
[----:B-1-3--:R-:W0:-:S15]  /*c130*/  F2F.F32.F64 R6, R24 ;  /* 0x0000001800067310 */ /* 0x00ae1e0000301000 */
        /* <DEDUP_REMOVED lines=21> */
.L_x_3559:
[----:B---3--:R-:W0:Y:S02]  /*c290*/  F2I.U64.F64.TRUNC R24, R24 ;  /* 0x0000001800187311 */ /* 0x008e24000030d800 */
[----:B0-----:R0:W-:Y:S01]  /*c2a0*/  STG.E.64 desc[UR36][R2.64], R24 ;  /* 0x0000001802007986 */ /* 0x0011e2000c101b24 */
[----:B------:R-:W-:Y:S05]  /*c2b0*/  BRA `(.L_x_3541) ;  /* 0x00000004009c7947 */ /* 0x000fea0003800000 */
.L_x_3558:
[----:B---3--:R-:W0:Y:S02]  /*c2c0*/  F2I.U32.F64.TRUNC R25, R24 ;  /* 0x0000001800197311 */ /* 0x008e24000030d000 */
[----:B0-----:R0:W-:Y:S01]  /*c2d0*/  STG.E desc[UR36][R2.64], R25 ;  /* 0x0000001902007986 */ /* 0x0011e2000c101924 */
[----:B------:R-:W-:Y:S05]  /*c2e0*/  BRA `(.L_x_3541) ;  /* 0x0000000400907947 */ /* 0x000fea0003800000 */
.L_x_3548:
[----:B------:R-:W-:-:S13]  /*c2f0*/  ISETP.GT.AND P0, PT, R0, 0xe, PT ;  /* 0x0000000e0000780c */ /* 0x000fda0003f04270 */
[----:B------:R-:W-:Y:S05]  /*c300*/  @P0 BRA `(.L_x_3560) ;  /* 0x00000000002c0947 */ /* 0x000fea0003800000 */
[----:B------:R-:W-:-:S13]  /*c310*/  ISETP.NE.AND P0, PT, R0, 0xa, PT ;  /* 0x0000000a0000780c */ /* 0x000fda0003f05270 */
[----:B------:R-:W-:Y:S05]  /*c320*/  @!P0 BRA `(.L_x_3561) ;  /* 0x0000000000188947 */ /* 0x000fea0003800000 */
[----:B------:R-:W-:-:S13]  /*c330*/  ISETP.NE.AND P0, PT, R0, 0xb, PT ;  /* 0x0000000b0000780c */ /* 0x000fda0003f05270 */
[----:B------:R-:W-:Y:S05]  /*c340*/  @P0 BRA `(.L_x_3540) ;  /* 0x0000000000340947 */ /* 0x000fea0003800000 */
[----:B---3--:R-:W0:Y:S02]  /*c350*/  DSETP.NEU.AND P0, PT, R24, RZ, PT ;  /* 0x000000ff1800722a */ /* 0x008e240003f0d000 */
[----:B0-----:R-:W-:-:S05]  /*c360*/  SEL R5, RZ, 0x1, !P0 ;  /* 0x00000001ff057807 */ /* 0x001fca0004000000 */
[----:B------:R0:W-:Y:S01]  /*c370*/  STG.E.U8 desc[UR36][R2.64], R5 ;  /* 0x0000000502007986 */ /* 0x0001e2000c101124 */
[----:B------:R-:W-:Y:S05]  /*c380*/  BRA `(.L_x_3541) ;  /* 0x0000000400687947 */ /* 0x000fea0003800000 */
.L_x_3561:
[----:B------:R-:W-:-:S05]  /*c390*/  CS2R R26, SRZ ;  /* 0x00000000001a7805 */ /* 0x000fca000001ff00 */
[----:B---3--:R0:W-:Y:S01]  /*c3a0*/  STG.E.128 desc[UR36][R2.64], R24 ;  /* 0x0000001802007986 */ /* 0x0081e2000c101d24 */
[----:B------:R-:W-:Y:S05]  /*c3b0*/  BRA `(.L_x_3541) ;  /* 0x00000004005c7947 */ /* 0x000fea0003800000 */
.L_x_3560:
[----:B------:R-:W-:-:S13]  /*c3c0*/  ISETP.NE.AND P0, PT, R0, 0xf, PT ;  /* 0x0000000f0000780c */ /* 0x000fda0003f05270 */
[----:B------:R-:W-:Y:S05]  /*c3d0*/  @!P0 BRA `(.L_x_3562) ;  /* 0x0000000400288947 */ /* 0x000fea0003800000 */
[----:B------:R-:W-:-:S13]  /*c3e0*/  ISETP.NE.AND P0, PT, R0, 0x17, PT ;  /* 0x000000170000780c */ /* 0x000fda0003f05270 */
[----:B------:R-:W-:Y:S05]  /*c3f0*/  @!P0 BRA `(.L_x_3563) ;  /* 0x0000000000b08947 */ /* 0x000fea0003800000 */
[----:B------:R-:W-:-:S13]  /*c400*/  ISETP.NE.AND P0, PT, R0, 0x18, PT ;  /* 0x000000180000780c */ /* 0x000fda0003f05270 */
[----:B------:R-:W-:Y:S05]  /*c410*/  @!P0 BRA `(.L_x_3564) ;  /* 0x0000000000448947 */ /* 0x000fea0003800000 */
.L_x_3540:
[----:B------:R-:W-:Y:S01]  /*c420*/  MOV R0, 0x0 ;  /* 0x0000000000007802 */ /* 0x000fe20000000f00 */
[----:B------:R-:W0:Y:S01]  /*c430*/  LDCU.64 UR4, c[0x4][0x128] ;  /* 0x01002500ff0477ac */ /* 0x000e220008000a00 */
[----:B-1----:R-:W-:Y:S02]  /*c440*/  IMAD.MOV.U32 R8, RZ, RZ, 0x65 ;  /* 0x00000065ff087424 */ /* 0x002fe400078e00ff */
[----:B------:R1:W4:Y:S01]  /*c450*/  LDC.64 R2, c[0x4][R0] ;  /* 0x0100000000027b82 */ /* 0x0003220000000a00 */
[----:B------:R-:W5:Y:S01]  /*c460*/  LDCU.64 UR6, c[0x4][0x130] ;  /* 0x01002600ff0677ac */ /* 0x000f620008000a00 */
[----:B------:R-:W-:Y:S02]  /*c470*/  IMAD.MOV.U32 R12, RZ, RZ, 0x1 ;  /* 0x00000001ff0c7424 */ /* 0x000fe400078e00ff */
[----:B------:R-:W-:Y:S01]  /*c480*/  IMAD.MOV.U32 R13, RZ, RZ, RZ ;  /* 0x000000ffff0d7224 */ /* 0x000fe200078e00ff */
[----:B------:R-:W2:Y:S01]  /*c490*/  LDCU.64 UR8, c[0x4][0x10] ;  /* 0x01000200ff0877ac */ /* 0x000ea20008000a00 */
[----:B0-----:R-:W-:-:S02]  /*c4a0*/  IMAD.U32 R4, RZ, RZ, UR4 ;  /* 0x00000004ff047e24 */ /* 0x001fc4000f8e00ff */
[----:B------:R-:W-:Y:S02]  /*c4b0*/  IMAD.U32 R5, RZ, RZ, UR5 ;  /* 0x00000005ff057e24 */ /* 0x000fe4000f8e00ff */
[----:B-----5:R-:W-:Y:S02]  /*c4c0*/  IMAD.U32 R6, RZ, RZ, UR6 ;  /* 0x00000006ff067e24 */ /* 0x020fe4000f8e00ff */
[----:B------:R-:W-:Y:S02]  /*c4d0*/  IMAD.U32 R7, RZ, RZ, UR7 ;  /* 0x00000007ff077e24 */ /* 0x000fe4000f8e00ff */
[----:B--2---:R-:W-:Y:S02]  /*c4e0*/  IMAD.U32 R10, RZ, RZ, UR8 ;  /* 0x00000008ff0a7e24 */ /* 0x004fe4000f8e00ff */
[----:B-1----:R-:W-:-:S07]  /*c4f0*/  IMAD.U32 R11, RZ, RZ, UR9 ;  /* 0x00000009ff0b7e24 */ /* 0x002fce000f8e00ff */
[----:B------:R-:W-:-:S07]  /*c500*/  LEPC R20, `(.L_x_3565) ;  /* 0x000000001014794e */ /* 0x000fce0000000000 */
[----:B---34-:R-:W-:Y:S05]  /*c510*/  CALL.ABS.NOINC R2 ;  /* 0x0000000002007343 */ /* 0x018fea0003c00000 */
.L_x_3565:
[----:B------:R-:W-:Y:S05]  /*c520*/  BRA `(.L_x_3541) ;  /* 0x0000000400007947 */ /* 0x000fea0003800000 */
.L_x_3564:
[----:B------:R-:W-:Y:S01]  /*c530*/  UMOV UR4, 0xf0000000 ;  /* 0xf000000000047882 */ /* 0x000fe20000000000 */
[----:B------:R-:W-:Y:S01]  /*c540*/  UMOV UR5, 0x380fffff ;  /* 0x380fffff00057882 */ /* 0x000fe20000000000 */
[----:B-1-3--:R-:W0:-:S15]  /*c550*/  F2F.F32.F64 R7, R24 ;  /* 0x0000001800077310 */ /* 0x00ae1e0000301000 */
        /* <DEDUP_REMOVED lines=18> */
.L_x_3567:
[----:B------:R-:W-:Y:S05]  /*c680*/  BSYNC.RECONVERGENT B0 ;  /* 0x0000000000007941 */ /* 0x000fea0003800200 */
.L_x_3566:
[----:B------:R-:W-:-:S05]  /*c690*/  LOP3.LUT R5, R0, 0x80, R5, 0xf8, !PT ;  /* 0x0000008000057812 */ /* 0x000fca00078ef805 */
[----:B------:R3:W-:Y:S01]  /*c6a0*/  STG.E.U8 desc[UR36][R2.64], R5 ;  /* 0x0000000502007986 */ /* 0x0007e2000c101124 */
[----:B------:R-:W-:Y:S05]  /*c6b0*/  BRA `(.L_x_3541) ;  /* 0x00000000009c7947 */ /* 0x000fea0003800000 */
.L_x_3563:
        /* <DEDUP_REMOVED lines=20> */
.L_x_3569:
[----:B------:R-:W-:Y:S01]  /*c800*/  IMAD.MOV.U32 R0, RZ, RZ, 0x7f ;  /* 0x0000007fff007424 */ /* 0x000fe200078e00ff */
[----:B------:R-:W-:-:S04]  /*c810*/  ISETP.GT.U32.AND P0, PT, R4, 0x7f800000, PT ;  /* 0x7f8000000400780c */ /* 0x000fc80003f04070 */
[----:B------:R-:W-:-:S09]  /*c820*/  SEL R0, R0, 0x7c, P0 ;  /* 0x0000007c00007807 */ /* 0x000fd20000000000 */
.L_x_3570:
[----:B------:R-:W-:Y:S05]  /*c830*/  BSYNC.RECONVERGENT B0 ;  /* 0x0000000000007941 */ /* 0x000fea0003800200 */
.L_x_3568:
[----:B------:R-:W-:-:S04]  /*c840*/  SHF.R.U32.HI R5, RZ, 0x18, R5 ;  /* 0x00000018ff057819 */ /* 0x000fc80000011605 */
[----:B------:R-:W-:-:S05]  /*c850*/  LOP3.LUT R5, R0, 0x80, R5, 0xf8, !PT ;  /* 0x0000008000057812 */ /* 0x000fca00078ef805 */
[----:B------:R4:W-:Y:S01]  /*c860*/  STG.E.U8 desc[UR36][R2.64], R5 ;  /* 0x0000000502007986 */ /* 0x0009e2000c101124 */
[----:B------:R-:W-:Y:S05]  /*c870*/  BRA `(.L_x_3541) ;  /* 0x00000000002c7947 */ /* 0x000fea0003800000 */
.L_x_3562:
        /* <DEDUP_REMOVED lines=11> */
.L_x_3541:
[----:B------:R-:W-:-:S07]  /*c930*/  VIADD R36, R36, 0x80 ;  /* 0x0000008024247836 */ /* 0x000fce0000000000 */
.L_x_3500:
[----:B------:R-:W-:Y:S05]  /*c940*/  BSYNC.RECONVERGENT B7 ;  /* 0x0000000000077941 */ /* 0x000fea0003800200 */
.L_x_3461:
[----:B------:R-:W-:-:S13]  /*c950*/  ISETP.GE.AND P0, PT, R36, R19, PT ;  /* 0x000000132400720c */ /* 0x000fda0003f06270 */
[----:B------:R-:W-:Y:S05]  /*c960*/  @P0 EXIT ;  /* 0x000000000000094d */ /* 0x000fea0003800000 */
[----:B0-----:R-:W0:Y:S01]  /*c970*/  S2R R0, SR_CTAID.X ;  /* 0x0000000000007919 */ /* 0x001e220000002500 */
[----:B---34-:R-:W3:Y:S01]  /*c980*/  LDC.64 R2, c[0x0][0x3b0] ;  /* 0x0000ec00ff027b82 */ /* 0x018ee20000000a00 */
[----:B------:R-:W4:Y:S01]  /*c990*/  LDCU UR4, c[0x0][0x3dc] ;  /* 0x00007b80ff0477ac */ /* 0x000f220008000800 */
[----:B0-----:R-:W-:Y:S01]  /*c9a0*/  IMAD R36, R0, 0x200, R36 ;  /* 0x0000020000247824 */ /* 0x001fe200078e0224 */
[----:B------:R-:W-:-:S03]  /*c9b0*/  PRMT R0, R18, 0x9910, RZ ;  /* 0x0000991012007816 */ /* 0x000fc600000000ff */
[----:B----4-:R-:W-:Y:S01]  /*c9c0*/  IMAD R5, R36, UR4, RZ ;  /* 0x0000000424057c24 */ /* 0x010fe2000f8e02ff */
[----:B------:R-:W-:-:S04]  /*c9d0*/  ISETP.GT.AND P1, PT, R0, 0x9, PT ;  /* 0x000000090000780c */ /* 0x000fc80003f24270 */
[----:B---3--:R-:W-:-:S05]  /*c9e0*/  IADD3 R2, P0, PT, R5, R2, RZ ;  /* 0x0000000205027210 */ /* 0x008fca0007f1e0ff */
[----:B------:R-:W-:-:S04]  /*c9f0*/  IMAD.X R3, RZ, RZ, R3, P0 ;  /* 0x000000ffff037224 */ /* 0x000fc800000e0603 */
        /* <DEDUP_REMOVED lines=9> */
[----:B--2---:R-:W0:Y:S02]  /*ca90*/  F2I.F64.TRUNC R17, R16 ;  /* 0x0000001000117311 */ /* 0x004e24000030d100 */
[----:B0-----:R-:W-:Y:S01]  /*caa0*/  STG.E.U8 desc[UR36][R2.64], R17 ;  /* 0x0000001102007986 */ /* 0x001fe2000c101124 */
[----:B------:R-:W-:Y:S05]  /*cab0*/  EXIT ;  /* 0x000000000000794d */ /* 0x000fea0003800000 */
.L_x_3574:
[----:B--2---:R-:W0:Y:S02]  /*cac0*/  F2I.S64.F64.TRUNC R16, R16 ;  /* 0x0000001000107311 */ /* 0x004e24000030d900 */
[----:B0-----:R-:W-:-:S05]  /*cad0*/  IMAD.MOV.U32 R5, RZ, RZ, R16 ;  /* 0x000000ffff057224 */ /* 0x001fca00078e0010 */
[----:B------:R-:W-:Y:S01]  /*cae0*/  STG.E.U8 desc[UR36][R2.64], R5 ;  /* 0x0000000502007986 */ /* 0x000fe2000c101124 */
[----:B------:R-:W-:Y:S05]  /*caf0*/  EXIT ;  /* 0x000000000000794d */ /* 0x000fea0003800000 */
.L_x_3573:
[----:B------:R-:W-:-:S13]  /*cb00*/  ISETP.NE.AND P0, PT, R0, 0x2, PT ;  /* 0x000000020000780c */ /* 0x000fda0003f05270 */
[----:B------:R-:W-:Y:S05]  /*cb10*/  @!P0 BRA `(.L_x_3576) ;  /* 0x0000000000288947 */ /* 0x000fea0003800000 */
[----:B------:R-:W-:-:S13]  /*cb20*/  ISETP.NE.AND P0, PT, R0, 0x3, PT ;  /* 0x000000030000780c */ /* 0x000fda0003f05270 */
[----:B------:R-:W-:Y:S05]  /*cb30*/  @!P0 BRA `(.L_x_3577) ;  /* 0x0000000000148947 */ /* 0x000fea0003800000 */
[----:B------:R-:W-:-:S13]  /*cb40*/  ISETP.NE.AND P0, PT, R0, 0x4, PT ;  /* 0x000000040000780c */ /* 0x000fda0003f05270 */
[----:B------:R-:W-:Y:S05]  /*cb50*/  @P0 BRA `(.L_x_3575) ;  /* 0x0000000c00240947 */ /* 0x000fea0003800000 */
[----:B--2---:R-:W0:Y:S02]  /*cb60*/  F2I.S64.F64.TRUNC R16, R16 ;  /* 0x0000001000107311 */ /* 0x004e24000030d900 */
[----:B0-----:R-:W-:Y:S01]  /*cb70*/  STG.E.64 desc[UR36][R2.64], R16 ;  /* 0x0000001002007986 */ /* 0x001fe2000c101b24 */
[----:B------:R-:W-:Y:S05]  /*cb80*/  EXIT ;  /* 0x000000000000794d */ /* 0x000fea0003800000 */
.L_x_3577:
[----:B--2---:R-:W0:Y:S02]  /*cb90*/  F2I.F64.TRUNC R17, R16 ;  /* 0x0000001000117311 */ /* 0x004e24000030d100 */
[----:B0-----:R-:W-:Y:S01]  /*cba0*/  STG.E desc[UR36][R2.64], R17 ;  /* 0x0000001102007986 */ /* 0x001fe2000c101924 */
[----:B------:R-:W-:Y:S05]  /*cbb0*/  EXIT ;  /* 0x000000000000794d */ /* 0x000fea0003800000 */
.L_x_3576:
[----:B--2---:R-:W0:Y:S02]  /*cbc0*/  F2I.F64.TRUNC R17, R16 ;  /* 0x0000001000117311 */ /* 0x004e24000030d100 */
[----:B0-----:R-:W-:Y:S01]  /*cbd0*/  STG.E.U16 desc[UR36][R2.64], R17 ;  /* 0x0000001102007986 */ /* 0x001fe2000c101524 */
[----:B------:R-:W-:Y:S05]  /*cbe0*/  EXIT ;  /* 0x000000000000794d */ /* 0x000fea0003800000 */
.L_x_3572:
        /* <DEDUP_REMOVED lines=8> */
[----:B--2---:R-:W0:-:S15]  /*cc70*/  F2F.F32.F64 R5, R16 ;  /* 0x0000001000057310 */ /* 0x004e1e0000301000 */
        /* <DEDUP_REMOVED lines=8> */
.L_x_3579:
        /* <DEDUP_REMOVED lines=12> */
.L_x_3578:
        /* <DEDUP_REMOVED lines=13> */
[----:B------:R-:W0:Y:S01]  /*ce90*/  DSETP.GEU.AND P0, PT, |R16|, UR4, PT ;  /* 0x0000000410007e2a */ /* 0x000e22000bf0e200 */
[----:B------:R-:W-:Y:S02]  /*cea0*/  IMAD.MOV.U32 R5, RZ, RZ, RZ ;  /* 0x000000ffff057224 */ /* 0x000fe400078e00ff */
[----:B0-----:R-:W-:-:S05]  /*ceb0*/  @!P0 FMUL R4, R4, 1.175494350822287508e-38 ;  /* 0x0080000004048820 */ /* 0x001fca0000400000 */
[----:B------:R-:W-:Y:S01]  /*cec0*/  STG.E.64 desc[UR36][R2.64], R4 ;  /* 0x0000000402007986 */ /* 0x000fe2000c101b24 */
[----:B------:R-:W-:Y:S05]  /*ced0*/  EXIT ;  /* 0x000000000000794d */ /* 0x000fea0003800000 */
.L_x_3581:
        /* <DEDUP_REMOVED lines=11> */
[----:B------:R-:W-:Y:S01]  /*cf90*/  STG.E desc[UR36][R2.64], R5 ;  /* 0x0000000502007986 */ /* 0x000fe2000c101924 */
[----:B------:R-:W-:Y:S05]  /*cfa0*/  EXIT ;  /* 0x000000000000794d */ /* 0x000fea0003800000 */
.L_x_3580:
[----:B--2---:R-:W-:Y:S01]  /*cfb0*/  STG.E.64 desc[UR36][R2.64], R16 ;  /* 0x0000001002007986 */ /* 0x004fe2000c101b24 */
[----:B------:R-:W-:Y:S05]  /*cfc0*/  EXIT ;  /* 0x000000000000794d */ /* 0x000fea0003800000 */
.L_x_3571:
        /* <DEDUP_REMOVED lines=10> */
[----:B--2---:R-:W0:Y:S02]  /*d070*/  F2I.U32.F64.TRUNC R17, R16 ;  /* 0x0000001000117311 */ /* 0x004e24000030d000 */
[----:B0-----:R-:W-:Y:S01]  /*d080*/  STG.E.U16 desc[UR36][R2.64], R17 ;  /* 0x0000001102007986 */ /* 0x001fe2000c101524 */
[----:B------:R-:W-:Y:S05]  /*d090*/  EXIT ;  /* 0x000000000000794d */ /* 0x000fea0003800000 */
.L_x_3585:
        /* <DEDUP_REMOVED lines=26> */
.L_x_3588:
[----:B------:R-:W-:-:S04]  /*d240*/  SHF.R.U32.HI R5, RZ, 0x18, R5 ;  /* 0x00000018ff057819 */ /* 0x000fc80000011605 */
[----:B------:R-:W-:-:S07]  /*d250*/  LOP3.LUT R0, R0, 0x80, R5, 0xf8, !PT ;  /* 0x0000008000007812 */ /* 0x000fce00078ef805 */
.L_x_3587:
[----:B------:R-:W-:Y:S05]  /*d260*/  BSYNC.RECONVERGENT B0 ;  /* 0x0000000000007941 */ /* 0x000fea0003800200 */
.L_x_3586:
[----:B------:R-:W-:Y:S01]  /*d270*/  STG.E.U8 desc[UR36][R2.64], R0 ;  /* 0x0000000002007986 */ /* 0x000fe2000c101124 */
[----:B------:R-:W-:Y:S05]  /*d280*/  EXIT ;  /* 0x000000000000794d */ /* 0x000fea0003800000 */
.L_x_3584:
        /* <DEDUP_REMOVED lines=26> */
.L_x_3591:
[----:B------:R-:W-:-:S04]  /*d430*/  SHF.R.U32.HI R5, RZ, 0x18, R5 ;  /* 0x00000018ff057819 */ /* 0x000fc80000011605 */
[----:B------:R-:W-:-:S07]  /*d440*/  LOP3.LUT R0, R0, 0x80, R5, 0xf8, !PT ;  /* 0x0000008000007812 */ /* 0x000fce00078ef805 */
.L_x_3590:
[----:B------:R-:W-:Y:S05]  /*d450*/  BSYNC.RECONVERGENT B0 ;  /* 0x0000000000007941 */ /* 0x000fea0003800200 */
.L_x_3589:
[----:B------:R-:W-:Y:S01]  /*d460*/  STG.E.U8 desc[UR36][R2.64], R0 ;  /* 0x0000000002007986 */ /* 0x000fe2000c101124 */
[----:B------:R-:W-:Y:S05]  /*d470*/  EXIT ;  /* 0x000000000000794d */ /* 0x000fea0003800000 */
.L_x_3583:
        /* <DEDUP_REMOVED lines=8> */
[----:B-12---:R-:W0:-:S15]  /*d500*/  F2F.F32.F64 R6, R16 ;  /* 0x0000001000067310 */ /* 0x006e1e0000301000 */
        /* <DEDUP_REMOVED lines=21> */
.L_x_3593:
[----:B--2---:R-:W0:Y:S02]  /*d660*/  F2I.U64.F64.TRUNC R16, R16 ;  /* 0x0000001000107311 */ /* 0x004e24000030d800 */
[----:B0-----:R-:W-:Y:S01]  /*d670*/  STG.E.64 desc[UR36][R2.64], R16 ;  /* 0x0000001002007986 */ /* 0x001fe2000c101b24 */
[----:B------:R-:W-:Y:S05]  /*d680*/  EXIT ;  /* 0x000000000000794d */ /* 0x000fea0003800000 */
.L_x_3592:
[----:B--2---:R-:W0:Y:S02]  /*d690*/  F2I.U32.F64.TRUNC R17, R16 ;  /* 0x0000001000117311 */ /* 0x004e24000030d000 */
[----:B0-----:R-:W-:Y:S01]  /*d6a0*/  STG.E desc[UR36][R2.64], R17 ;  /* 0x0000001102007986 */ /* 0x001fe2000c101924 */
[----:B------:R-:W-:Y:S05]  /*d6b0*/  EXIT ;  /* 0x000000000000794d */ /* 0x000fea0003800000 */
.L_x_3582:
[----:B------:R-:W-:-:S13]  /*d6c0*/  ISETP.GT.AND P0, PT, R0, 0xe, PT ;  /* 0x0000000e0000780c */ /* 0x000fda0003f04270 */
[----:B------:R-:W-:Y:S05]  /*d6d0*/  @P0 BRA `(.L_x_3594) ;  /* 0x00000000002c0947 */ /* 0x000fea0003800000 */
[----:B------:R-:W-:-:S13]  /*d6e0*/  ISETP.NE.AND P0, PT, R0, 0xa, PT ;  /* 0x0000000a0000780c */ /* 0x000fda0003f05270 */
[----:B------:R-:W-:Y:S05]  /*d6f0*/  @!P0 BRA `(.L_x_3595) ;  /* 0x0000000000188947 */ /* 0x000fea0003800000 */
[----:B------:R-:W-:-:S13]  /*d700*/  ISETP.NE.AND P0, PT, R0, 0xb, PT ;  /* 0x0000000b0000780c */ /* 0x000fda0003f05270 */
[----:B------:R-:W-:Y:S05]  /*d710*/  @P0 BRA `(.L_x_3575) ;  /* 0x0000000000340947 */ /* 0x000fea0003800000 */
[----:B--2---:R-:W0:Y:S02]  /*d720*/  DSETP.NEU.AND P0, PT, R16, RZ, PT ;  /* 0x000000ff1000722a */ /* 0x004e240003f0d000 */
[----:B0-----:R-:W-:-:S05]  /*d730*/  SEL R5, RZ, 0x1, !P0 ;  /* 0x00000001ff057807 */ /* 0x001fca0004000000 */
[----:B------:R-:W-:Y:S01]  /*d740*/  STG.E.U8 desc[UR36][R2.64], R5 ;  /* 0x0000000502007986 */ /* 0x000fe2000c101124 */
[----:B------:R-:W-:Y:S05]  /*d750*/  EXIT ;  /* 0x000000000000794d */ /* 0x000fea0003800000 */
.L_x_3595:
[----:B------:R-:W-:-:S05]  /*d760*/  CS2R R18, SRZ ;  /* 0x0000000000127805 */ /* 0x000fca000001ff00 */
[----:B--2---:R-:W-:Y:S01]  /*d770*/  STG.E.128 desc[UR36][R2.64], R16 ;  /* 0x0000001002007986 */ /* 0x004fe2000c101d24 */
[----:B------:R-:W-:Y:S05]  /*d780*/  EXIT ;  /* 0x000000000000794d */ /* 0x000fea0003800000 */
.L_x_3594:
[----:B------:R-:W-:-:S13]  /*d790*/  ISETP.NE.AND P0, PT, R0, 0xf, PT ;  /* 0x0000000f0000780c */ /* 0x000fda0003f05270 */
[----:B------:R-:W-:Y:S05]  /*d7a0*/  @!P0 BRA `(.L_x_3596) ;  /* 0x0000000400288947 */ /* 0x000fea0003800000 */
[----:B------:R-:W-:-:S13]  /*d7b0*/  ISETP.NE.AND P0, PT, R0, 0x17, PT ;  /* 0x000000170000780c */ /* 0x000fda0003f05270 */
[----:B------:R-:W-:Y:S05]  /*d7c0*/  @!P0 BRA `(.L_x_3597) ;  /* 0x0000000000b08947 */ /* 0x000fea0003800000 */
[----:B------:R-:W-:-:S13]  /*d7d0*/  ISETP.NE.AND P0, PT, R0, 0x18, PT ;  /* 0x000000180000780c */ /* 0x000fda0003f05270 */
[----:B------:R-:W-:Y:S05]  /*d7e0*/  @!P0 BRA `(.L_x_3598) ;  /* 0x0000000000448947 */ /* 0x000fea0003800000 */
.L_x_3575:
[----:B------:R-:W-:Y:S01]  /*d7f0*/  MOV R0, 0x0 ;  /* 0x0000000000007802 */ /* 0x000fe20000000f00 */
[----:B------:R-:W0:Y:S01]  /*d800*/  LDCU.64 UR4, c[0x4][0x128] ;  /* 0x01002500ff0477ac */ /* 0x000e220008000a00 */
[----:B-1----:R-:W-:Y:S02]  /*d810*/  IMAD.MOV.U32 R8, RZ, RZ, 0x65 ;  /* 0x00000065ff087424 */ /* 0x002fe400078e00ff */
[----:B------:R1:W3:Y:S01]  /*d820*/  LDC.64 R2, c[0x4][R0] ;  /* 0x0100000000027b82 */ /* 0x0002e20000000a00 */
[----:B------:R-:W4:Y:S01]  /*d830*/  LDCU.64 UR6, c[0x4][0x130] ;  /* 0x01002600ff0677ac */ /* 0x000f220008000a00 */
[----:B------:R-:W-:Y:S02]  /*d840*/  IMAD.MOV.U32 R12, RZ, RZ, 0x1 ;  /* 0x00000001ff0c7424 */ /* 0x000fe400078e00ff */
[----:B------:R-:W-:Y:S01]  /*d850*/  IMAD.MOV.U32 R13, RZ, RZ, RZ ;  /* 0x000000ffff0d7224 */ /* 0x000fe200078e00ff */
[----:B------:R-:W5:Y:S01]  /*d860*/  LDCU.64 UR8, c[0x4][0x10] ;  /* 0x01000200ff0877ac */ /* 0x000f620008000a00 */
[----:B0-----:R-:W-:-:S02]  /*d870*/  IMAD.U32 R4, RZ, RZ, UR4 ;  /* 0x00000004ff047e24 */ /* 0x001fc4000f8e00ff */
[----:B------:R-:W-:Y:S02]  /*d880*/  IMAD.U32 R5, RZ, RZ, UR5 ;  /* 0x00000005ff057e24 */ /* 0x000fe4000f8e00ff */
[----:B----4-:R-:W-:Y:S02]  /*d890*/  IMAD.U32 R6, RZ, RZ, UR6 ;  /* 0x00000006ff067e24 */ /* 0x010fe4000f8e00ff */
[----:B------:R-:W-:Y:S02]  /*d8a0*/  IMAD.U32 R7, RZ, RZ, UR7 ;  /* 0x00000007ff077e24 */ /* 0x000fe4000f8e00ff */
[----:B-----5:R-:W-:Y:S02]  /*d8b0*/  IMAD.U32 R10, RZ, RZ, UR8 ;  /* 0x00000008ff0a7e24 */ /* 0x020fe4000f8e00ff */
[----:B-1----:R-:W-:-:S07]  /*d8c0*/  IMAD.U32 R11, RZ, RZ, UR9 ;  /* 0x00000009ff0b7e24 */ /* 0x002fce000f8e00ff */
[----:B------:R-:W-:-:S07]  /*d8d0*/  LEPC R20, `(.L_x_3599) ;  /* 0x000000001014794e */ /* 0x000fce0000000000 */
[----:B--23--:R-:W-:Y:S05]  /*d8e0*/  CALL.ABS.NOINC R2 ;  /* 0x0000000002007343 */ /* 0x00cfea0003c00000 */
.L_x_3599:
[----:B------:R-:W-:Y:S05]  /*d8f0*/  EXIT ;  /* 0x000000000000794d */ /* 0x000fea0003800000 */
.L_x_3598:
[----:B------:R-:W-:Y:S01]  /*d900*/  UMOV UR4, 0xf0000000 ;  /* 0xf000000000047882 */ /* 0x000fe20000000000 */
[----:B------:R-:W-:Y:S01]  /*d910*/  UMOV UR5, 0x380fffff ;  /* 0x380fffff00057882 */ /* 0x000fe20000000000 */
[----:B-12---:R-:W0:-:S15]  /*d920*/  F2F.F32.F64 R7, R16 ;  /* 0x0000001000077310 */ /* 0x006e1e0000301000 */
        /* <DEDUP_REMOVED lines=18> */
.L_x_3601:
[----:B------:R-:W-:Y:S05]  /*da50*/  BSYNC.RECONVERGENT B0 ;  /* 0x0000000000007941 */ /* 0x000fea0003800200 */
.L_x_3600:
[----:B------:R-:W-:-:S05]  /*da60*/  LOP3.LUT R5, R0, 0x80, R5, 0xf8, !PT ;  /* 0x0000008000057812 */ /* 0x000fca00078ef805 */
[----:B------:R-:W-:Y:S01]  /*da70*/  STG.E.U8 desc[UR36][R2.64], R5 ;  /* 0x0000000502007986 */ /* 0x000fe2000c101124 */
[----:B------:R-:W-:Y:S05]  /*da80*/  EXIT ;  /* 0x000000000000794d */ /* 0x000fea0003800000 */
.L_x_3597:
        /* <DEDUP_REMOVED lines=20> */
.L_x_3603:
[----:B------:R-:W-:Y:S01]  /*dbd0*/  IMAD.MOV.U32 R0, RZ, RZ, 0x7f ;  /* 0x0000007fff007424 */ /* 0x000fe200078e00ff */
[----:B------:R-:W-:-:S04]  /*dbe0*/  ISETP.GT.U32.AND P0, PT, R4, 0x7f800000, PT ;  /* 0x7f8000000400780c */ /* 0x000fc80003f04070 */
[----:B------:R-:W-:-:S09]  /*dbf0*/  SEL R0, R0, 0x7c, P0 ;  /* 0x0000007c00007807 */ /* 0x000fd20000000000 */
.L_x_3604:
[----:B------:R-:W-:Y:S05]  /*dc00*/  BSYNC.RECONVERGENT B0 ;  /* 0x0000000000007941 */ /* 0x000fea0003800200 */
.L_x_3602:
[----:B------:R-:W-:-:S04]  /*dc10*/  SHF.R.U32.HI R5, RZ, 0x18, R5 ;  /* 0x00000018ff057819 */ /* 0x000fc80000011605 */
[----:B------:R-:W-:-:S05]  /*dc20*/  LOP3.LUT R5, R0, 0x80, R5, 0xf8, !PT ;  /* 0x0000008000057812 */ /* 0x000fca00078ef805 */
[----:B------:R-:W-:Y:S01]  /*dc30*/  STG.E.U8 desc[UR36][R2.64], R5 ;  /* 0x0000000502007986 */ /* 0x000fe2000c101124 */
[----:B------:R-:W-:Y:S05]  /*dc40*/  EXIT ;  /* 0x000000000000794d */ /* 0x000fea0003800000 */
.L_x_3596:
        /* <DEDUP_REMOVED lines=12> */
        .weak           $__internal_1_$__cuda_sm20_div_rn_f64_full
        .type           $__internal_1_$__cuda_sm20_div_rn_f64_full,@function
        .size           $__internal_1_$__cuda_sm20_div_rn_f64_full,(.L_x_6336 - $__internal_1_$__cuda_sm20_div_rn_f64_full)
$__internal_1_$__cuda_sm20_div_rn_f64_full:
[C---:B------:R-:W-:Y:S01]  /*dd10*/  FSETP.GEU.AND P2, PT, |R9|.reuse, 1.469367938527859385e-39, PT ;  /* 0x001000000900780b */ /* 0x040fe20003f4e200 */
[----:B------:R-:W-:Y:S01]  /*dd20*/  IMAD.MOV.U32 R10, RZ, RZ, 0x40080000 ;  /* 0x40080000ff0a7424 */ /* 0x000fe200078e00ff */
[----:B------:R-:W-:Y:S01]  /*dd30*/  LOP3.LUT R37, R9, 0x7ff00000, RZ, 0xc0, !PT ;  /* 0x7ff0000009257812 */ /* 0x000fe200078ec0ff */
[----:B------:R-:W-:Y:S01]  /*dd40*/  IMAD.MOV.U32 R0, RZ, RZ, RZ ;  /* 0x000000ffff007224 */ /* 0x000fe200078e00ff */
[----:B------:R-:W-:Y:S01]  /*dd50*/  BSSY.RECONVERGENT B2, `(.L_x_3605) ;  /* 0x0000088000027945 */ /* 0x000fe20003800200 */
[----:B------:R-:W-:Y:S01]  /*dd60*/  IMAD.MOV.U32 R13, RZ, RZ, R10 ;  /* 0x000000ffff0d7224 */ /* 0x000fe200078e000a */
[C---:B------:R-:W-:Y:S01]  /*dd70*/  FSETP.GEU.AND P0, PT, |R10|.reuse, 1.469367938527859385e-39, PT ;  /* 0x001000000a00780b */ /* 0x040fe20003f0e200 */
[--C-:B------:R-:W-:Y:S01]  /*dd80*/  IMAD.MOV.U32 R12, RZ, RZ, R0.reuse ;  /* 0x000000ffff0c7224 */ /* 0x100fe200078e0000 */
[C---:B------:R-:W-:Y:S02]  /*dd90*/  LOP3.LUT R6, R10.reuse, 0x800fffff, RZ, 0xc0, !PT ;  /* 0x800fffff0a067812 */ /* 0x040fe400078ec0ff */
[----:B------:R-:W-:Y:S01]  /*dda0*/  LOP3.LUT R11, R10, 0x7ff00000, RZ, 0xc0, !PT ;  /* 0x7ff000000a0b7812 */ /* 0x000fe200078ec0ff */
[----:B------:R-:W-:Y:S01]  /*ddb0*/  IMAD.MOV.U32 R10, RZ, RZ, 0x1ca00000 ;  /* 0x1ca00000ff0a7424 */ /* 0x000fe200078e00ff */
[----:B------:R-:W-:Y:S01]  /*ddc0*/  LOP3.LUT R7, R6, 0x3ff00000, RZ, 0xfc, !PT ;  /* 0x3ff0000006077812 */ /* 0x000fe200078efcff */
[----:B------:R-:W-:Y:S01]  /*ddd0*/  IMAD.MOV.U32 R6, RZ, RZ, R0 ;  /* 0x000000ffff067224 */ /* 0x000fe200078e0000 */
[----:B------:R-:W-:-:S02]  /*dde0*/  @!P2 LOP3.LUT R0, R13, 0x7ff00000, RZ, 0xc0, !PT ;  /* 0x7ff000000d00a812 */ /* 0x000fc400078ec0ff */
[C---:B------:R-:W-:Y:S02]  /*ddf0*/  ISETP.GE.U32.AND P1, PT, R37.reuse, R11, PT ;  /* 0x0000000b2500720c */ /* 0x040fe40003f26070 */
[----:B------:R-:W-:Y:S01]  /*de00*/  @!P2 ISETP.GE.U32.AND P3, PT, R37, R0, PT ;  /* 0x000000002500a20c */ /* 0x000fe20003f66070 */
[----:B------:R0:W1:Y:S01]  /*de10*/  @!P0 DMUL R6, R12, 8.98846567431157953865e+307 ;  /* 0x7fe000000c068828 */ /* 0x0000620000000000 */
[----:B------:R-:W-:Y:S02]  /*de20*/  IMAD.MOV.U32 R0, RZ, RZ, 0x40080000 ;  /* 0x40080000ff007424 */ /* 0x000fe400078e00ff */
[C---:B0-----:R-:W-:Y:S02]  /*de30*/  @!P2 SEL R12, R10.reuse, 0x63400000, !P3 ;  /* 0x634000000a0ca807 */ /* 0x041fe40005800000 */
[----:B------:R-:W-:Y:S02]  /*de40*/  SEL R10, R10, 0x63400000, !P1 ;  /* 0x634000000a0a7807 */ /* 0x000fe40004800000 */
[----:B------:R-:W-:-:S02]  /*de50*/  @!P2 LOP3.LUT R12, R12, 0x80000000, R9, 0xf8, !PT ;  /* 0x800000000c0ca812 */ /* 0x000fc400078ef809 */
[----:B------:R-:W-:Y:S01]  /*de60*/  LOP3.LUT R11, R10, 0x800fffff, R9, 0xf8, !PT ;  /* 0x800fffff0a0b7812 */ /* 0x000fe200078ef809 */
[----:B------:R-:W-:Y:S01]  /*de70*/  IMAD.MOV.U32 R10, RZ, RZ, R8 ;  /* 0x000000ffff0a7224 */ /* 0x000fe200078e0008 */
[----:B------:R-:W-:Y:S01]  /*de80*/  @!P2 LOP3.LUT R13, R12, 0x100000, RZ, 0xfc, !PT ;  /* 0x001000000c0da812 */ /* 0x000fe200078efcff */
[----:B------:R-:W-:-:S15]  /*de90*/  @!P2 IMAD.MOV.U32 R12, RZ, RZ, RZ ;  /* 0x000000ffff0ca224 */ /* 0x000fde00078e00ff */
[----:B------:R-:W-:-:S15]  /*dea0*/  NOP ;  /* 0x0000000000007918 */ /* 0x000fde0000000000 */
[----:B------:R-:W-:-:S15]  /*deb0*/  NOP ;  /* 0x0000000000007918 */ /* 0x000fde0000000000 */
[----:B------:R-:W-:-:S07]  /*dec0*/  NOP ;  /* 0x0000000000007918 */ /* 0x000fce0000000000 */
[----:B------:R1:W-:Y:S02]  /*ded0*/  @!P2 DFMA R10, R10, 2, -R12 ;  /* 0x400000000a0aa82b */ /* 0x0003e4000000080c */
[----:B-1----:R-:W0:Y:S01]  /*dee0*/  MUFU.RCP64H R13, R7 ;  /* 0x00000007000d7308 */ /* 0x002e220000001800 */
[----:B------:R-:W-:-:S15]  /*def0*/  IMAD.MOV.U32 R12, RZ, RZ, 0x1 ;  /* 0x00000001ff0c7424 */ /* 0x000fde00078e00ff */
[----:B------:R-:W-:-:S15]  /*df00*/  NOP ;  /* 0x0000000000007918 */ /* 0x000fde0000000000 */
[----:B------:R-:W-:-:S15]  /*df10*/  NOP ;  /* 0x0000000000007918 */ /* 0x000fde0000000000 */
[----:B------:R-:W-:-:S15]  /*df20*/  NOP ;  /* 0x0000000000007918 */ /* 0x000fde0000000000 */
[----:B------:R-:W-:-:S01]  /*df30*/  NOP ;  /* 0x0000000000007918 */ /* 0x000fc20000000000 */
        /* <DEDUP_REMOVED lines=36> */
[----:B0-----:R-:W-:Y:S01]  /*e180*/  LOP3.LUT R15, R0, 0x7ff00000, RZ, 0xc0, !PT ;  /* 0x7ff00000000f7812 */ /* 0x001fe200078ec0ff */
[----:B------:R-:W-:Y:S01]  /*e190*/  IMAD.MOV.U32 R0, RZ, RZ, R37 ;  /* 0x000000ffff007224 */ /* 0x000fe200078e0025 */
[----:B------:R-:W-:-:S03]  /*e1a0*/  @!P2 LOP3.LUT R0, R11, 0x7ff00000, RZ, 0xc0, !PT ;  /* 0x7ff000000b00a812 */ /* 0x000fc600078ec0ff */
[----:B------:R-:W-:Y:S01]  /*e1b0*/  IMAD.MOV.U32 R14, RZ, RZ, R15 ;  /* 0x000000ffff0e7224 */ /* 0x000fe200078e000f */
[----:B------:R-:W-:Y:S01]  /*e1c0*/  @!P0 LOP3.LUT R14, R7, 0x7ff00000, RZ, 0xc0, !PT ;  /* 0x7ff00000070e8812 */ /* 0x000fe200078ec0ff */
[----:B------:R-:W-:-:S05]  /*e1d0*/  VIADD R12, R0, 0xffffffff ;  /* 0xffffffff000c7836 */ /* 0x000fca0000000000 */
[----:B------:R-:W-:Y:S01]  /*e1e0*/  ISETP.GT.U32.AND P0, PT, R12, 0x7feffffe, PT ;  /* 0x7feffffe0c00780c */ /* 0x000fe20003f04070 */
[----:B------:R-:W-:-:S05]  /*e1f0*/  VIADD R12, R14, 0xffffffff ;  /* 0xffffffff0e0c7836 */ /* 0x000fca0000000000 */
[----:B------:R-:W-:-:S13]  /*e200*/  ISETP.GT.U32.OR P0, PT, R12, 0x7feffffe, P0 ;  /* 0x7feffffe0c00780c */ /* 0x000fda0000704470 */
[----:B-1----:R-:W-:Y:S05]  /*e210*/  @P0 BRA `(.L_x_3606) ;  /* 0x0000000000900947 */ /* 0x002fea0003800000 */
[----:B------:R-:W-:Y:S02]  /*e220*/  IMAD.MOV.U32 R15, RZ, RZ, RZ ;  /* 0x000000ffff0f7224 */ /* 0x000fe400078e00ff */
[----:B------:R-:W-:Y:S02]  /*e230*/  IMAD.MOV.U32 R13, RZ, RZ, 0x40080000 ;  /* 0x40080000ff0d7424 */ /* 0x000fe400078e00ff */
[----:B------:R-:W-:Y:S02]  /*e240*/  IMAD.MOV.U32 R14, RZ, RZ, R15 ;  /* 0x000000ffff0e7224 */ /* 0x000fe400078e000f */
[----:B------:R-:W-:Y:S02]  /*e250*/  IMAD.MOV.U32 R15, RZ, RZ, R13 ;  /* 0x000000ffff0f7224 */ /* 0x000fe400078e000d */
[----:B------:R-:W-:-:S03]  /*e260*/  IMAD.MOV.U32 R13, RZ, RZ, 0x1ca00000 ;  /* 0x1ca00000ff0d7424 */ /* 0x000fc600078e00ff */
[----:B------:R-:W-:-:S04]  /*e270*/  LOP3.LUT R0, R15, 0x7ff00000, RZ, 0xc0, !PT ;  /* 0x7ff000000f007812 */ /* 0x000fc800078ec0ff */
[CC--:B------:R-:W-:Y:S02]  /*e280*/  VIADDMNMX R8, R37.reuse, -R0.reuse, 0xb9600000, !PT ;  /* 0xb960000025087446 */ /* 0x0c0fe40007800900 */
[----:B------:R-:W-:Y:S02]  /*e290*/  ISETP.GE.U32.AND P0, PT, R37, R0, PT ;  /* 0x000000002500720c */ /* 0x000fe40003f06070 */
[----:B------:R-:W-:Y:S02]  /*e2a0*/  VIMNMX R0, PT, PT, R8, 0x46a00000, PT ;  /* 0x46a0000008007848 */ /* 0x000fe40003fe0100 */
[----:B------:R-:W-:-:S05]  /*e2b0*/  SEL R8, R13, 0x63400000, !P0 ;  /* 0x634000000d087807 */ /* 0x000fca0004000000 */
[----:B------:R-:W-:Y:S02]  /*e2c0*/  IMAD.IADD R0, R0, 0x1, -R8 ;  /* 0x0000000100007824 */ /* 0x000fe400078e0a08 */
[----:B------:R-:W-:Y:S02]  /*e2d0*/  IMAD.MOV.U32 R8, RZ, RZ, RZ ;  /* 0x000000ffff087224 */ /* 0x000fe400078e00ff */
[----:B------:R-:W-:-:S06]  /*e2e0*/  VIADD R9, R0, 0x7fe00000 ;  /* 0x7fe0000000097836 */ /* 0x000fcc0000000000 */
[----:B------:R-:W0:Y:S02]  /*e2f0*/  DMUL R12, R20, R8 ;  /* 0x00000008140c7228 */ /* 0x000e240000000000 */
[----:B0-----:R-:W-:-:S13]  /*e300*/  FSETP.GTU.AND P0, PT, |R13|, 1.469367938527859385e-39, PT ;  /* 0x001000000d00780b */ /* 0x001fda0003f0c200 */
[----:B------:R-:W-:Y:S05]  /*e310*/  @P0 BRA `(.L_x_3607) ;  /* 0x0000000000ac0947 */ /* 0x000fea0003800000 */
[----:B------:R-:W0:Y:S01]  /*e320*/  DFMA R10, R20, -R6, R10 ;  /* 0x80000006140a722b */ /* 0x000e22000000000a */
[----:B------:R-:W-:Y:S01]  /*e330*/  IMAD.MOV.U32 R8, RZ, RZ, RZ ;  /* 0x000000ffff087224 */ /* 0x000fe200078e00ff */
[C---:B0-----:R-:W-:Y:S02]  /*e340*/  FSETP.NEU.AND P0, PT, R11.reuse, RZ, PT ;  /* 0x000000ff0b00720b */ /* 0x041fe40003f0d000 */
[----:B------:R-:W-:-:S04]  /*e350*/  LOP3.LUT R10, R11, 0x80000000, R15, 0x48, !PT ;  /* 0x800000000b0a7812 */ /* 0x000fc800078e480f */
[----:B------:R-:W-:-:S07]  /*e360*/  LOP3.LUT R9, R10, R9, RZ, 0xfc, !PT ;  /* 0x000000090a097212 */ /* 0x000fce00078efcff */
[----:B------:R-:W-:Y:S05]  /*e370*/  @!P0 BRA `(.L_x_3607) ;  /* 0x0000000000948947 */ /* 0x000fea0003800000 */
[----:B------:R-:W-:Y:S01]  /*e380*/  IMAD.MOV R7, RZ, RZ, -R0 ;  /* 0x000000ffff077224 */ /* 0x000fe200078e0a00 */
[----:B------:R-:W-:Y:S01]  /*e390*/  IADD3 R0, PT, PT, -R0, -0x43300000, RZ ;  /* 0xbcd0000000007810 */ /* 0x000fe20007ffe1ff */
[----:B------:R-:W-:Y:S01]  /*e3a0*/  IMAD.MOV.U32 R6, RZ, RZ, RZ ;  /* 0x000000ffff067224 */ /* 0x000fe200078e00ff */
[----:B------:R-:W-:-:S15]  /*e3b0*/  DMUL.RP R8, R20, R8 ;  /* 0x0000000814087228 */ /* 0x000fde0000008000 */
[----:B------:R-:W-:-:S15]  /*e3c0*/  NOP ;  /* 0x0000000000007918 */ /* 0x000fde0000000000 */
[----:B------:R-:W-:-:S15]  /*e3d0*/  NOP ;  /* 0x0000000000007918 */ /* 0x000fde0000000000 */
[----:B------:R-:W-:-:S15]  /*e3e0*/  NOP ;  /* 0x0000000000007918 */ /* 0x000fde0000000000 */
[----:B------:R-:W-:-:S04]  /*e3f0*/  NOP ;  /* 0x0000000000007918 */ /* 0x000fc80000000000 */
[----:B------:R-:W0:Y:S02]  /*e400*/  DFMA R6, R12, -R6, R20 ;  /* 0x800000060c06722b */ /* 0x000e240000000014 */
[----:B0-----:R-:W-:Y:S02]  /*e410*/  FSETP.NEU.AND P0, PT, |R7|, R0, PT ;  /* 0x000000000700720b */ /* 0x001fe40003f0d200 */
[----:B------:R-:W-:Y:S02]  /*e420*/  LOP3.LUT R7, R9, R10, RZ, 0x3c, !PT ;  /* 0x0000000a09077212 */ /* 0x000fe400078e3cff */
[----:B------:R-:W-:Y:S02]  /*e430*/  FSEL R12, R8, R12, !P0 ;  /* 0x0000000c080c7208 */ /* 0x000fe40004000000 */
[----:B------:R-:W-:Y:S01]  /*e440*/  FSEL R13, R7, R13, !P0 ;  /* 0x0000000d070d7208 */ /* 0x000fe20004000000 */
[----:B------:R-:W-:Y:S06]  /*e450*/  BRA `(.L_x_3607) ;  /* 0x00000000005c7947 */ /* 0x000fec0003800000 */
.L_x_3606:
[----:B------:R-:W0:Y:S02]  /*e460*/  DSETP.NAN.AND P0, PT, R8, R8, PT ;  /* 0x000000080800722a */ /* 0x000e240003f08000 */
[----:B0-----:R-:W-:Y:S05]  /*e470*/  @P0 BRA `(.L_x_3608) ;  /* 0x00000000004c0947 */ /* 0x001fea0003800000 */
[----:B------:R-:W-:Y:S02]  /*e480*/  IMAD.MOV.U32 R7, RZ, RZ, 0x40080000 ;  /* 0x40080000ff077424 */ /* 0x000fe400078e00ff */
[----:B------:R-:W-:-:S06]  /*e490*/  IMAD.MOV.U32 R6, RZ, RZ, RZ ;  /* 0x000000ffff067224 */ /* 0x000fcc00078e00ff */
[----:B------:R-:W0:Y:S02]  /*e4a0*/  DSETP.NAN.AND P0, PT, R6, R6, PT ;  /* 0x000000060600722a */ /* 0x000e240003f08000 */
[----:B0-----:R-:W-:Y:S05]  /*e4b0*/  @P0 BRA `(.L_x_3609) ;  /* 0x0000000000300947 */ /* 0x001fea0003800000 */
[----:B------:R-:W-:Y:S01]  /*e4c0*/  ISETP.NE.AND P0, PT, R0, R14, PT ;  /* 0x0000000e0000720c */ /* 0x000fe20003f05270 */
[----:B------:R-:W-:Y:S02]  /*e4d0*/  IMAD.MOV.U32 R12, RZ, RZ, 0x0 ;  /* 0x00000000ff0c7424 */ /* 0x000fe400078e00ff */
[----:B------:R-:W-:-:S10]  /*e4e0*/  IMAD.MOV.U32 R13, RZ, RZ, -0x80000 ;  /* 0xfff80000ff0d7424 */ /* 0x000fd400078e00ff */
[----:B------:R-:W-:Y:S05]  /*e4f0*/  @!P0 BRA `(.L_x_3607) ;  /* 0x0000000000348947 */ /* 0x000fea0003800000 */
[----:B------:R-:W-:Y:S02]  /*e500*/  ISETP.NE.AND P0, PT, R0, 0x7ff00000, PT ;  /* 0x7ff000000000780c */ /* 0x000fe40003f05270 */
[----:B------:R-:W-:Y:S02]  /*e510*/  LOP3.LUT R13, R9, 0x80000000, R7, 0x48, !PT ;  /* 0x80000000090d7812 */ /* 0x000fe400078e4807 */
[----:B------:R-:W-:-:S13]  /*e520*/  ISETP.EQ.OR P0, PT, R14, RZ, !P0 ;  /* 0x000000ff0e00720c */ /* 0x000fda0004702670 */
[----:B------:R-:W-:Y:S01]  /*e530*/  @P0 LOP3.LUT R0, R13, 0x7ff00000, RZ, 0xfc, !PT ;  /* 0x7ff000000d000812 */ /* 0x000fe200078efcff */
[----:B------:R-:W-:Y:S02]  /*e540*/  @!P0 IMAD.MOV.U32 R12, RZ, RZ, RZ ;  /* 0x000000ffff0c8224 */ /* 0x000fe400078e00ff */
[----:B------:R-:W-:Y:S02]  /*e550*/  @P0 IMAD.MOV.U32 R12, RZ, RZ, RZ ;  /* 0x000000ffff0c0224 */ /* 0x000fe400078e00ff */
[----:B------:R-:W-:Y:S01]  /*e560*/  @P0 IMAD.MOV.U32 R13, RZ, RZ, R0 ;  /* 0x000000ffff0d0224 */ /* 0x000fe200078e0000 */
[----:B------:R-:W-:Y:S06]  /*e570*/  BRA `(.L_x_3607) ;  /* 0x0000000000147947 */ /* 0x000fec0003800000 */
.L_x_3609:
[----:B------:R-:W-:Y:S01]  /*e580*/  LOP3.LUT R13, R7, 0x80000, RZ, 0xfc, !PT ;  /* 0x00080000070d7812 */ /* 0x000fe200078efcff */
[----:B------:R-:W-:Y:S01]  /*e590*/  IMAD.MOV.U32 R12, RZ, RZ, R6 ;  /* 0x000000ffff0c7224 */ /* 0x000fe200078e0006 */
[----:B------:R-:W-:Y:S06]  /*e5a0*/  BRA `(.L_x_3607) ;  /* 0x0000000000087947 */ /* 0x000fec0003800000 */
.L_x_3608:
[----:B------:R-:W-:Y:S01]  /*e5b0*/  LOP3.LUT R13, R9, 0x80000, RZ, 0xfc, !PT ;  /* 0x00080000090d7812 */ /* 0x000fe200078efcff */
[----:B------:R-:W-:-:S07]  /*e5c0*/  IMAD.MOV.U32 R12, RZ, RZ, R8 ;  /* 0x000000ffff0c7224 */ /* 0x000fce00078e0008 */
.L_x_3607:
[----:B------:R-:W-:Y:S05]  /*e5d0*/  BSYNC.RECONVERGENT B2 ;  /* 0x0000000000027941 */ /* 0x000fea0003800200 */
.L_x_3605:
[----:B------:R-:W-:Y:S02]  /*e5e0*/  IMAD.MOV.U32 R6, RZ, RZ, R3 ;  /* 0x000000ffff067224 */ /* 0x000fe400078e0003 */
[----:B------:R-:W-:-:S04]  /*e5f0*/  IMAD.MOV.U32 R7, RZ, RZ, 0x0 ;  /* 0x00000000ff077424 */ /* 0x000fc800078e00ff */
[----:B------:R-:W-:Y:S05]  /*e600*/  RET.REL.NODEC R6 `(_ZN2at6native27unrolled_elementwise_kernelIZZZNS0_66_GLOBAL__N__a0cfb035_28_ActivationHardswishKernel_cu_9e10b42f_293025hardswish_backward_kernelERNS_14TensorIteratorEENKUlvE_clEvENKUlvE_clEvEUlddE_St5arrayIPcLm3EELi4E23TrivialOffsetCalculatorILi2EjESB_ILi1EjENS0_6memory12LoadWithCastILi2EEENSE_13StoreWithCastILi1EEEEEviT_T0_T2_T3_T4_T5_) ;  /* 0xffffff18067c7950 */ /* 0x000fea0003c3ffff */
.L_x_3610:
        /* <DEDUP_REMOVED lines=15> */
.L_x_6336:


//--------------------- .text._ZN2at6native18elementwise_kernelILi128ELi2EZNS0_22gpu_kernel_impl_nocastIZZZNS0_66_GLOBAL__N__a0cfb035_28_ActivationHardswishKernel_cu_9e10b42f_293025hardswish_backward_kernelERNS_14TensorIteratorEENKUlvE_clEvENKUlvE_clEvEUlddE_EEvRNS_18TensorIteratorBaseERKT_EUliE_EEviT1_ --------------------------
	.section	.text._ZN2at6native18elementwise_kernelILi128ELi2EZNS0_22gpu_kernel_impl_nocastIZZZNS0_66_GLOBAL__N__a0cfb035_28_ActivationHardswishKernel_cu_9e10b42f_293025hardswish_backward_kernelERNS_14TensorIteratorEENKUlvE_clEvENKUlvE_clEvEUlddE_EEvRNS_18TensorIteratorBaseERKT_EUliE_EEviT1_,"ax",@progbits
	.align	128
        .global         _ZN2at6native18elementwise_kernelILi128ELi2EZNS0_22gpu_kernel_impl_nocastIZZZNS0_66_GLOBAL__N__a0cfb035_28_ActivationHardswishKernel_cu_9e10b42f_293025hardswish_backward_kernelERNS_14TensorIteratorEENKUlvE_clEvENKUlvE_clEvEUlddE_EEvRNS_18TensorIteratorBaseERKT_EUliE_EEviT1_
        .type           _ZN2at6native18elementwise_kernelILi128ELi2EZNS0_22gpu_kernel_impl_nocastIZZZNS0_66_GLOBAL__N__a0cfb035_28_ActivationHardswishKernel_cu_9e10b42f_293025hardswish_backward_kernelERNS_14TensorIteratorEENKUlvE_clEvENKUlvE_clEvEUlddE_EEvRNS_18TensorIteratorBaseERKT_EUliE_EEviT1_,@function
        .size           _ZN2at6native18elementwise_kernelILi128ELi2EZNS0_22gpu_kernel_impl_nocastIZZZNS0_66_GLOBAL__N__a0cfb035_28_ActivationHardswishKernel_cu_9e10b42f_293025hardswish_backward_kernelERNS_14TensorIteratorEENKUlvE_clEvENKUlvE_clEvEUlddE_EEvRNS_18TensorIteratorBaseERKT_EUliE_EEviT1_,(.L_x_6337 - _ZN2at6native18elementwise_kernelILi128ELi2EZNS0_22gpu_kernel_impl_nocastIZZZNS0_66_GLOBAL__N__a0cfb035_28_ActivationHardswishKernel_cu_9e10b42f_293025hardswish_backward_kernelERNS_14TensorIteratorEENKUlvE_clEvENKUlvE_clEvEUlddE_EEvRNS_18TensorIteratorBaseERKT_EUliE_EEviT1_)
        .other          _ZN2at6native18elementwise_kernelILi128ELi2EZNS0_22gpu_kernel_impl_nocastIZZZNS0_66_GLOBAL__N__a0cfb035_28_ActivationHardswishKernel_cu_9e10b42f_293025hardswish_backward_kernelERNS_14TensorIteratorEENKUlvE_clEvENKUlvE_clEvEUlddE_EEvRNS_18TensorIteratorBaseERKT_EUliE_EEviT1_,@"STO_CUDA_ENTRY STV_DEFAULT"
_ZN2at6native18elementwise_kernelILi128ELi2EZNS0_22gpu_kernel_impl_nocastIZZZNS0_66_GLOBAL__N__a0cfb035_28_ActivationHardswishKernel_cu_9e10b42f_293025hardswish_backward_kernelERNS_14TensorIteratorEENKUlvE_clEvENKUlvE_clEvEUlddE_EEvRNS_18TensorIteratorBaseERKT_EUliE_EEviT1_:
.text._ZN2at6native18elementwise_kernelILi128ELi2EZNS0_22gpu_kernel_impl_nocastIZZZNS0_66_GLOBAL__N__a0cfb035_28_ActivationHardswishKernel_cu_9e10b42f_293025hardswish_backward_kernelERNS_14TensorIteratorEENKUlvE_clEvENKUlvE_clEvEUlddE_EEvRNS_18TensorIteratorBaseERKT_EUliE_EEviT1_:
[----:B------:R-:W-:Y:S08]  /*0000*/  LDC R1, c[0x0][0x37c] ;  /* 0x0000df00ff017b82 */ /* 0x000ff00000000800 */
[----:B------:R-:W0:Y:S01]  /*0010*/  LDC R16, c[0x0][0x388] ;  /* 0x0000e200ff107b82 */ /* 0x000e220000000800 */
[----:B------:R-:W1:Y:S01]  /*0020*/  S2R R17, SR_TID.X ;  /* 0x0000000000117919 */ /* 0x000e620000002100 */
[----:B------:R-:W2:Y:S01]  /*0030*/  LDCU.64 UR6, c[0x0][0x358] ;  /* 0x00006b00ff0677ac */ /* 0x000ea20008000a00 */
[----:B------:R-:W-:-:S05]  /*0040*/  HFMA2 R3, -RZ, RZ, 2.015625, 0 ;  /* 0x40080000ff037431 */ /* 0x000fca00000001ff */
[----:B------:R-:W3:Y:S01]  /*0050*/  S2UR UR4, SR_CTAID.X ;  /* 0x00000000000479c3 */ /* 0x000ee20000002500 */
[----:B0-----:R-:W-:Y:S01]  /*0060*/  ISETP.NE.AND P0, PT, R16, RZ, PT ;  /* 0x000000ff1000720c */ /* 0x001fe20003f05270 */
[----:B---3--:R-:W-:-:S06]  /*0070*/  USHF.L.U32 UR4, UR4, 0x8, URZ ;  /* 0x0000000804047899 */ /* 0x008fcc00080006ff */
[----:B-1----:R-:W-:Y:S01]  /*0080*/  LOP3.LUT R17, R17, UR4, RZ, 0xfc, !PT ;  /* 0x0000000411117c12 */ /* 0x002fe2000f8efcff */
[----:B------:R-:W-:-:S05]  /*0090*/  UMOV UR4, URZ ;  /* 0x000000ff00047c82 */ /* 0x000fca0008000000 */
[----:B--2---:R-:W-:Y:S05]  /*00a0*/  @P0 BRA `(.L_x_3611) ;  /* 0x0000000800300947 */ /* 0x004fea0003800000 */
[----:B------:R-:W0:Y:S01]  /*00b0*/  LDCU UR5, c[0x0][0x380] ;  /* 0x00007000ff0577ac */ /* 0x000e220008000800 */
[----:B------:R-:W-:Y:S01]  /*00c0*/  BSSY.RECONVERGENT B0, `(.L_x_3612) ;  /* 0x0000045000007945 */ /* 0x000fe20003800200 */
[----:B0-----:R-:W-:-:S13]  /*00d0*/  ISETP.GE.AND P0, PT, R17, UR5, PT ;  /* 0x0000000511007c0c */ /* 0x001fda000bf06270 */
[----:B------:R-:W-:Y:S05]  /*00e0*/  @P0 BRA `(.L_x_3613) ;  /* 0x0000000400080947 */ /* 0x000fea0003800000 */
[----:B------:R-:W0:Y:S02]  /*00f0*/  LDC.64 R8, c[0x0][0x5f8] ;  /* 0x00017e00ff087b82 */ /* 0x000e240000000a00 */
[----:B0-----:R-:W2:Y:S01]  /*0100*/  LDG.E.64 R8, desc[UR6][R8.64] ;  /* 0x0000000608087981 */ /* 0x001ea2000c1e1b00 */
[----:B------:R-:W-:Y:S01]  /*0110*/  CS2R R14, SRZ ;  /* 0x00000000000e7805 */ /* 0x000fe2000001ff00 */
[----:B--2---:R-:W0:Y:S02]  /*0120*/  DSETP.GTU.AND P0, PT, R8, -3, PT ;  /* 0xc00800000800742a */ /* 0x004e240003f0c000 */
[----:B0-----:R-:W-:Y:S05]  /*0130*/  @!P0 BRA `(.L_x_3614) ;  /* 0x0000000000e88947 */ /* 0x001fea0003800000 */
[----:B------:R-:W0:Y:S02]  /*0140*/  LDC.64 R14, c[0x0][0x5f0] ;  /* 0x00017c00ff0e7b82 */ /* 0x000e240000000a00 */
[----:B0-----:R-:W5:Y:S01]  /*0150*/  LDG.E.64 R14, desc[UR6][R14.64] ;  /* 0x000000060e0e7981 */ /* 0x001f62000c1e1b00 */
[----:B------:R-:W0:Y:S02]  /*0160*/  DSETP.GEU.AND P0, PT, R8, 3, PT ;  /* 0x400800000800742a */ /* 0x000e240003f0e000 */
[----:B0-----:R-:W-:Y:S05]  /*0170*/  @P0 BRA `(.L_x_3614) ;  /* 0x0000000000d80947 */ /* 0x001fea0003800000 */
[----:B------:R-:W0:Y:S01]  /*0180*/  MUFU.RCP64H R5, 3 ;  /* 0x4008000000057908 */ /* 0x000e220000001800 */
[----:B------:R-:W-:Y:S01]  /*0190*/  MOV R10, 0x0 ;  /* 0x00000000000a7802 */ /* 0x000fe20000000f00 */
[----:B------:R-:W-:Y:S01]  /*01a0*/  IMAD.MOV.U32 R4, RZ, RZ, 0x1 ;  /* 0x00000001ff047424 */ /* 0x000fe200078e00ff */
[----:B------:R-:W-:Y:S02]  /*01b0*/  MOV R11, 0x40080000 ;  /* 0x40080000000b7802 */ /* 0x000fe40000000f00 */
        /* <DEDUP_REMOVED lines=41> */
[----:B-----5:R-:W-:Y:S05]  /*0450*/  CALL.REL.NOINC `($__internal_2_$__cuda_sm20_div_rn_f64_full) ;  /* 0x0000003800a87944 */ /* 0x020fea0003c00000 */
[----:B------:R-:W-:Y:S02]  /*0460*/  MOV R4, R18 ;  /* 0x0000001200047202 */ /* 0x000fe40000000f00 */
[----:B------:R-:W-:-:S07]  /*0470*/  MOV R5, R19 ;  /* 0x0000001300057202 */ /* 0x000fce0000000f00 */
.L_x_3615:
[----:B------:R-:W0:-:S15]  /*0480*/  DADD R4, R4, 0.5 ;  /* 0x3fe0000004047429 */ /* 0x000e1e0000000000 */
[----:B------:R-:W-:-:S15]  /*0490*/  NOP ;  /* 0x0000000000007918 */ /* 0x000fde0000000000 */
[----:B------:R-:W-:-:S15]  /*04a0*/  NOP ;  /* 0x0000000000007918 */ /* 0x000fde0000000000 */
[----:B------:R-:W-:-:S15]  /*04b0*/  NOP ;  /* 0x0000000000007918 */ /* 0x000fde0000000000 */
[----:B------:R-:W-:-:S04]  /*04c0*/  NOP ;  /* 0x0000000000007918 */ /* 0x000fc80000000000 */
[----:B0----5:R0:W1:Y:S02]  /*04d0*/  DMUL R14, R14, R4 ;  /* 0x000000040e0e7228 */ /* 0x0210640000000000 */
.L_x_3614:
[----:B0-----:R-:W1:Y:S01]  /*04e0*/  LDC.64 R4, c[0x0][0x5e8] ;  /* 0x00017a00ff047b82 */ /* 0x001e620000000a00 */
[----:B------:R-:W-:Y:S01]  /*04f0*/  IADD3 R17, PT, PT, R17, 0x80, RZ ;  /* 0x0000008011117810 */ /* 0x000fe20007ffe0ff */
[----:B-1---5:R0:W-:Y:S06]  /*0500*/  STG.E.64 desc[UR6][R4.64], R14 ;  /* 0x0000000e04007986 */ /* 0x0221ec000c101b06 */
.L_x_3613:
[----:B------:R-:W-:Y:S05]  /*0510*/  BSYNC.RECONVERGENT B0 ;  /* 0x0000000000007941 */ /* 0x000fea0003800200 */
.L_x_3612:
[----:B------:R-:W1:Y:S02]  /*0520*/  LDCU UR5, c[0x0][0x380] ;  /* 0x00007000ff0577ac */ /* 0x000e640008000800 */
[----:B-1----:R-:W-:-:S13]  /*0530*/  ISETP.GE.AND P0, PT, R17, UR5, PT ;  /* 0x0000000511007c0c */ /* 0x002fda000bf06270 */
[----:B------:R-:W-:Y:S05]  /*0540*/  @P0 EXIT ;  /* 0x000000000000094d */ /* 0x000fea0003800000 */
[----:B------:R-:W1:Y:S02]  /*0550*/  LDC.64 R8, c[0x0][0x5f8] ;  /* 0x00017e00ff087b82 */ /* 0x000e640000000a00 */
[----:B-1----:R-:W2:Y:S01]  /*0560*/  LDG.E.64 R8, desc[UR6][R8.64] ;  /* 0x0000000608087981 */ /* 0x002ea2000c1e1b00 */
[----:B0-----:R-:W-:Y:S01]  /*0570*/  CS2R R14, SRZ ;  /* 0x00000000000e7805 */ /* 0x001fe2000001ff00 */
[----:B--2---:R-:W0:Y:S02]  /*0580*/  DSETP.GTU.AND P0, PT, R8, -3, PT ;  /* 0xc00800000800742a */ /* 0x004e240003f0c000 */
[----:B0-----:R-:W-:Y:S05]  /*0590*/  @!P0 BRA `(.L_x_3616) ;  /* 0x0000000000e88947 */ /* 0x001fea0003800000 */
[----:B------:R-:W0:Y:S02]  /*05a0*/  LDC.64 R4, c[0x0][0x5f0] ;  /* 0x00017c00ff047b82 */ /* 0x000e240000000a00 */
[----:B0-----:R0:W5:Y:S01]  /*05b0*/  LDG.E.64 R14, desc[UR6][R4.64] ;  /* 0x00000006040e7981 */ /* 0x001162000c1e1b00 */
[----:B------:R-:W1:Y:S02]  /*05c0*/  DSETP.GEU.AND P0, PT, R8, 3, PT ;  /* 0x400800000800742a */ /* 0x000e640003f0e000 */
[----:B-1----:R-:W-:Y:S05]  /*05d0*/  @P0 BRA `(.L_x_3616) ;  /* 0x0000000000d80947 */ /* 0x002fea0003800000 */
[----:B0-----:R-:W0:Y:S01]  /*05e0*/  MUFU.RCP64H R5, 3 ;  /* 0x4008000000057908 */ /* 0x001e220000001800 */
[----:B------:R-:W-:Y:S01]  /*05f0*/  IMAD.MOV.U32 R6, RZ, RZ, 0x0 ;  /* 0x00000000ff067424 */ /* 0x000fe200078e00ff */
[----:B------:R-:W-:Y:S02]  /*0600*/  MOV R7, 0x40080000 ;  /* 0x4008000000077802 */ /* 0x000fe40000000f00 */
        /* <DEDUP_REMOVED lines=43> */
[----:B------:R-:W-:Y:S01]  /*08c0*/  MOV R4, R18 ;  /* 0x0000001200047202 */ /* 0x000fe20000000f00 */
[----:B------:R-:W-:-:S07]  /*08d0*/  IMAD.MOV.U32 R5, RZ, RZ, R19 ;  /* 0x000000ffff057224 */ /* 0x000fce00078e0013 */
.L_x_3617:
[----:B------:R-:W0:-:S15]  /*08e0*/  DADD R4, R4, 0.5 ;  /* 0x3fe0000004047429 */ /* 0x000e1e0000000000 */
[----:B------:R-:W-:-:S15]  /*08f0*/  NOP ;  /* 0x0000000000007918 */ /* 0x000fde0000000000 */
[----:B------:R-:W-:-:S15]  /*0900*/  NOP ;  /* 0x0000000000007918 */ /* 0x000fde0000000000 */
[----:B------:R-:W-:-:S15]  /*0910*/  NOP ;  /* 0x0000000000007918 */ /* 0x000fde0000000000 */
[----:B------:R-:W-:-:S04]  /*0920*/  NOP ;  /* 0x0000000000007918 */ /* 0x000fc80000000000 */
[----:B0----5:R1:W2:Y:S02]  /*0930*/  DMUL R14, R14, R4 ;  /* 0x000000040e0e7228 */ /* 0x0212a40000000000 */
.L_x_3616:
[----:B------:R-:W2:Y:S02]  /*0940*/  LDC.64 R2, c[0x0][0x5e8] ;  /* 0x00017a00ff027b82 */ /* 0x000ea40000000a00 */
[----:B--2--5:R-:W-:Y:S01]  /*0950*/  STG.E.64 desc[UR6][R2.64], R14 ;  /* 0x0000000e02007986 */ /* 0x024fe2000c101b06 */
[----:B------:R-:W-:Y:S05]  /*0960*/  EXIT ;  /* 0x000000000000794d */ /* 0x000fea0003800000 */
.L_x_3611:
        /* <DEDUP_REMOVED lines=8> */
[----:B------:R-:W-:Y:S01]  /*09f0*/  MOV R4, RZ ;  /* 0x000000ff00047202 */ /* 0x000fe20000000f00 */
[----:B------:R-:W-:Y:S01]  /*0a00*/  IMAD.MOV.U32 R5, RZ, RZ, R17 ;  /* 0x000000ffff057224 */ /* 0x000fe200078e0011 */
[----:B------:R-:W-:Y:S01]  /*0a10*/  ISETP.NE.AND P0, PT, R16, RZ, PT ;  /* 0x000000ff1000720c */ /* 0x000fe20003f05270 */
[----:B------:R-:W1:Y:S01]  /*0a20*/  LDCU UR5, c[0x0][0x38c] ;  /* 0x00007180ff0577ac */ /* 0x000e620008000800 */
        /* <DEDUP_REMOVED lines=25> */
[----:B------:R-:W-:Y:S01]  /*0bc0*/  IMAD.MOV.U32 R6, RZ, RZ, RZ ;  /* 0x000000ffff067224 */ /* 0x000fe200078e00ff */
        /* <DEDUP_REMOVED lines=302> */
[----:B------:R-:W-:-:S05]  /*1eb0*/  @P0 MOV R8, RZ ;  /* 0x000000ff00080202 */ /* 0x000fca0000000f00 */
[----:B------:R-:W1:Y:S01]  /*1ec0*/  @P0 LDC.64 R6, c[0x0][0x5d8] ;  /* 0x00017600ff060b82 */ /* 0x000e620000000a00 */
[----:B------:R-:W-:-:S04]  /*1ed0*/  IMAD.MOV R4, RZ, RZ, -R9 ;  /* 0x000000ffff047224 */ /* 0x000fc800078e0a09 */
[----:B------:R-:W-:-:S03]  /*1ee0*/  IMAD R5, R4, UR8, R5 ;  /* 0x0000000804057c24 */ /* 0x000fc6000f8e0205 */
        /* <DEDUP_REMOVED lines=11> */
.L_x_3620:
[----:B------:R-:W0:Y:S02]  /*1fa0*/  LDCU.128 UR8, c[0x0][0x5f0] ;  /* 0x0000be00ff0877ac */ /* 0x000e240008000c00 */
[----:B0-----:R-:W-:-:S04]  /*1fb0*/  IADD3 R8, P0, PT, R2, UR10, RZ ;  /* 0x0000000a02087c10 */ /* 0x001fc8000ff1e0ff */
[----:B------:R-:W-:-:S06]  /*1fc0*/  IADD3.X R9, PT, PT, RZ, UR11, RZ, P0, !PT ;  /* 0x0000000bff097c10 */ /* 0x000fcc00087fe4ff */
[----:B------:R-:W2:Y:S01]  /*1fd0*/  LDG.E.64 R8, desc[UR6][R8.64] ;  /* 0x0000000608087981 */ /* 0x000ea2000c1e1b00 */
[----:B------:R-:W-:Y:S01]  /*1fe0*/  IADD3 R4, P0, PT, R0, UR8, RZ ;  /* 0x0000000800047c10 */ /* 0x000fe2000ff1e0ff */
[----:B------:R-:W-:Y:S01]  /*1ff0*/  BSSY.RECONVERGENT B1, `(.L_x_3621) ;  /* 0x0000040000017945 */ /* 0x000fe20003800200 */
[----:B------:R-:W-:Y:S02]  /*2000*/  CS2R R14, SRZ ;  /* 0x00000000000e7805 */ /* 0x000fe4000001ff00 */
[----:B------:R-:W-:-:S08]  /*2010*/  IADD3.X R5, PT, PT, RZ, UR9, RZ, P0, !PT ;  /* 0x00000009ff057c10 */ /* 0x000fd000087fe4ff */
[----:B--2---:R-:W0:Y:S02]  /*2020*/  DSETP.GTU.AND P0, PT, R8, -3, PT ;  /* 0xc00800000800742a */ /* 0x004e240003f0c000 */
[----:B0-----:R-:W-:Y:S05]  /*2030*/  @!P0 BRA `(.L_x_3622) ;  /* 0x0000000000ec8947 */ /* 0x001fea0003800000 */
[----:B------:R0:W5:Y:S01]  /*2040*/  LDG.E.64 R14, desc[UR6][R4.64] ;  /* 0x00000006040e7981 */ /* 0x000162000c1e1b00 */
[----:B------:R-:W1:Y:S02]  /*2050*/  DSETP.GEU.AND P0, PT, R8, 3, PT ;  /* 0x400800000800742a */ /* 0x000e640003f0e000 */
[----:B-1----:R-:W-:Y:S05]  /*2060*/  @P0 BRA `(.L_x_3622) ;  /* 0x0000000000e00947 */ /* 0x002fea0003800000 */
[----:B0-----:R-:W0:Y:S01]  /*2070*/  MUFU.RCP64H R5, 3 ;  /* 0x4008000000057908 */ /* 0x001e220000001800 */
[----:B------:R-:W-:Y:S01]  /*2080*/  IMAD.MOV.U32 R6, RZ, RZ, 0x0 ;  /* 0x00000000ff067424 */ /* 0x000fe200078e00ff */
[----:B------:R-:W-:Y:S01]  /*2090*/  MOV R7, 0x40080000 ;  /* 0x4008000000077802 */ /* 0x000fe20000000f00 */
[----:B------:R-:W-:Y:S01]  /*20a0*/  BSSY.RECONVERGENT B2, `(.L_x_3623) ;  /* 0x000002e000027945 */ /* 0x000fe20003800200 */
        /* <DEDUP_REMOVED lines=45> */
.L_x_3624:
[----:B------:R-:W-:Y:S05]  /*2380*/  BSYNC.RECONVERGENT B2 ;  /* 0x0000000000027941 */ /* 0x000fea0003800200 */
.L_x_3623:
[----:B------:R-:W0:-:S15]  /*2390*/  DADD R4, R4, 0.5 ;  /* 0x3fe0000004047429 */ /* 0x000e1e0000000000 */
[----:B------:R-:W-:-:S15]  /*23a0*/  NOP ;  /* 0x0000000000007918 */ /* 0x000fde0000000000 */
[----:B------:R-:W-:-:S15]  /*23b0*/  NOP ;  /* 0x0000000000007918 */ /* 0x000fde0000000000 */
[----:B------:R-:W-:-:S15]  /*23c0*/  NOP ;  /* 0x0000000000007918 */ /* 0x000fde0000000000 */
[----:B------:R-:W-:-:S04]  /*23d0*/  NOP ;  /* 0x0000000000007918 */ /* 0x000fc80000000000 */
[----:B0----5:R1:W2:Y:S02]  /*23e0*/  DMUL R14, R14, R4 ;  /* 0x000000040e0e7228 */ /* 0x0212a40000000000 */
.L_x_3622:
[----:B------:R-:W-:Y:S05]  /*23f0*/  BSYNC.RECONVERGENT B1 ;  /* 0x0000000000017941 */ /* 0x000fea0003800200 */
.L_x_3621:
[----:B------:R-:W0:Y:S01]  /*2400*/  LDCU.64 UR8, c[0x0][0x5e8] ;  /* 0x0000bd00ff0877ac */ /* 0x000e220008000a00 */
[----:B------:R-:W-:Y:S02]  /*2410*/  IADD3 R17, PT, PT, R17, 0x80, RZ ;  /* 0x0000008011117810 */ /* 0x000fe40007ffe0ff */
[----:B01----:R-:W-:-:S04]  /*2420*/  IADD3 R4, P0, PT, R29, UR8, RZ ;  /* 0x000000081d047c10 */ /* 0x003fc8000ff1e0ff */
[----:B------:R-:W-:-:S05]  /*2430*/  IADD3.X R5, PT, PT, RZ, UR9, RZ, P0, !PT ;  /* 0x00000009ff057c10 */ /* 0x000fca00087fe4ff */
[----:B--2--5:R0:W-:Y:S04]  /*2440*/  STG.E.64 desc[UR6][R4.64], R14 ;  /* 0x0000000e04007986 */ /* 0x0241e8000c101b06 */
.L_x_3619:
[----:B------:R-:W-:Y:S05]  /*2450*/  BSYNC.RECONVERGENT B0 ;  /* 0x0000000000007941 */ /* 0x000fea0003800200 */
.L_x_3618:
[----:B------:R-:W1:Y:S02]  /*2460*/  LDCU UR5, c[0x0][0x380] ;  /* 0x00007000ff0577ac */ /* 0x000e640008000800 */
[----:B-1----:R-:W-:-:S13]  /*2470*/  ISETP.GE.AND P0, PT, R17, UR5, PT ;  /* 0x0000000511007c0c */ /* 0x002fda000bf06270 */
[----:B------:R-:W-:Y:S05]  /*2480*/  @P0 EXIT ;  /* 0x000000000000094d */ /* 0x000fea0003800000 */
[----:B------:R-:W1:Y:S01]  /*2490*/  LDCU.64 UR8, c[0x0][0x390] ;  /* 0x00007200ff0877ac */ /* 0x000e620008000a00 */
[----:B0-----:R-:W-:Y:S01]  /*24a0*/  MOV R4, RZ ;  /* 0x000000ff00047202 */ /* 0x001fe20000000f00 */
[----:B------:R-:W-:Y:S01]  /*24b0*/  IMAD.MOV.U32 R5, RZ, RZ, R17 ;  /* 0x000000ffff057224 */ /* 0x000fe200078e0011 */
[----:B------:R-:W-:Y:S01]  /*24c0*/  ISETP.NE.AND P0, PT, R16, RZ, PT ;  /* 0x000000ff1000720c */ /* 0x000fe20003f05270 */
[----:B------:R-:W0:Y:S01]  /*24d0*/  LDCU UR5, c[0x0][0x38c] ;  /* 0x00007180ff0577ac */ /* 0x000e220008000800 */
        /* <DEDUP_REMOVED lines=123> */
[----:B------:R-:W-:Y:S01]  /*2c90*/  IMAD.MOV.U32 R4, RZ, RZ, RZ ;  /* 0x000000ffff047224 */ /* 0x000fe200078e00ff */
        /* <DEDUP_REMOVED lines=33> */
[----:B-1----:R-:W-:-:S05]  /*2eb0*/  SHF.R.U32.HI R7, RZ, UR5, R6 ;  /* 0x00000005ff077c19 */ /* 0x002fca0008011606 */
[----:B------:R-:W-:-:S04]  /*2ec0*/  IMAD.MOV R4, RZ, RZ, -R7 ;  /* 0x000000ffff047224 */ /* 0x000fc800078e0a07 */
        /* <DEDUP_REMOVED lines=170> */
[----:B------:R-:W1:Y:S08]  /*3970*/  @P0 LDC.64 R6, c[0x0][0x5d8] ;  /* 0x00017600ff060b82 */ /* 0x000e700000000a00 */
[----:B------:R-:W5:Y:S01]  /*3980*/  @P0 LDC R12, c[0x0][0x5e0] ;  /* 0x00017800ff0c0b82 */ /* 0x000f620000000800 */
[----:B---3--:R-:W-:-:S05]  /*3990*/  @P0 IMAD.HI.U32 R4, R9, R10, R8 ;  /* 0x0000000a09040227 */ /* 0x008fca00078e0008 */
[----:B------:R-:W-:Y:S01]  /*39a0*/  @P0 SHF.R.U32.HI R4, RZ, R11, R4 ;  /* 0x0000000bff040219 */ /* 0x000fe20000011604 */
[----:B------:R-:W-:-:S03]  /*39b0*/  IMAD.MOV R11, RZ, RZ, -R9 ;  /* 0x000000ffff0b7224 */ /* 0x000fc600078e0a09 */
[----:B------:R-:W-:Y:S01]  /*39c0*/  @P0 IADD3 R8, PT, PT, -R4, RZ, RZ ;  /* 0x000000ff04080210 */ /* 0x000fe20007ffe1ff */
[----:B------:R-:W-:-:S04]  /*39d0*/  IMAD R5, R11, UR8, R5 ;  /* 0x000000080b057c24 */ /* 0x000fc8000f8e0205 */
[----:B----4-:R-:W-:Y:S02]  /*39e0*/  @P0 IMAD R9, R13, R8, R9 ;  /* 0x000000080d090224 */ /* 0x010fe400078e0209 */
[C---:B0-----:R-:W-:Y:S02]  /*39f0*/  IMAD R17, R5.reuse, UR9, R17 ;  /* 0x0000000905117c24 */ /* 0x041fe4000f8e0211 */
[C---:B--2---:R-:W-:Y:S02]  /*3a00*/  IMAD R0, R5.reuse, UR10, R0 ;  /* 0x0000000a05007c24 */ /* 0x044fe4000f8e0200 */
[----:B------:R-:W-:Y:S02]  /*3a10*/  IMAD R2, R5, UR11, R2 ;  /* 0x0000000b05027c24 */ /* 0x000fe4000f8e0202 */
[C---:B-1----:R-:W-:Y:S02]  /*3a20*/  @P0 IMAD R17, R9.reuse, R6, R17 ;  /* 0x0000000609110224 */ /* 0x042fe400078e0211 */
[----:B------:R-:W-:-:S02]  /*3a30*/  @P0 IMAD R0, R9, R7, R0 ;  /* 0x0000000709000224 */ /* 0x000fc400078e0200 */
[----:B-----5:R-:W-:-:S07]  /*3a40*/  @P0 IMAD R2, R9, R12, R2 ;  /* 0x0000000c09020224 */ /* 0x020fce00078e0202 */
.L_x_3625:
[----:B------:R-:W0:Y:S01]  /*3a50*/  LDCU.128 UR12, c[0x0][0x5f0] ;  /* 0x0000be00ff0c77ac */ /* 0x000e220008000c00 */
[----:B------:R-:W1:Y:S01]  /*3a60*/  LDCU.64 UR8, c[0x0][0x5e8] ;  /* 0x0000bd00ff0877ac */ /* 0x000e620008000a00 */
[----:B0-----:R-:W-:-:S04]  /*3a70*/  IADD3 R8, P0, PT, R2, UR14, RZ ;  /* 0x0000000e02087c10 */ /* 0x001fc8000ff1e0ff */
[----:B------:R-:W-:-:S06]  /*3a80*/  IADD3.X R9, PT, PT, RZ, UR15, RZ, P0, !PT ;  /* 0x0000000fff097c10 */ /* 0x000fcc00087fe4ff */
[----:B------:R-:W2:Y:S01]  /*3a90*/  LDG.E.64 R8, desc[UR6][R8.64] ;  /* 0x0000000608087981 */ /* 0x000ea2000c1e1b00 */
[----:B-1----:R-:W-:Y:S01]  /*3aa0*/  IADD3 R16, P0, PT, R17, UR8, RZ ;  /* 0x0000000811107c10 */ /* 0x002fe2000ff1e0ff */
[----:B------:R-:W-:Y:S01]  /*3ab0*/  BSSY.RECONVERGENT B0, `(.L_x_3626) ;  /* 0x0000042000007945 */ /* 0x000fe20003800200 */
[----:B------:R-:W-:Y:S02]  /*3ac0*/  IADD3 R4, P1, PT, R0, UR12, RZ ;  /* 0x0000000c00047c10 */ /* 0x000fe4000ff3e0ff */
[----:B------:R-:W-:Y:S02]  /*3ad0*/  CS2R R14, SRZ ;  /* 0x00000000000e7805 */ /* 0x000fe4000001ff00 */
[----:B------:R-:W-:Y:S02]  /*3ae0*/  IADD3.X R17, PT, PT, RZ, UR9, RZ, P0, !PT ;  /* 0x00000009ff117c10 */ /* 0x000fe400087fe4ff */
[----:B------:R-:W-:-:S04]  /*3af0*/  IADD3.X R5, PT, PT, RZ, UR13, RZ, P1, !PT ;  /* 0x0000000dff057c10 */ /* 0x000fc80008ffe4ff */
        /* <DEDUP_REMOVED lines=54> */
.L_x_3629:
[----:B------:R-:W-:Y:S05]  /*3e60*/  BSYNC.RECONVERGENT B1 ;  /* 0x0000000000017941 */ /* 0x000fea0003800200 */
.L_x_3628:
[----:B------:R-:W0:-:S15]  /*3e70*/  DADD R4, R4, 0.5 ;  /* 0x3fe0000004047429 */ /* 0x000e1e0000000000 */
[----:B------:R-:W-:-:S15]  /*3e80*/  NOP ;  /* 0x0000000000007918 */ /* 0x000fde0000000000 */
[----:B------:R-:W-:-:S15]  /*3e90*/  NOP ;  /* 0x0000000000007918 */ /* 0x000fde0000000000 */
[----:B------:R-:W-:-:S15]  /*3ea0*/  NOP ;  /* 0x0000000000007918 */ /* 0x000fde0000000000 */
[----:B------:R-:W-:-:S04]  /*3eb0*/  NOP ;  /* 0x0000000000007918 */ /* 0x000fc80000000000 */
[----:B0----5:R1:W2:Y:S02]  /*3ec0*/  DMUL R14, R14, R4 ;  /* 0x000000040e0e7228 */ /* 0x0212a40000000000 */
.L_x_3627:
[----:B------:R-:W-:Y:S05]  /*3ed0*/  BSYNC.RECONVERGENT B0 ;  /* 0x0000000000007941 */ /* 0x000fea0003800200 */
.L_x_3626:
[----:B--2--5:R-:W-:Y:S01]  /*3ee0*/  STG.E.64 desc[UR6][R16.64], R14 ;  /* 0x0000000e10007986 */ /* 0x024fe2000c101b06 */
[----:B------:R-:W-:Y:S05]  /*3ef0*/  EXIT ;  /* 0x000000000000794d */ /* 0x000fea0003800000 */
        .weak           $__internal_2_$__cuda_sm20_div_rn_f64_full
        .type           $__internal_2_$__cuda_sm20_div_rn_f64_full,@function
        .size           $__internal_2_$__cuda_sm20_div_rn_f64_full,(.L_x_6337 - $__internal_2_$__cuda_sm20_div_rn_f64_full)
$__internal_2_$__cuda_sm20_div_rn_f64_full:
[----:B------:R-:W-:Y:S01]  /*3f00*/  FSETP.GEU.AND P2, PT, |R9|, 1.469367938527859385e-39, PT ;  /* 0x001000000900780b */ /* 0x000fe20003f4e200 */
[----:B------:R-:W-:Y:S01]  /*3f10*/  IMAD.U32 R12, RZ, RZ, UR4 ;  /* 0x00000004ff0c7e24 */ /* 0x000fe2000f8e00ff */
[----:B------:R-:W-:Y:S01]  /*3f20*/  LOP3.LUT R2, R3, 0x800fffff, RZ, 0xc0, !PT ;  /* 0x800fffff03027812 */ /* 0x000fe200078ec0ff */
[----:B------:R-:W-:Y:S01]  /*3f30*/  IMAD.MOV.U32 R6, RZ, RZ, R8 ;  /* 0x000000ffff067224 */ /* 0x000fe200078e0008 */
[----:B------:R-:W-:Y:S01]  /*3f40*/  MOV R11, R3 ;  /* 0x00000003000b7202 */ /* 0x000fe20000000f00 */
[----:B------:R-:W-:Y:S01]  /*3f50*/  BSSY.RECONVERGENT B3, `(.L_x_3630) ;  /* 0x000007a000037945 */ /* 0x000fe20003800200 */
[----:B------:R-:W-:Y:S02]  /*3f60*/  LOP3.LUT R13, R2, 0x3ff00000, RZ, 0xfc, !PT ;  /* 0x3ff00000020d7812 */ /* 0x000fe400078efcff */
[----:B------:R-:W-:Y:S02]  /*3f70*/  LOP3.LUT R2, R9, 0x7ff00000, RZ, 0xc0, !PT ;  /* 0x7ff0000009027812 */ /* 0x000fe400078ec0ff */
[----:B------:R-:W-:-:S02]  /*3f80*/  LOP3.LUT R24, R3, 0x7ff00000, RZ, 0xc0, !PT ;  /* 0x7ff0000003187812 */ /* 0x000fc400078ec0ff */
[----:B------:R-:W-:Y:S02]  /*3f90*/  MOV R4, 0x1ca00000 ;  /* 0x1ca0000000047802 */ /* 0x000fe40000000f00 */
[----:B------:R-:W-:Y:S02]  /*3fa0*/  @!P2 LOP3.LUT R5, R11, 0x7ff00000, RZ, 0xc0, !PT ;  /* 0x7ff000000b05a812 */ /* 0x000fe400078ec0ff */
[C---:B------:R-:W-:Y:S02]  /*3fb0*/  ISETP.GE.U32.AND P1, PT, R2.reuse, R24, PT ;  /* 0x000000180200720c */ /* 0x040fe40003f26070 */
[----:B------:R-:W-:Y:S02]  /*3fc0*/  @!P2 ISETP.GE.U32.AND P3, PT, R2, R5, PT ;  /* 0x000000050200a20c */ /* 0x000fe40003f66070 */
[----:B------:R-:W-:Y:S02]  /*3fd0*/  FSETP.GEU.AND P0, PT, |R3|, 1.469367938527859385e-39, PT ;  /* 0x001000000300780b */ /* 0x000fe40003f0e200 */
[----:B------:R-:W-:-:S02]  /*3fe0*/  @!P2 SEL R5, R4, 0x63400000, !P3 ;  /* 0x634000000405a807 */ /* 0x000fc40005800000 */
[----:B------:R-:W-:Y:S02]  /*3ff0*/  SEL R7, R4, 0x63400000, !P1 ;  /* 0x6340000004077807 */ /* 0x000fe40004800000 */
[--C-:B------:R-:W-:Y:S02]  /*4000*/  @!P2 LOP3.LUT R5, R5, 0x80000000, R9.reuse, 0xf8, !PT ;  /* 0x800000000505a812 */ /* 0x100fe400078ef809 */
[----:B------:R-:W-:Y:S02]  /*4010*/  MOV R10, UR4 ;  /* 0x00000004000a7c02 */ /* 0x000fe40008000f00 */
[----:B------:R-:W-:Y:S02]  /*4020*/  LOP3.LUT R7, R7, 0x800fffff, R9, 0xf8, !PT ;  /* 0x800fffff07077812 */ /* 0x000fe400078ef809 */
[----:B------:R-:W-:Y:S02]  /*4030*/  @!P2 LOP3.LUT R23, R5, 0x100000, RZ, 0xfc, !PT ;  /* 0x001000000517a812 */ /* 0x000fe400078efcff */
[----:B------:R-:W-:Y:S01]  /*4040*/  @!P2 MOV R22, RZ ;  /* 0x000000ff0016a202 */ /* 0x000fe20000000f00 */
[----:B------:R-:W0:Y:S01]  /*4050*/  @!P0 DMUL R12, R10, 8.98846567431157953865e+307 ;  /* 0x7fe000000a0c8828 */ /* 0x000e220000000000 */
[----:B------:R-:W-:Y:S01]  /*4060*/  MOV R5, R2 ;  /* 0x0000000200057202 */ /* 0x000fe20000000f00 */
[----:B0-----:R-:W0:Y:S01]  /*4070*/  MUFU.RCP64H R21, R13 ;  /* 0x0000000d00157308 */ /* 0x001e220000001800 */
[----:B------:R-:W-:-:S02]  /*4080*/  @!P0 LOP3.LUT R24, R13, 0x7ff00000, RZ, 0xc0, !PT ;  /* 0x7ff000000d188812 */ /* 0x000fc400078ec0ff */
[----:B------:R-:W-:Y:S02]  /*4090*/  MOV R20, 0x1 ;  /* 0x0000000100147802 */ /* 0x000fe40000000f00 */
[----:B------:R-:W-:-:S15]  /*40a0*/  IADD3 R26, PT, PT, R24, -0x1, RZ ;  /* 0xffffffff181a7810 */ /* 0x000fde0007ffe0ff */
[----:B------:R-:W-:-:S15]  /*40b0*/  NOP ;  /* 0x0000000000007918 */ /* 0x000fde0000000000 */
[----:B------:R-:W-:-:S15]  /*40c0*/  NOP ;  /* 0x0000000000007918 */ /* 0x000fde0000000000 */
[----:B------:R-:W-:-:S12]  /*40d0*/  NOP ;  /* 0x0000000000007918 */ /* 0x000fd80000000000 */
[----:B------:R-:W1:Y:S02]  /*40e0*/  @!P2 DFMA R6, R6, 2, -R22 ;  /* 0x400000000606a82b */ /* 0x000e640000000816 */
[----:B-1----:R-:W-:-:S04]  /*40f0*/  @!P2 LOP3.LUT R5, R7, 0x7ff00000, RZ, 0xc0, !PT ;  /* 0x7ff000000705a812 */ /* 0x002fc800078ec0ff */
[----:B------:R-:W-:-:S04]  /*4100*/  IADD3 R25, PT, PT, R5, -0x1, RZ ;  /* 0xffffffff05197810 */ /* 0x000fc80007ffe0ff */
[----:B------:R-:W-:-:S04]  /*4110*/  ISETP.GT.U32.AND P0, PT, R25, 0x7feffffe, PT ;  /* 0x7feffffe1900780c */ /* 0x000fc80003f04070 */
[----:B------:R-:W-:-:S15]  /*4120*/  ISETP.GT.U32.OR P0, PT, R26, 0x7feffffe, P0 ;  /* 0x7feffffe1a00780c */ /* 0x000fde0000704470 */
[----:B------:R-:W-:-:S15]  /*4130*/  NOP ;  /* 0x0000000000007918 */ /* 0x000fde0000000000 */
[----:B------:R-:W-:-:S15]  /*4140*/  NOP ;  /* 0x0000000000007918 */ /* 0x000fde0000000000 */
[----:B------:R-:W-:-:S05]  /*4150*/  NOP ;  /* 0x0000000000007918 */ /* 0x000fca0000000000 */
        /* <DEDUP_REMOVED lines=39> */
[----:B------:R-:W-:Y:S02]  /*43d0*/  ISETP.GE.U32.AND P0, PT, R2, R9, PT ;  /* 0x000000090200720c */ /* 0x000fe40003f06070 */
[----:B------:R-:W-:Y:S02]  /*43e0*/  VIMNMX R2, PT, PT, R5, 0x46a00000, PT ;  /* 0x46a0000005027848 */ /* 0x000fe40003fe0100 */
[----:B------:R-:W-:Y:S02]  /*43f0*/  SEL R5, R4, 0x63400000, !P0 ;  /* 0x6340000004057807 */ /* 0x000fe40004000000 */
[----:B------:R-:W-:-:S03]  /*4400*/  MOV R4, RZ ;  /* 0x000000ff00047202 */ /* 0x000fc60000000f00 */
[----:B------:R-:W-:-:S05]  /*4410*/  IMAD.IADD R2, R2, 0x1, -R5 ;  /* 0x0000000102027824 */ /* 0x000fca00078e0a05 */
[----:B------:R-:W-:-:S06]  /*4420*/  IADD3 R5, PT, PT, R2, 0x7fe00000, RZ ;  /* 0x7fe0000002057810 */ /* 0x000fcc0007ffe0ff */
[----:B------:R-:W0:Y:S02]  /*4430*/  DMUL R18, R22, R4 ;  /* 0x0000000416127228 */ /* 0x000e240000000000 */
[----:B0-----:R-:W-:-:S13]  /*4440*/  FSETP.GTU.AND P0, PT, |R19|, 1.469367938527859385e-39, PT ;  /* 0x001000001300780b */ /* 0x001fda0003f0c200 */
[----:B------:R-:W-:Y:S05]  /*4450*/  @P0 BRA `(.L_x_3632) ;  /* 0x0000000000a40947 */ /* 0x000fea0003800000 */
[----:B------:R-:W0:Y:S02]  /*4460*/  DFMA R6, R22, -R12, R6 ;  /* 0x8000000c1606722b */ /* 0x000e240000000006 */
[C---:B0-----:R-:W-:Y:S02]  /*4470*/  FSETP.NEU.AND P0, PT, R7.reuse, RZ, PT ;  /* 0x000000ff0700720b */ /* 0x041fe40003f0d000 */
[----:B------:R-:W-:Y:S02]  /*4480*/  LOP3.LUT R9, R7, 0x80000000, R11, 0x48, !PT ;  /* 0x8000000007097812 */ /* 0x000fe400078e480b */
[----:B------:R-:W-:Y:S02]  /*4490*/  MOV R6, RZ ;  /* 0x000000ff00067202 */ /* 0x000fe40000000f00 */
[----:B------:R-:W-:-:S07]  /*44a0*/  LOP3.LUT R7, R9, R5, RZ, 0xfc, !PT ;  /* 0x0000000509077212 */ /* 0x000fce00078efcff */
[----:B------:R-:W-:Y:S05]  /*44b0*/  @!P0 BRA `(.L_x_3632) ;  /* 0x00000000008c8947 */ /* 0x000fea0003800000 */
[----:B------:R-:W-:Y:S01]  /*44c0*/  IADD3 R5, PT, PT, -R2, RZ, RZ ;  /* 0x000000ff02057210 */ /* 0x000fe20007ffe1ff */
[----:B------:R-:W-:Y:S01]  /*44d0*/  IMAD.MOV.U32 R4, RZ, RZ, RZ ;  /* 0x000000ffff047224 */ /* 0x000fe200078e00ff */
[----:B------:R-:W0:Y:S02]  /*44e0*/  DMUL.RP R6, R22, R6 ;  /* 0x0000000616067228 */ /* 0x000e240000008000 */
[----:B0-----:R-:W-:-:S15]  /*44f0*/  LOP3.LUT R9, R7, R9, RZ, 0x3c, !PT ;  /* 0x0000000907097212 */ /* 0x001fde00078e3cff */
[----:B------:R-:W-:-:S15]  /*4500*/  NOP ;  /* 0x0000000000007918 */ /* 0x000fde0000000000 */
[----:B------:R-:W-:-:S15]  /*4510*/  NOP ;  /* 0x0000000000007918 */ /* 0x000fde0000000000 */
[----:B------:R-:W-:-:S15]  /*4520*/  NOP ;  /* 0x0000000000007918 */ /* 0x000fde0000000000 */
[----:B------:R-:W-:-:S02]  /*4530*/  NOP ;  /* 0x0000000000007918 */ /* 0x000fc40000000000 */
[----:B------:R-:W0:Y:S02]  /*4540*/  DFMA R4, R18, -R4, R22 ;  /* 0x800000041204722b */ /* 0x000e240000000016 */
[----:B0-----:R-:W-:-:S04]  /*4550*/  IADD3 R4, PT, PT, -R2, -0x43300000, RZ ;  /* 0xbcd0000002047810 */ /* 0x001fc80007ffe1ff */
[----:B------:R-:W-:-:S04]  /*4560*/  FSETP.NEU.AND P0, PT, |R5|, R4, PT ;  /* 0x000000040500720b */ /* 0x000fc80003f0d200 */
[----:B------:R-:W-:Y:S02]  /*4570*/  FSEL R18, R6, R18, !P0 ;  /* 0x0000001206127208 */ /* 0x000fe40004000000 */
[----:B------:R-:W-:Y:S01]  /*4580*/  FSEL R19, R9, R19, !P0 ;  /* 0x0000001309137208 */ /* 0x000fe20004000000 */
[----:B------:R-:W-:Y:S06]  /*4590*/  BRA `(.L_x_3632) ;  /* 0x0000000000547947 */ /* 0x000fec0003800000 */
.L_x_3631:
[----:B------:R-:W0:Y:S02]  /*45a0*/  DSETP.NAN.AND P0, PT, R8, R8, PT ;  /* 0x000000080800722a */ /* 0x000e240003f08000 */
[----:B0-----:R-:W-:Y:S05]  /*45b0*/  @P0 BRA `(.L_x_3633) ;  /* 0x0000000000440947 */ /* 0x001fea0003800000 */
[----:B------:R-:W0:Y:S02]  /*45c0*/  DSETP.NAN.AND P0, PT, R10, R10, PT ;  /* 0x0000000a0a00722a */ /* 0x000e240003f08000 */
[----:B0-----:R-:W-:Y:S05]  /*45d0*/  @P0 BRA `(.L_x_3634) ;  /* 0x0000000000300947 */ /* 0x001fea0003800000 */
[----:B------:R-:W-:Y:S02]  /*45e0*/  ISETP.NE.AND P0, PT, R5, R24, PT ;  /* 0x000000180500720c */ /* 0x000fe40003f05270 */
[----:B------:R-:W-:Y:S02]  /*45f0*/  MOV R18, 0x0 ;  /* 0x0000000000127802 */ /* 0x000fe40000000f00 */
[----:B------:R-:W-:-:S09]  /*4600*/  MOV R19, 0xfff80000 ;  /* 0xfff8000000137802 */ /* 0x000fd20000000f00 */
[----:B------:R-:W-:Y:S05]  /*4610*/  @!P0 BRA `(.L_x_3632) ;  /* 0x0000000000348947 */ /* 0x000fea0003800000 */
[----:B------:R-:W-:Y:S02]  /*4620*/  ISETP.NE.AND P0, PT, R5, 0x7ff00000, PT ;  /* 0x7ff000000500780c */ /* 0x000fe40003f05270 */
[----:B------:R-:W-:Y:S02]  /*4630*/  LOP3.LUT R19, R9, 0x80000000, R11, 0x48, !PT ;  /* 0x8000000009137812 */ /* 0x000fe400078e480b */
[----:B------:R-:W-:-:S13]  /*4640*/  ISETP.EQ.OR P0, PT, R24, RZ, !P0 ;  /* 0x000000ff1800720c */ /* 0x000fda0004702670 */
[----:B------:R-:W-:Y:S02]  /*4650*/  @P0 LOP3.LUT R2, R19, 0x7ff00000, RZ, 0xfc, !PT ;  /* 0x7ff0000013020812 */ /* 0x000fe400078efcff */
[----:B------:R-:W-:Y:S02]  /*4660*/  @!P0 MOV R18, RZ ;  /* 0x000000ff00128202 */ /* 0x000fe40000000f00 */
[----:B------:R-:W-:Y:S01]  /*4670*/  @P0 MOV R18, RZ ;  /* 0x000000ff00120202 */ /* 0x000fe20000000f00 */
[----:B------:R-:W-:Y:S01]  /*4680*/  @P0 IMAD.MOV.U32 R19, RZ, RZ, R2 ;  /* 0x000000ffff130224 */ /* 0x000fe200078e0002 */
[----:B------:R-:W-:Y:S06]  /*4690*/  BRA `(.L_x_3632) ;  /* 0x0000000000147947 */ /* 0x000fec0003800000 */
.L_x_3634:
[----:B------:R-:W-:Y:S02]  /*46a0*/  LOP3.LUT R19, R11, 0x80000, RZ, 0xfc, !PT ;  /* 0x000800000b137812 */ /* 0x000fe400078efcff */
[----:B------:R-:W-:Y:S01]  /*46b0*/  MOV R18, R10 ;  /* 0x0000000a00127202 */ /* 0x000fe20000000f00 */
[----:B------:R-:W-:Y:S06]  /*46c0*/  BRA `(.L_x_3632) ;  /* 0x0000000000087947 */ /* 0x000fec0003800000 */
.L_x_3633:
[----:B------:R-:W-:Y:S02]  /*46d0*/  LOP3.LUT R19, R9, 0x80000, RZ, 0xfc, !PT ;  /* 0x0008000009137812 */ /* 0x000fe400078efcff */
[----:B------:R-:W-:-:S07]  /*46e0*/  MOV R18, R8 ;  /* 0x0000000800127202 */ /* 0x000fce0000000f00 */
.L_x_3632:
[----:B------:R-:W-:Y:S05]  /*46f0*/  BSYNC.RECONVERGENT B3 ;  /* 0x0000000000037941 */ /* 0x000fea0003800200 */
.L_x_3630:
[----:B------:R-:W-:Y:S01]  /*4700*/  MOV R4, R0 ;  /* 0x0000000000047202 */ /* 0x000fe20000000f00 */
[----:B------:R-:W-:-:S04]  /*4710*/  HFMA2 R5, -RZ, RZ, 0, 0 ;  /* 0x00000000ff057431 */ /* 0x000fc800000001ff */
[----:B------:R-:W-:Y:S05]  /*4720*/  RET.REL.NODEC R4 `(_ZN2at6native18elementwise_kernelILi128ELi2EZNS0_22gpu_kernel_impl_nocastIZZZNS0_66_GLOBAL__N__a0cfb035_28_ActivationHardswishKernel_cu_9e10b42f_293025hardswish_backward_kernelERNS_14TensorIteratorEENKUlvE_clEvENKUlvE_clEvEUlddE_EEvRNS_18TensorIteratorBaseERKT_EUliE_EEviT1_) ;  /* 0xffffffb804347950 */ /* 0x000fea0003c3ffff */
.L_x_3635:
        /* <DEDUP_REMOVED lines=13> */
.L_x_6337:


//--------------------- .text._ZN2at6native27unrolled_elementwise_kernelIZZZNS0_66_GLOBAL__N__a0cfb035_28_ActivationHardswishKernel_cu_9e10b42f_293025hardswish_backward_kernelERNS_14TensorIteratorEENKUlvE_clEvENKUlvE_clEvEUlddE_St5arrayIPcLm3EELi4E23TrivialOffsetCalculatorILi2EjESB_ILi1EjENS0_6memory15LoadWithoutCastENSE_16StoreWithoutCastEEEviT_T0_T2_T3_T4_T5_ --------------------------
	.section	.text._ZN2at6native27unrolled_elementwise_kernelIZZZNS0_66_GLOBAL__N__a0cfb035_28_ActivationHardswishKernel_cu_9e10b42f_293025hardswish_backward_kernelERNS_14TensorIteratorEENKUlvE_clEvENKUlvE_clEvEUlddE_St5arrayIPcLm3EELi4E23TrivialOffsetCalculatorILi2EjESB_ILi1EjENS0_6memory15LoadWithoutCastENSE_16StoreWithoutCastEEEviT_T0_T2_T3_T4_T5_,"ax",@progbits
	.align	128
        .global         _ZN2at6native27unrolled_elementwise_kernelIZZZNS0_66_GLOBAL__N__a0cfb035_28_ActivationHardswishKernel_cu_9e10b42f_293025hardswish_backward_kernelERNS_14TensorIteratorEENKUlvE_clEvENKUlvE_clEvEUlddE_St5arrayIPcLm3EELi4E23TrivialOffsetCalculatorILi2EjESB_ILi1EjENS0_6memory15LoadWithoutCastENSE_16StoreWithoutCastEEEviT_T0_T2_T3_T4_T5_
        .type           _ZN2at6native27unrolled_elementwise_kernelIZZZNS0_66_GLOBAL__N__a0cfb035_28_ActivationHardswishKernel_cu_9e10b42f_293025hardswish_backward_kernelERNS_14TensorIteratorEENKUlvE_clEvENKUlvE_clEvEUlddE_St5arrayIPcLm3EELi4E23TrivialOffsetCalculatorILi2EjESB_ILi1EjENS0_6memory15LoadWithoutCastENSE_16StoreWithoutCastEEEviT_T0_T2_T3_T4_T5_,@function
        .size           _ZN2at6native27unrolled_elementwise_kernelIZZZNS0_66_GLOBAL__N__a0cfb035_28_ActivationHardswishKernel_cu_9e10b42f_293025hardswish_backward_kernelERNS_14TensorIteratorEENKUlvE_clEvENKUlvE_clEvEUlddE_St5arrayIPcLm3EELi4E23TrivialOffsetCalculatorILi2EjESB_ILi1EjENS0_6memory15LoadWithoutCastENSE_16StoreWithoutCastEEEviT_T0_T2_T3_T4_T5_,(.L_x_6338 - _ZN2at6native27unrolled_elementwise_kernelIZZZNS0_66_GLOBAL__N__a0cfb035_28_ActivationHardswishKernel_cu_9e10b42f_293025hardswish_backward_kernelERNS_14TensorIteratorEENKUlvE_clEvENKUlvE_clEvEUlddE_St5arrayIPcLm3EELi4E23TrivialOffsetCalculatorILi2EjESB_ILi1EjENS0_6memory15LoadWithoutCastENSE_16StoreWithoutCastEEEviT_T0_T2_T3_T4_T5_)
        .other          _ZN2at6native27unrolled_elementwise_kernelIZZZNS0_66_GLOBAL__N__a0cfb035_28_ActivationHardswishKernel_cu_9e10b42f_293025hardswish_backward_kernelERNS_14TensorIteratorEENKUlvE_clEvENKUlvE_clEvEUlddE_St5arrayIPcLm3EELi4E23TrivialOffsetCalculatorILi2EjESB_ILi1EjENS0_6memory15LoadWithoutCastENSE_16StoreWithoutCastEEEviT_T0_T2_T3_T4_T5_,@"STO_CUDA_ENTRY STV_DEFAULT"
_ZN2at6native27unrolled_elementwise_kernelIZZZNS0_66_GLOBAL__N__a0cfb035_28_ActivationHardswishKernel_cu_9e10b42f_293025hardswish_backward_kernelERNS_14TensorIteratorEENKUlvE_clEvENKUlvE_clEvEUlddE_St5arrayIPcLm3EELi4E23TrivialOffsetCalculatorILi2EjESB_ILi1EjENS0_6memory15LoadWithoutCastENSE_16StoreWithoutCastEEEviT_T0_T2_T3_T4_T5_:
.text._ZN2at6native27unrolled_elementwise_kernelIZZZNS0_66_GLOBAL__N__a0cfb035_28_ActivationHardswishKernel_cu_9e10b42f_293025hardswish_backward_kernelERNS_14TensorIteratorEENKUlvE_clEvENKUlvE_clEvEUlddE_St5arrayIPcLm3EELi4E23TrivialOffsetCalculatorILi2EjESB_ILi1EjENS0_6memory15LoadWithoutCastENSE_16StoreWithoutCastEEEviT_T0_T2_T3_T4_T5_:
[----:B------:R-:W-:Y:S01]  /*0000*/  LDC R1, c[0x0][0x37c] ;  /* 0x0000df00ff017b82 */ /* 0x000fe20000000800 */
[----:B------:R-:W0:Y:S07]  /*0010*/  S2R R7, SR_CTAID.X ;  /* 0x0000000000077919 */ /* 0x000e2e0000002500 */
[----:B------:R-:W0:Y:S01]  /*0020*/  LDC R0, c[0x0][0x380] ;  /* 0x0000e000ff007b82 */ /* 0x000e220000000800 */
[----:B------:R-:W1:Y:S01]  /*0030*/  LDCU.64 UR6, c[0x0][0x358] ;  /* 0x00006b00ff0677ac */ /* 0x000e620008000a00 */
[----:B------:R-:W-:Y:S01]  /*0040*/  CS2R R36, SRZ ;  /* 0x0000000000247805 */ /* 0x000fe2000001ff00 */
[----:B------:R-:W2:Y:S01]  /*0050*/  S2R R4, SR_TID.X ;  /* 0x0000000000047919 */ /* 0x000ea20000002100 */
[----:B------:R-:W-:-:S02]  /*0060*/  CS2R R20, SRZ ;  /* 0x0000000000147805 */ /* 0x000fc4000001ff00 */
[----:B------:R-:W-:Y:S01]  /*0070*/  CS2R R22, SRZ ;  /* 0x0000000000167805 */ /* 0x000fe2000001ff00 */
[----:B0-----:R-:W-:Y:S02]  /*0080*/  IMAD R5, R7, -0x200, R0 ;  /* 0xfffffe0007057824 */ /* 0x001fe400078e0200 */
[----:B--2---:R-:W-:-:S03]  /*0090*/  IMAD.MOV.U32 R0, RZ, RZ, R4 ;  /* 0x000000ffff007224 */ /* 0x004fc600078e0004 */
[----:B------:R-:W-:-:S13]  /*00a0*/  ISETP.GE.AND P0, PT, R4, R5, PT ;  /* 0x000000050400720c */ /* 0x000fda0003f06270 */
[----:B------:R-:W-:Y:S01]  /*00b0*/  @!P0 VIADD R4, R0, 0x80 ;  /* 0x0000008000048836 */ /* 0x000fe20000000000 */
[----:B------:R-:W0:Y:S01]  /*00c0*/  @!P0 LDC.64 R14, c[0x0][0x3b8] ;  /* 0x0000ee00ff0e8b82 */ /* 0x000e220000000a00 */
[----:B------:R-:W-:-:S03]  /*00d0*/  @!P0 LEA R17, R7, R0, 0x9 ;  /* 0x0000000007118211 */ /* 0x000fc600078e48ff */
[----:B------:R-:W-:-:S04]  /*00e0*/  ISETP.GE.AND P1, PT, R4, R5, PT ;  /* 0x000000050400720c */ /* 0x000fc80003f26270 */
[----:B------:R-:W2:Y:S09]  /*00f0*/  @!P0 LDC.64 R24, c[0x0][0x3c0] ;  /* 0x0000f000ff188b82 */ /* 0x000eb20000000a00 */
[----:B------:R-:W-:Y:S01]  /*0100*/  @!P1 IMAD R19, R7, 0x200, R4 ;  /* 0x0000020007139824 */ /* 0x000fe200078e0204 */
[----:B------:R-:W3:Y:S01]  /*0110*/  @!P1 LDC.64 R26, c[0x0][0x3b8] ;  /* 0x0000ee00ff1a9b82 */ /* 0x000ee20000000a00 */
[----:B------:R-:W-:-:S05]  /*0120*/  @!P1 VIADD R4, R4, 0x80 ;  /* 0x0000008004049836 */ /* 0x000fca0000000000 */
[----:B------:R-:W-:Y:S01]  /*0130*/  ISETP.GE.AND P3, PT, R4, R5, PT ;  /* 0x000000050400720c */ /* 0x000fe20003f66270 */
[C---:B0-----:R-:W-:Y:S01]  /*0140*/  @!P0 IMAD.WIDE.U32 R14, R17.reuse, 0x8, R14 ;  /* 0x00000008110e8825 */ /* 0x041fe200078e000e */
[----:B------:R-:W0:Y:S04]  /*0150*/  @!P1 LDC.64 R28, c[0x0][0x3c0] ;  /* 0x0000f000ff1c9b82 */ /* 0x000e280000000a00 */
[----:B-1----:R1:W5:Y:S01]  /*0160*/  @!P0 LDG.E.64 R36, desc[UR6][R14.64] ;  /* 0x000000060e248981 */ /* 0x002362000c1e1b00 */
[----:B--2---:R-:W-:-:S06]  /*0170*/  @!P0 IMAD.WIDE.U32 R24, R17, 0x8, R24 ;  /* 0x0000000811188825 */ /* 0x004fcc00078e0018 */
[----:B------:R-:W-:Y:S01]  /*0180*/  @!P3 IMAD R35, R7, 0x200, R4 ;  /* 0x000002000723b824 */ /* 0x000fe200078e0204 */
[----:B------:R-:W2:Y:S01]  /*0190*/  @!P3 LDC.64 R12, c[0x0][0x3b8] ;  /* 0x0000ee00ff0cbb82 */ /* 0x000ea20000000a00 */
[----:B------:R-:W-:Y:S02]  /*01a0*/  @!P3 VIADD R4, R4, 0x80 ;  /* 0x000000800404b836 */ /* 0x000fe40000000000 */
[----:B---3--:R-:W-:-:S05]  /*01b0*/  @!P1 IMAD.WIDE.U32 R26, R19, 0x8, R26 ;  /* 0x00000008131a9825 */ /* 0x008fca00078e001a */
[----:B------:R-:W3:Y:S01]  /*01c0*/  @!P3 LDC.64 R10, c[0x0][0x3c0] ;  /* 0x0000f000ff0abb82 */ /* 0x000ee20000000a00 */
[----:B------:R-:W-:Y:S02]  /*01d0*/  ISETP.GE.AND P2, PT, R4, R5, PT ;  /* 0x000000050400720c */ /* 0x000fe40003f46270 */
[----:B------:R-:W-:Y:S02]  /*01e0*/  CS2R R16, SRZ ;  /* 0x0000000000107805 */ /* 0x000fe4000001ff00 */
[----:B-1----:R-:W-:Y:S01]  /*01f0*/  CS2R R14, SRZ ;  /* 0x00000000000e7805 */ /* 0x002fe2000001ff00 */
[----:B0-----:R-:W-:Y:S01]  /*0200*/  @!P1 IMAD.WIDE.U32 R28, R19, 0x8, R28 ;  /* 0x00000008131c9825 */ /* 0x001fe200078e001c */
[----:B------:R0:W5:Y:S04]  /*0210*/  @!P1 LDG.E.64 R20, desc[UR6][R26.64] ;  /* 0x000000061a149981 */ /* 0x000168000c1e1b00 */
[----:B------:R0:W5:Y:S03]  /*0220*/  @!P0 LDG.E.64 R22, desc[UR6][R24.64] ;  /* 0x0000000618168981 */ /* 0x000166000c1e1b00 */
[----:B------:R-:W1:Y:S08]  /*0230*/  @!P2 LDC.64 R8, c[0x0][0x3b8] ;  /* 0x0000ee00ff08ab82 */ /* 0x000e700000000a00 */
[----:B------:R-:W4:Y:S01]  /*0240*/  @!P2 LDC.64 R2, c[0x0][0x3c0] ;  /* 0x0000f000ff02ab82 */ /* 0x000f220000000a00 */
[----:B------:R-:W-:-:S02]  /*0250*/  @!P2 IMAD R31, R7, 0x200, R4 ;  /* 0x00000200071fa824 */ /* 0x000fc400078e0204 */
[C---:B--2---:R-:W-:Y:S01]  /*0260*/  @!P3 IMAD.WIDE.U32 R32, R35.reuse, 0x8, R12 ;  /* 0x000000082320b825 */ /* 0x044fe200078e000c */
[----:B------:R-:W-:Y:S02]  /*0270*/  CS2R R18, SRZ ;  /* 0x0000000000127805 */ /* 0x000fe4000001ff00 */
[----:B------:R-:W-:Y:S01]  /*0280*/  CS2R R12, SRZ ;  /* 0x00000000000c7805 */ /* 0x000fe2000001ff00 */
[----:B---3--:R-:W-:Y:S01]  /*0290*/  @!P3 IMAD.WIDE.U32 R34, R35, 0x8, R10 ;  /* 0x000000082322b825 */ /* 0x008fe200078e000a */
[----:B------:R-:W-:Y:S01]  /*02a0*/  CS2R R10, SRZ ;  /* 0x00000000000a7805 */ /* 0x000fe2000001ff00 */
[----:B------:R0:W5:Y:S04]  /*02b0*/  @!P3 LDG.E.64 R16, desc[UR6][R32.64] ;  /* 0x000000062010b981 */ /* 0x000168000c1e1b00 */
[----:B------:R0:W5:Y:S01]  /*02c0*/  @!P1 LDG.E.64 R18, desc[UR6][R28.64] ;  /* 0x000000061c129981 */ /* 0x000162000c1e1b00 */
[----:B-1----:R-:W-:-:S03]  /*02d0*/  @!P2 IMAD.WIDE.U32 R8, R31, 0x8, R8 ;  /* 0x000000081f08a825 */ /* 0x002fc600078e0008 */
[----:B------:R0:W5:Y:S04]  /*02e0*/  @!P3 LDG.E.64 R14, desc[UR6][R34.64] ;  /* 0x00000006220eb981 */ /* 0x000168000c1e1b00 */
[----:B------:R0:W5:Y:S01]  /*02f0*/  @!P2 LDG.E.64 R12, desc[UR6][R8.64] ;  /* 0x00000006080ca981 */ /* 0x000162000c1e1b00 */
[----:B----4-:R-:W-:-:S05]  /*0300*/  @!P2 IMAD.WIDE.U32 R30, R31, 0x8, R2 ;  /* 0x000000081f1ea825 */ /* 0x010fca00078e0002 */
[----:B------:R0:W5:Y:S01]  /*0310*/  @!P2 LDG.E.64 R10, desc[UR6][R30.64] ;  /* 0x000000061e0aa981 */ /* 0x000162000c1e1b00 */
[----:B------:R-:W-:Y:S01]  /*0320*/  ISETP.GE.AND P0, PT, R0, R5, PT ;  /* 0x000000050000720c */ /* 0x000fe20003f06270 */
[----:B------:R-:W-:Y:S01]  /*0330*/  UMOV UR4, URZ ;  /* 0x000000ff00047c82 */ /* 0x000fe20008000000 */
[----:B------:R-:W-:Y:S01]  /*0340*/  BSSY.RECONVERGENT B0, `(.L_x_3636) ;  /* 0x0000044000007945 */ /* 0x000fe20003800200 */
[----:B------:R-:W-:-:S10]  /*0350*/  IMAD.MOV.U32 R3, RZ, RZ, 0x40080000 ;  /* 0x40080000ff037424 */ /* 0x000fd400078e00ff */
[----:B0-----:R-:W-:Y:S05]  /*0360*/  @P0 BRA `(.L_x_3637) ;  /* 0x0000000400040947 */ /* 0x001fea0003800000 */
        /* <DEDUP_REMOVED lines=55> */
[----:B------:R-:W-:Y:S05]  /*06e0*/  CALL.REL.NOINC `($__internal_3_$__cuda_sm20_div_rn_f64_full) ;  /* 0x0000000c00f47944 */ /* 0x000fea0003c00000 */
[----:B------:R-:W-:Y:S02]  /*06f0*/  IMAD.MOV.U32 R8, RZ, RZ, R30 ;  /* 0x000000ffff087224 */ /* 0x000fe400078e001e */
[----:B------:R-:W-:-:S07]  /*0700*/  IMAD.MOV.U32 R9, RZ, RZ, R31 ;  /* 0x000000ffff097224 */ /* 0x000fce00078e001f */
.L_x_3639:
[----:B------:R-:W-:Y:S05]  /*0710*/  BSYNC.RECONVERGENT B1 ;  /* 0x0000000000017941 */ /* 0x000fea0003800200 */
.L_x_3638:
[----:B------:R-:W0:-:S15]  /*0720*/  DADD R8, R8, 0.5 ;  /* 0x3fe0000008087429 */ /* 0x000e1e0000000000 */
[----:B------:R-:W-:-:S15]  /*0730*/  NOP ;  /* 0x0000000000007918 */ /* 0x000fde0000000000 */
[----:B------:R-:W-:-:S15]  /*0740*/  NOP ;  /* 0x0000000000007918 */ /* 0x000fde0000000000 */
[----:B------:R-:W-:-:S15]  /*0750*/  NOP ;  /* 0x0000000000007918 */ /* 0x000fde0000000000 */
[----:B------:R-:W-:-:S04]  /*0760*/  NOP ;  /* 0x0000000000007918 */ /* 0x000fc80000000000 */
[----:B0-----:R0:W1:Y:S02]  /*0770*/  DMUL R8, R8, R36 ;  /* 0x0000002408087228 */ /* 0x0010640000000000 */
.L_x_3637:
[----:B------:R-:W-:Y:S05]  /*0780*/  BSYNC.RECONVERGENT B0 ;  /* 0x0000000000007941 */ /* 0x000fea0003800200 */
.L_x_3636:
[----:B------:R-:W-:Y:S01]  /*0790*/  VIADD R38, R0, 0x80 ;  /* 0x0000008000267836 */ /* 0x000fe20000000000 */
[----:B------:R-:W-:Y:S04]  /*07a0*/  BSSY.RECONVERGENT B0, `(.L_x_3640) ;  /* 0x0000044000007945 */ /* 0x000fe80003800200 */
[----:B------:R-:W-:-:S13]  /*07b0*/  ISETP.GE.AND P0, PT, R38, R5, PT ;  /* 0x000000052600720c */ /* 0x000fda0003f06270 */
[----:B------:R-:W-:Y:S05]  /*07c0*/  @P0 BRA `(.L_x_3641) ;  /* 0x0000000400040947 */ /* 0x000fea0003800000 */
[----:B-----5:R-:W2:Y:S01]  /*07d0*/  DSETP.GTU.AND P0, PT, R18, -3, PT ;  /* 0xc00800001200742a */ /* 0x020ea20003f0c000 */
[----:B0-----:R-:W-:Y:S01]  /*07e0*/  CS2R R36, SRZ ;  /* 0x0000000000247805 */ /* 0x001fe2000001ff00 */
[----:B--2---:R-:W-:Y:S06]  /*07f0*/  @!P0 BRA `(.L_x_3641) ;  /* 0x0000000000f88947 */ /* 0x004fec0003800000 */
[----:B------:R-:W0:Y:S01]  /*0800*/  DSETP.GEU.AND P0, PT, R18, 3, PT ;  /* 0x400800001200742a */ /* 0x000e220003f0e000 */
[----:B------:R-:W-:Y:S01]  /*0810*/  IMAD.MOV.U32 R36, RZ, RZ, R20 ;  /* 0x000000ffff247224 */ /* 0x000fe200078e0014 */
[----:B------:R-:W-:Y:S01]  /*0820*/  MOV R37, R21 ;  /* 0x0000001500257202 */ /* 0x000fe20000000f00 */
        /* <DEDUP_REMOVED lines=49> */
[----:B-1----:R-:W-:Y:S05]  /*0b40*/  CALL.REL.NOINC `($__internal_3_$__cuda_sm20_div_rn_f64_full) ;  /* 0x0000000800dc7944 */ /* 0x002fea0003c00000 */
[----:B------:R-:W-:Y:S01]  /*0b50*/  IMAD.MOV.U32 R22, RZ, RZ, R30 ;  /* 0x000000ffff167224 */ /* 0x000fe200078e001e */
[----:B------:R-:W-:-:S07]  /*0b60*/  MOV R23, R31 ;  /* 0x0000001f00177202 */ /* 0x000fce0000000f00 */
.L_x_3643:
[----:B------:R-:W-:Y:S05]  /*0b70*/  BSYNC.RECONVERGENT B1 ;  /* 0x0000000000017941 */ /* 0x000fea0003800200 */
.L_x_3642:
[----:B------:R-:W0:-:S15]  /*0b80*/  DADD R22, R22, 0.5 ;  /* 0x3fe0000016167429 */ /* 0x000e1e0000000000 */
[----:B------:R-:W-:-:S15]  /*0b90*/  NOP ;  /* 0x0000000000007918 */ /* 0x000fde0000000000 */
[----:B------:R-:W-:-:S15]  /*0ba0*/  NOP ;  /* 0x0000000000007918 */ /* 0x000fde0000000000 */
[----:B------:R-:W-:-:S15]  /*0bb0*/  NOP ;  /* 0x0000000000007918 */ /* 0x000fde0000000000 */
[----:B------:R-:W-:-:S04]  /*0bc0*/  NOP ;  /* 0x0000000000007918 */ /* 0x000fc80000000000 */
[----:B0-----:R2:W3:Y:S02]  /*0bd0*/  DMUL R36, R22, R20 ;  /* 0x0000001416247228 */ /* 0x0014e40000000000 */
.L_x_3641:
[----:B------:R-:W-:Y:S05]  /*0be0*/  BSYNC.RECONVERGENT B0 ;  /* 0x0000000000007941 */ /* 0x000fea0003800200 */
.L_x_3640:
[----:B------:R-:W-:Y:S01]  /*0bf0*/  VIADD R2, R0, 0x100 ;  /* 0x0000010000027836 */ /* 0x000fe20000000000 */
[----:B------:R-:W-:Y:S04]  /*0c00*/  BSSY.RECONVERGENT B0, `(.L_x_3644) ;  /* 0x0000044000007945 */ /* 0x000fe80003800200 */
[----:B------:R-:W-:-:S13]  /*0c10*/  ISETP.GE.AND P0, PT, R2, R5, PT ;  /* 0x000000050200720c */ /* 0x000fda0003f06270 */
[----:B------:R-:W-:Y:S05]  /*0c20*/  @P0 BRA `(.L_x_3645) ;  /* 0x0000000400040947 */ /* 0x000fea0003800000 */
[----:B-----5:R-:W4:Y:S01]  /*0c30*/  DSETP.GTU.AND P0, PT, R14, -3, PT ;  /* 0xc00800000e00742a */ /* 0x020f220003f0c000 */
[----:B------:R-:W-:Y:S01]  /*0c40*/  CS2R R18, SRZ ;  /* 0x0000000000127805 */ /* 0x000fe2000001ff00 */
[----:B----4-:R-:W-:Y:S06]  /*0c50*/  @!P0 BRA `(.L_x_3645) ;  /* 0x0000000000f88947 */ /* 0x010fec0003800000 */
[----:B------:R-:W4:Y:S01]  /*0c60*/  DSETP.GEU.AND P0, PT, R14, 3, PT ;  /* 0x400800000e00742a */ /* 0x000f220003f0e000 */
[----:B------:R-:W-:Y:S02]  /*0c70*/  IMAD.MOV.U32 R18, RZ, RZ, R16 ;  /* 0x000000ffff127224 */ /* 0x000fe400078e0010 */
[----:B------:R-:W-:Y:S01]  /*0c80*/  IMAD.MOV.U32 R19, RZ, RZ, R17 ;  /* 0x000000ffff137224 */ /* 0x000fe200078e0011 */
[----:B----4-:R-:W-:Y:S06]  /*0c90*/  @P0 BRA `(.L_x_3645) ;  /* 0x0000000000e80947 */ /* 0x010fec0003800000 */
[----:B------:R-:W4:Y:S01]  /*0ca0*/  MUFU.RCP64H R19, 3 ;  /* 0x4008000000137908 */ /* 0x000f220000001800 */
[----:B--2---:R-:W-:Y:S01]  /*0cb0*/  IMAD.MOV.U32 R20, RZ, RZ, 0x0 ;  /* 0x00000000ff147424 */ /* 0x004fe200078e00ff */
[----:B------:R-:W-:Y:S01]  /*0cc0*/  MOV R18, 0x1 ;  /* 0x0000000100127802 */ /* 0x000fe20000000f00 */
[----:B------:R-:W-:Y:S01]  /*0cd0*/  IMAD.MOV.U32 R21, RZ, RZ, 0x40080000 ;  /* 0x40080000ff157424 */ /* 0x000fe200078e00ff */
[----:B------:R-:W-:Y:S01]  /*0ce0*/  FSETP.GEU.AND P1, PT, |R15|, 6.5827683646048100446e-37, PT ;  /* 0x036000000f00780b */ /* 0x000fe20003f2e200 */
[----:B------:R-:W-:Y:S04]  /*0cf0*/  BSSY.RECONVERGENT B1, `(.L_x_3646) ;  /* 0x000002e000017945 */ /* 0x000fe80003800200 */
[----:B----4-:R-:W2:-:S15]  /*0d00*/  DFMA R22, R18, -R20, 1 ;  /* 0x3ff000001216742b */ /* 0x010e9e0000000814 */
[----:B------:R-:W-:-:S15]  /*0d10*/  NOP ;  /* 0x0000000000007918 */ /* 0x000fde0000000000 */
[----:B------:R-:W-:-:S15]  /*0d20*/  NOP ;  /* 0x0000000000007918 */ /* 0x000fde0000000000 */
[----:B------:R-:W-:-:S15]  /*0d30*/  NOP ;  /* 0x0000000000007918 */ /* 0x000fde0000000000 */
[----:B------:R-:W-:-:S04]  /*0d40*/  NOP ;  /* 0x0000000000007918 */ /* 0x000fc80000000000 */
[----:B--2---:R-:W2:-:S15]  /*0d50*/  DFMA R22, R22, R22, R22 ;  /* 0x000000161616722b */ /* 0x004e9e0000000016 */
        /* <DEDUP_REMOVED lines=9> */
[----:B--2---:R-:W2:-:S15]  /*0df0*/  DFMA R20, R22, -R20, 1 ;  /* 0x3ff000001614742b */ /* 0x004e9e0000000814 */
        /* <DEDUP_REMOVED lines=9> */
[----:B--2---:R-:W2:-:S15]  /*0e90*/  DMUL R18, R22, R14 ;  /* 0x0000000e16127228 */ /* 0x004e9e0000000000 */
[----:B------:R-:W-:-:S15]  /*0ea0*/  NOP ;  /* 0x0000000000007918 */ /* 0x000fde0000000000 */
[----:B------:R-:W-:-:S15]  /*0eb0*/  NOP ;  /* 0x0000000000007918 */ /* 0x000fde0000000000 */
[----:B------:R-:W-:-:S15]  /*0ec0*/  NOP ;  /* 0x0000000000007918 */ /* 0x000fde0000000000 */
[----:B------:R-:W-:-:S04]  /*0ed0*/  NOP ;  /* 0x0000000000007918 */ /* 0x000fc80000000000 */
[----:B--2---:R-:W2:-:S15]  /*0ee0*/  DFMA R20, R18, -3, R14 ;  /* 0xc00800001214782b */ /* 0x004e9e000000000e */
[----:B------:R-:W-:-:S15]  /*0ef0*/  NOP ;  /* 0x0000000000007918 */ /* 0x000fde0000000000 */
[----:B------:R-:W-:-:S15]  /*0f00*/  NOP ;  /* 0x0000000000007918 */ /* 0x000fde0000000000 */
[----:B------:R-:W-:-:S15]  /*0f10*/  NOP ;  /* 0x0000000000007918 */ /* 0x000fde0000000000 */
[----:B------:R-:W-:-:S04]  /*0f20*/  NOP ;  /* 0x0000000000007918 */ /* 0x000fc80000000000 */
[----:B--2---:R-:W2:Y:S02]  /*0f30*/  DFMA R18, R22, R20, R18 ;  /* 0x000000141612722b */ /* 0x004ea40000000012 */
[----:B--2---:R-:W-:-:S05]  /*0f40*/  FFMA R2, RZ, 2.125, R19 ;  /* 0x40080000ff027823 */ /* 0x004fca0000000013 */
[----:B------:R-:W-:-:S13]  /*0f50*/  FSETP.GT.AND P0, PT, |R2|, 1.469367938527859385e-39, PT ;  /* 0x001000000200780b */ /* 0x000fda0003f04200 */
[----:B------:R-:W-:Y:S05]  /*0f60*/  @P0 BRA P1, `(.L_x_3647) ;  /* 0x0000000000180947 */ /* 0x000fea0000800000 */
[----:B------:R-:W-:Y:S01]  /*0f70*/  IMAD.MOV.U32 R26, RZ, RZ, R14 ;  /* 0x000000ffff1a7224 */ /* 0x000fe200078e000e */
[----:B------:R-:W-:Y:S01]  /*0f80*/  MOV R2, 0xfb0 ;  /* 0x00000fb000027802 */ /* 0x000fe20000000f00 */
[----:B------:R-:W-:-:S07]  /*0f90*/  IMAD.MOV.U32 R27, RZ, RZ, R15 ;  /* 0x000000ffff1b7224 */ /* 0x000fce00078e000f */
[----:B01-3--:R-:W-:Y:S05]  /*0fa0*/  CALL.REL.NOINC `($__internal_3_$__cuda_sm20_div_rn_f64_full) ;  /* 0x0000000400c47944 */ /* 0x00bfea0003c00000 */
[----:B------:R-:W-:Y:S02]  /*0fb0*/  IMAD.MOV.U32 R18, RZ, RZ, R30 ;  /* 0x000000ffff127224 */ /* 0x000fe400078e001e */
[----:B------:R-:W-:-:S07]  /*0fc0*/  IMAD.MOV.U32 R19, RZ, RZ, R31 ;  /* 0x000000ffff137224 */ /* 0x000fce00078e001f */
.L_x_3647:
[----:B------:R-:W-:Y:S05]  /*0fd0*/  BSYNC.RECONVERGENT B1 ;  /* 0x0000000000017941 */ /* 0x000fea0003800200 */
.L_x_3646:
[----:B------:R-:W2:-:S15]  /*0fe0*/  DADD R18, R18, 0.5 ;  /* 0x3fe0000012127429 */ /* 0x000e9e0000000000 */
[----:B------:R-:W-:-:S15]  /*0ff0*/  NOP ;  /* 0x0000000000007918 */ /* 0x000fde0000000000 */
[----:B------:R-:W-:-:S15]  /*1000*/  NOP ;  /* 0x0000000000007918 */ /* 0x000fde0000000000 */
[----:B------:R-:W-:-:S15]  /*1010*/  NOP ;  /* 0x0000000000007918 */ /* 0x000fde0000000000 */
[----:B------:R-:W-:-:S04]  /*1020*/  NOP ;  /* 0x0000000000007918 */ /* 0x000fc80000000000 */
[----:B--2---:R4:W2:Y:S02]  /*1030*/  DMUL R18, R18, R16 ;  /* 0x0000001012127228 */ /* 0x0048a40000000000 */
.L_x_3645:
[----:B------:R-:W-:Y:S05]  /*1040*/  BSYNC.RECONVERGENT B0 ;  /* 0x0000000000007941 */ /* 0x000fea0003800200 */
.L_x_3644:
[----:B------:R-:W-:Y:S01]  /*1050*/  VIADD R2, R0, 0x180 ;  /* 0x0000018000027836 */ /* 0x000fe20000000000 */
[----:B------:R-:W-:Y:S04]  /*1060*/  BSSY.RECONVERGENT B0, `(.L_x_3648) ;  /* 0x0000044000007945 */ /* 0x000fe80003800200 */
[----:B------:R-:W-:-:S13]  /*1070*/  ISETP.GE.AND P0, PT, R2, R5, PT ;  /* 0x000000050200720c */ /* 0x000fda0003f06270 */
[----:B------:R-:W-:Y:S05]  /*1080*/  @P0 BRA `(.L_x_3649) ;  /* 0x0000000400040947 */ /* 0x000fea0003800000 */
[----:B-----5:R-:W0:Y:S01]  /*1090*/  DSETP.GTU.AND P0, PT, R10, -3, PT ;  /* 0xc00800000a00742a */ /* 0x020e220003f0c000 */
[----:B------:R-:W-:Y:S01]  /*10a0*/  CS2R R14, SRZ ;  /* 0x00000000000e7805 */ /* 0x000fe2000001ff00 */
[----:B0-----:R-:W-:Y:S06]  /*10b0*/  @!P0 BRA `(.L_x_3649) ;  /* 0x0000000000f88947 */ /* 0x001fec0003800000 */
[----:B------:R-:W0:Y:S01]  /*10c0*/  DSETP.GEU.AND P0, PT, R10, 3, PT ;  /* 0x400800000a00742a */ /* 0x000e220003f0e000 */
[----:B------:R-:W-:Y:S01]  /*10d0*/  MOV R14, R12 ;  /* 0x0000000c000e7202 */ /* 0x000fe20000000f00 */
[----:B------:R-:W-:Y:S01]  /*10e0*/  IMAD.MOV.U32 R15, RZ, RZ, R13 ;  /* 0x000000ffff0f7224 */ /* 0x000fe200078e000d */
[----:B0-----:R-:W-:Y:S06]  /*10f0*/  @P0 BRA `(.L_x_3649) ;  /* 0x0000000000e80947 */ /* 0x001fec0003800000 */
[----:B------:R-:W2:Y:S01]  /*1100*/  MUFU.RCP64H R15, 3 ;  /* 0x40080000000f7908 */ /* 0x000ea20000001800 */
[----:B----4-:R-:W-:Y:S01]  /*1110*/  IMAD.MOV.U32 R16, RZ, RZ, 0x0 ;  /* 0x00000000ff107424 */ /* 0x010fe200078e00ff */
[----:B------:R-:W-:Y:S01]  /*1120*/  FSETP.GEU.AND P1, PT, |R11|, 6.5827683646048100446e-37, PT ;  /* 0x036000000b00780b */ /* 0x000fe20003f2e200 */
[----:B------:R-:W-:Y:S01]  /*1130*/  IMAD.MOV.U32 R17, RZ, RZ, 0x40080000 ;  /* 0x40080000ff117424 */ /* 0x000fe200078e00ff */
[----:B------:R-:W-:Y:S01]  /*1140*/  BSSY.RECONVERGENT B1, `(.L_x_3650) ;  /* 0x000002f000017945 */ /* 0x000fe20003800200 */
[----:B------:R-:W-:-:S06]  /*1150*/  IMAD.MOV.U32 R14, RZ, RZ, 0x1 ;  /* 0x00000001ff0e7424 */ /* 0x000fcc00078e00ff */
[----:B--2---:R-:W0:-:S15]  /*1160*/  DFMA R20, R14, -R16, 1 ;  /* 0x3ff000000e14742b */ /* 0x004e1e0000000810 */
        /* <DEDUP_REMOVED lines=41> */
[----:B-1-3--:R-:W-:Y:S05]  /*1400*/  CALL.REL.NOINC `($__internal_3_$__cuda_sm20_div_rn_f64_full) ;  /* 0x0000000000ac7944 */ /* 0x00afea0003c00000 */
[----:B------:R-:W-:Y:S02]  /*1410*/  IMAD.MOV.U32 R14, RZ, RZ, R30 ;  /* 0x000000ffff0e7224 */ /* 0x000fe400078e001e */
[----:B------:R-:W-:-:S07]  /*1420*/  IMAD.MOV.U32 R15, RZ, RZ, R31 ;  /* 0x000000ffff0f7224 */ /* 0x000fce00078e001f */
.L_x_3651:
[----:B------:R-:W-:Y:S05]  /*1430*/  BSYNC.RECONVERGENT B1 ;  /* 0x0000000000017941 */ /* 0x000fea0003800200 */
.L_x_3650:
[----:B------:R-:W0:-:S15]  /*1440*/  DADD R14, R14, 0.5 ;  /* 0x3fe000000e0e7429 */ /* 0x000e1e0000000000 */
[----:B------:R-:W-:-:S15]  /*1450*/  NOP ;  /* 0x0000000000007918 */ /* 0x000fde0000000000 */
[----:B------:R-:W-:-:S15]  /*1460*/  NOP ;  /* 0x0000000000007918 */ /* 0x000fde0000000000 */
[----:B------:R-:W-:-:S15]  /*1470*/  NOP ;  /* 0x0000000000007918 */ /* 0x000fde0000000000 */
[----:B------:R-:W-:-:S04]  /*1480*/  NOP ;  /* 0x0000000000007918 */ /* 0x000fc80000000000 */
[----:B0-----:R0:W2:Y:S02]  /*1490*/  DMUL R14, R14, R12 ;  /* 0x0000000c0e0e7228 */ /* 0x0010a40000000000 */
.L_x_3649:
[----:B------:R-:W-:Y:S05]  /*14a0*/  BSYNC.RECONVERGENT B0 ;  /* 0x0000000000007941 */ /* 0x000fea0003800200 */
.L_x_3648:
[----:B------:R-:W-:Y:S01]  /*14b0*/  ISETP.GE.AND P0, PT, R0, R5, PT ;  /* 0x000000050000720c */ /* 0x000fe20003f06270 */
[----:B------:R-:W-:Y:S04]  /*14c0*/  BSSY.RECONVERGENT B0, `(.L_x_3652) ;  /* 0x0000017000007945 */ /* 0x000fe80003800200 */
[----:B------:R-:W-:Y:S08]  /*14d0*/  BSSY.RELIABLE B1, `(.L_x_3653) ;  /* 0x000000f000017945 */ /* 0x000ff00003800100 */
[----:B------:R-:W-:Y:S05]  /*14e0*/  @P0 BRA `(.L_x_3654) ;  /* 0x0000000000340947 */ /* 0x000fea0003800000 */
[----:B------:R-:W0:Y:S01]  /*14f0*/  LDC.64 R2, c[0x0][0x3b0] ;  /* 0x0000ec00ff027b82 */ /* 0x000e220000000a00 */
[----:B-----5:R-:W-:Y:S02]  /*1500*/  IMAD R11, R7, 0x200, R0 ;  /* 0x00000200070b7824 */ /* 0x020fe400078e0200 */
[----:B------:R-:W-:-:S05]  /*1510*/  IMAD.MOV.U32 R0, RZ, RZ, R38 ;  /* 0x000000ffff007224 */ /* 0x000fca00078e0026 */
[----:B------:R-:W-:-:S13]  /*1520*/  ISETP.GE.AND P0, PT, R0, R5, PT ;  /* 0x000000050000720c */ /* 0x000fda0003f06270 */
[----:B------:R-:W-:Y:S05]  /*1530*/  @P0 BREAK.RELIABLE B1 ;  /* 0x0000000000010942 */ /* 0x000fea0003800100 */
[----:B0-----:R-:W-:-:S05]  /*1540*/  IMAD.WIDE.U32 R2, R11, 0x8, R2 ;  /* 0x000000080b027825 */ /* 0x001fca00078e0002 */
[----:B-1----:R0:W-:Y:S01]  /*1550*/  STG.E.64 desc[UR6][R2.64], R8 ;  /* 0x0000000802007986 */ /* 0x0021e2000c101b06 */
[----:B------:R-:W-:Y:S05]  /*1560*/  @P0 BRA `(.L_x_3655) ;  /* 0x0000000000300947 */ /* 0x000fea0003800000 */
[----:B0-----:R-:W0:Y:S01]  /*1570*/  LDC.64 R2, c[0x0][0x3b0] ;  /* 0x0000ec00ff027b82 */ /* 0x001e220000000a00 */
[----:B------:R-:W-:Y:S01]  /*1580*/  IMAD R9, R7, 0x200, R0 ;  /* 0x0000020007097824 */ /* 0x000fe200078e0200 */
[----:B------:R-:W-:-:S03]  /*1590*/  IADD3 R0, PT, PT, R0, 0x80, RZ ;  /* 0x0000008000007810 */ /* 0x000fc60007ffe0ff */
[----:B0-----:R-:W-:-:S05]  /*15a0*/  IMAD.WIDE.U32 R2, R9, 0x8, R2 ;  /* 0x0000000809027825 */ /* 0x001fca00078e0002 */
[----:B---3--:R0:W-:Y:S02]  /*15b0*/  STG.E.64 desc[UR6][R2.64], R36 ;  /* 0x0000002402007986 */ /* 0x0081e4000c101b06 */
.L_x_3654:
[----:B------:R-:W-:Y:S05]  /*15c0*/  BSYNC.RELIABLE B1 ;  /* 0x0000000000017941 */ /* 0x000fea0003800100 */
.L_x_3653:
[----:B------:R-:W-:-:S13]  /*15d0*/  ISETP.GE.AND P0, PT, R0, R5, PT ;  /* 0x000000050000720c */ /* 0x000fda0003f06270 */
[----:B0-----:R-:W0:Y:S01]  /*15e0*/  @!P0 LDC.64 R2, c[0x0][0x3b0] ;  /* 0x0000ec00ff028b82 */ /* 0x001e220000000a00 */
[----:B-1----:R-:W-:Y:S02]  /*15f0*/  @!P0 IMAD R9, R7, 0x200, R0 ;  /* 0x0000020007098824 */ /* 0x002fe400078e0200 */
[----:B------:R-:W-:Y:S02]  /*1600*/  @!P0 VIADD R0, R0, 0x80 ;  /* 0x0000008000008836 */ /* 0x000fe40000000000 */
[----:B0-----:R-:W-:-:S05]  /*1610*/  @!P0 IMAD.WIDE.U32 R2, R9, 0x8, R2 ;  /* 0x0000000809028825 */ /* 0x001fca00078e0002 */
[----:B--2--5:R1:W-:Y:S02]  /*1620*/  @!P0 STG.E.64 desc[UR6][R2.64], R18 ;  /* 0x0000001202008986 */ /* 0x0243e4000c101b06 */
.L_x_3655:
[----:B------:R-:W-:Y:S05]  /*1630*/  BSYNC.RECONVERGENT B0 ;  /* 0x0000000000007941 */ /* 0x000fea0003800200 */
.L_x_3652:
[----:B------:R-:W-:Y:S05]  /*1640*/  WARPSYNC.ALL ;  /* 0x0000000000007948 */ /* 0x000fea0003800000 */
[----:B------:R-:W-:-:S13]  /*1650*/  ISETP.GE.AND P0, PT, R0, R5, PT ;  /* 0x000000050000720c */ /* 0x000fda0003f06270 */
[----:B------:R-:W-:Y:S05]  /*1660*/  @P0 EXIT ;  /* 0x000000000000094d */ /* 0x000fea0003800000 */
[----:B01----:R-:W0:Y:S01]  /*1670*/  LDC.64 R2, c[0x0][0x3b0] ;  /* 0x0000ec00ff027b82 */ /* 0x003e220000000a00 */
[----:B------:R-:W-:-:S04]  /*1680*/  IMAD R7, R7, 0x200, R0 ;  /* 0x0000020007077824 */ /* 0x000fc800078e0200 */
[----:B0-----:R-:W-:-:S05]  /*1690*/  IMAD.WIDE.U32 R2, R7, 0x8, R2 ;  /* 0x0000000807027825 */ /* 0x001fca00078e0002 */
[----:B--2---:R-:W-:Y:S01]  /*16a0*/  STG.E.64 desc[UR6][R2.64], R14 ;  /* 0x0000000e02007986 */ /* 0x004fe2000c101b06 */
[----:B------:R-:W-:Y:S05]  /*16b0*/  EXIT ;  /* 0x000000000000794d */ /* 0x000fea0003800000 */
        .weak           $__internal_3_$__cuda_sm20_div_rn_f64_full
        .type           $__internal_3_$__cuda_sm20_div_rn_f64_full,@function
        .size           $__internal_3_$__cuda_sm20_div_rn_f64_full,(.L_x_6338 - $__internal_3_$__cuda_sm20_div_rn_f64_full)
$__internal_3_$__cuda_sm20_div_rn_f64_full:
[----:B------:R-:W-:Y:S01]  /*16c0*/  FSETP.GEU.AND P2, PT, |R27|, 1.469367938527859385e-39, PT ;  /* 0x001000001b00780b */ /* 0x000fe20003f4e200 */
[----:B------:R-:W-:Y:S01]  /*16d0*/  IMAD.U32 R22, RZ, RZ, UR4 ;  /* 0x00000004ff167e24 */ /* 0x000fe2000f8e00ff */
[C---:B------:R-:W-:Y:S01]  /*16e0*/  FSETP.GEU.AND P0, PT, |R3|.reuse, 1.469367938527859385e-39, PT ;  /* 0x001000000300780b */ /* 0x040fe20003f0e200 */
[----:B------:R-:W-:Y:S01]  /*16f0*/  IMAD.U32 R24, RZ, RZ, UR4 ;  /* 0x00000004ff187e24 */ /* 0x000fe2000f8e00ff */
[----:B------:R-:W-:Y:S01]  /*1700*/  LOP3.LUT R4, R3, 0x800fffff, RZ, 0xc0, !PT ;  /* 0x800fffff03047812 */ /* 0x000fe200078ec0ff */
[----:B------:R-:W-:Y:S01]  /*1710*/  IMAD.MOV.U32 R6, RZ, RZ, 0x1ca00000 ;  /* 0x1ca00000ff067424 */ /* 0x000fe200078e00ff */
[----:B------:R-:W-:Y:S01]  /*1720*/  MOV R25, R3 ;  /* 0x0000000300197202 */ /* 0x000fe20000000f00 */
[----:B------:R-:W-:Y:S01]  /*1730*/  IMAD.MOV.U32 R28, RZ, RZ, R26 ;  /* 0x000000ffff1c7224 */ /* 0x000fe200078e001a */
[----:B------:R-:W-:Y:S01]  /*1740*/  LOP3.LUT R23, R4, 0x3ff00000, RZ, 0xfc, !PT ;  /* 0x3ff0000004177812 */ /* 0x000fe200078efcff */
[----:B------:R-:W-:Y:S01]  /*1750*/  IMAD.MOV.U32 R32, RZ, RZ, 0x1 ;  /* 0x00000001ff207424 */ /* 0x000fe200078e00ff */
[----:B------:R-:W-:Y:S01]  /*1760*/  LOP3.LUT R4, R27, 0x7ff00000, RZ, 0xc0, !PT ;  /* 0x7ff000001b047812 */ /* 0x000fe200078ec0ff */
[----:B------:R-:W-:Y:S01]  /*1770*/  BSSY.RECONVERGENT B2, `(.L_x_3656) ;  /* 0x0000075000027945 */ /* 0x000fe20003800200 */
[----:B------:R-:W-:Y:S01]  /*1780*/  LOP3.LUT R39, R3, 0x7ff00000, RZ, 0xc0, !PT ;  /* 0x7ff0000003277812 */ /* 0x000fe200078ec0ff */
[----:B------:R-:W-:Y:S01]  /*1790*/  @!P2 IMAD.MOV.U32 R30, RZ, RZ, RZ ;  /* 0x000000ffff1ea224 */ /* 0x000fe200078e00ff */
[----:B------:R-:W-:Y:S01]  /*17a0*/  @!P2 LOP3.LUT R29, R25, 0x7ff00000, RZ, 0xc0, !PT ;  /* 0x7ff00000191da812 */ /* 0x000fe200078ec0ff */
[----:B------:R-:W0:Y:S01]  /*17b0*/  @!P0 DMUL R22, R24, 8.98846567431157953865e+307 ;  /* 0x7fe0000018168828 */ /* 0x000e220000000000 */
[C---:B------:R-:W-:Y:S01]  /*17c0*/  ISETP.GE.U32.AND P1, PT, R4.reuse, R39, PT ;  /* 0x000000270400720c */ /* 0x040fe20003f26070 */
[----:B0-----:R-:W0:Y:S01]  /*17d0*/  MUFU.RCP64H R33, R23 ;  /* 0x0000001700217308 */ /* 0x001e220000001800 */
[----:B------:R-:W-:-:S02]  /*17e0*/  @!P2 ISETP.GE.U32.AND P3, PT, R4, R29, PT ;  /* 0x0000001d0400a20c */ /* 0x000fc40003f66070 */
[C---:B------:R-:W-:Y:S02]  /*17f0*/  SEL R29, R6.reuse, 0x63400000, !P1 ;  /* 0x63400000061d7807 */ /* 0x040fe40004800000 */
[----:B------:R-:W-:Y:S02]  /*1800*/  @!P2 SEL R31, R6, 0x63400000, !P3 ;  /* 0x63400000061fa807 */ /* 0x000fe40005800000 */
[--C-:B------:R-:W-:Y:S02]  /*1810*/  LOP3.LUT R29, R29, 0x800fffff, R27.reuse, 0xf8, !PT ;  /* 0x800fffff1d1d7812 */ /* 0x100fe400078ef81b */
[----:B------:R-:W-:Y:S02]  /*1820*/  @!P2 LOP3.LUT R31, R31, 0x80000000, R27, 0xf8, !PT ;  /* 0x800000001f1fa812 */ /* 0x000fe400078ef81b */
[----:B------:R-:W-:Y:S02]  /*1830*/  @!P0 LOP3.LUT R39, R23, 0x7ff00000, RZ, 0xc0, !PT ;  /* 0x7ff0000017278812 */ /* 0x000fe400078ec0ff */
[----:B------:R-:W-:-:S15]  /*1840*/  @!P2 LOP3.LUT R31, R31, 0x100000, RZ, 0xfc, !PT ;  /* 0x001000001f1fa812 */ /* 0x000fde00078efcff */
[----:B------:R-:W-:-:S15]  /*1850*/  NOP ;  /* 0x0000000000007918 */ /* 0x000fde0000000000 */
[----:B------:R-:W-:-:S15]  /*1860*/  NOP ;  /* 0x0000000000007918 */ /* 0x000fde0000000000 */
[----:B------:R-:W-:-:S04]  /*1870*/  NOP ;  /* 0x0000000000007918 */ /* 0x000fc80000000000 */
[----:B------:R-:W-:-:S15]  /*1880*/  @!P2 DFMA R28, R28, 2, -R30 ;  /* 0x400000001c1ca82b */ /* 0x000fde000000081e */
        /* <DEDUP_REMOVED lines=40> */
[----:B0-----:R-:W-:Y:S01]  /*1b10*/  IMAD.MOV.U32 R32, RZ, RZ, R4 ;  /* 0x000000ffff207224 */ /* 0x001fe200078e0004 */
[----:B------:R-:W-:-:S04]  /*1b20*/  @!P2 LOP3.LUT R32, R29, 0x7ff00000, RZ, 0xc0, !PT ;  /* 0x7ff000001d20a812 */ /* 0x000fc800078ec0ff */
[----:B------:R-:W-:-:S04]  /*1b30*/  IADD3 R30, PT, PT, R32, -0x1, RZ ;  /* 0xffffffff201e7810 */ /* 0x000fc80007ffe0ff */
[----:B------:R-:W-:Y:S01]  /*1b40*/  ISETP.GT.U32.AND P0, PT, R30, 0x7feffffe, PT ;  /* 0x7feffffe1e00780c */ /* 0x000fe20003f04070 */
[----:B------:R-:W-:-:S05]  /*1b50*/  VIADD R30, R39, 0xffffffff ;  /* 0xffffffff271e7836 */ /* 0x000fca0000000000 */
[----:B------:R-:W-:-:S13]  /*1b60*/  ISETP.GT.U32.OR P0, PT, R30, 0x7feffffe, P0 ;  /* 0x7feffffe1e00780c */ /* 0x000fda0000704470 */
[----:B-1----:R-:W-:Y:S05]  /*1b70*/  @P0 BRA `(.L_x_3657) ;  /* 0x00000000007c0947 */ /* 0x002fea0003800000 */
[----:B------:R-:W-:-:S04]  /*1b80*/  LOP3.LUT R27, R25, 0x7ff00000, RZ, 0xc0, !PT ;  /* 0x7ff00000191b7812 */ /* 0x000fc800078ec0ff */
[CC--:B------:R-:W-:Y:S02]  /*1b90*/  VIADDMNMX R26, R4.reuse, -R27.reuse, 0xb9600000, !PT ;  /* 0xb9600000041a7446 */ /* 0x0c0fe4000780091b */
[----:B------:R-:W-:Y:S02]  /*1ba0*/  ISETP.GE.U32.AND P0, PT, R4, R27, PT ;  /* 0x0000001b0400720c */ /* 0x000fe40003f06070 */
[----:B------:R-:W-:Y:S01]  /*1bb0*/  VIMNMX R4, PT, PT, R26, 0x46a00000, PT ;  /* 0x46a000001a047848 */ /* 0x000fe20003fe0100 */
[----:B------:R-:W-:Y:S01]  /*1bc0*/  IMAD.MOV.U32 R26, RZ, RZ, RZ ;  /* 0x000000ffff1a7224 */ /* 0x000fe200078e00ff */
[----:B------:R-:W-:-:S05]  /*1bd0*/  SEL R27, R6, 0x63400000, !P0 ;  /* 0x63400000061b7807 */ /* 0x000fca0004000000 */
[----:B------:R-:W-:-:S04]  /*1be0*/  IMAD.IADD R4, R4, 0x1, -R27 ;  /* 0x0000000104047824 */ /* 0x000fc800078e0a1b */
        /* <DEDUP_REMOVED lines=24> */
.L_x_3657:
[----:B------:R-:W0:Y:S02]  /*1d70*/  DSETP.NAN.AND P0, PT, R26, R26, PT ;  /* 0x0000001a1a00722a */ /* 0x000e240003f08000 */
[----:B0-----:R-:W-:Y:S05]  /*1d80*/  @P0 BRA `(.L_x_3659) ;  /* 0x0000000000440947 */ /* 0x001fea0003800000 */
        /* <DEDUP_REMOVED lines=11> */
[----:B------:R-:W-:Y:S01]  /*1e40*/  @P0 IMAD.MOV.U32 R30, RZ, RZ, RZ ;  /* 0x000000ffff1e0224 */ /* 0x000fe200078e00ff */
[----:B------:R-:W-:Y:S01]  /*1e50*/  @P0 MOV R31, R4 ;  /* 0x00000004001f0202 */ /* 0x000fe20000000f00 */
[----:B------:R-:W-:Y:S06]  /*1e60*/  BRA `(.L_x_3658) ;  /* 0x0000000000147947 */ /* 0x000fec0003800000 */
.L_x_3660:
[----:B------:R-:W-:Y:S01]  /*1e70*/  LOP3.LUT R31, R25, 0x80000, RZ, 0xfc, !PT ;  /* 0x00080000191f7812 */ /* 0x000fe200078efcff */
[----:B------:R-:W-:Y:S01]  /*1e80*/  IMAD.MOV.U32 R30, RZ, RZ, R24 ;  /* 0x000000ffff1e7224 */ /* 0x000fe200078e0018 */
[----:B------:R-:W-:Y:S06]  /*1e90*/  BRA `(.L_x_3658) ;  /* 0x0000000000087947 */ /* 0x000fec0003800000 */
.L_x_3659:
[----:B------:R-:W-:Y:S01]  /*1ea0*/  LOP3.LUT R31, R27, 0x80000, RZ, 0xfc, !PT ;  /* 0x000800001b1f7812 */ /* 0x000fe200078efcff */
[----:B------:R-:W-:-:S07]  /*1eb0*/  IMAD.MOV.U32 R30, RZ, RZ, R26 ;  /* 0x000000ffff1e7224 */ /* 0x000fce00078e001a */
.L_x_3658:
[----:B------:R-:W-:Y:S05]  /*1ec0*/  BSYNC.RECONVERGENT B2 ;  /* 0x0000000000027941 */ /* 0x000fea0003800200 */
.L_x_3656:
[----:B------:R-:W-:Y:S02]  /*1ed0*/  IMAD.MOV.U32 R22, RZ, RZ, R2 ;  /* 0x000000ffff167224 */ /* 0x000fe400078e0002 */
[----:B------:R-:W-:-:S04]  /*1ee0*/  IMAD.MOV.U32 R23, RZ, RZ, 0x0 ;  /* 0x00000000ff177424 */ /* 0x000fc800078e00ff */
[----:B------:R-:W-:Y:S05]  /*1ef0*/  RET.REL.NODEC R22 `(_ZN2at6native27unrolled_elementwise_kernelIZZZNS0_66_GLOBAL__N__a0cfb035_28_ActivationHardswishKernel_cu_9e10b42f_293025hardswish_backward_kernelERNS_14TensorIteratorEENKUlvE_clEvENKUlvE_clEvEUlddE_St5arrayIPcLm3EELi4E23TrivialOffsetCalculatorILi2EjESB_ILi1EjENS0_6memory15LoadWithoutCastENSE_16StoreWithoutCastEEEviT_T0_T2_T3_T4_T5_) ;  /* 0xffffffe016407950 */ /* 0x000fea0003c3ffff */
.L_x_3661:
        /* <DEDUP_REMOVED lines=16> */
.L_x_6338:


//--------------------- .text._ZN2at6native29vectorized_elementwise_kernelILi2EZZZNS0_66_GLOBAL__N__a0cfb035_28_ActivationHardswishKernel_cu_9e10b42f_293025hardswish_backward_kernelERNS_14TensorIteratorEENKUlvE_clEvENKUlvE_clEvEUlddE_St5arrayIPcLm3EEEEviT0_T1_ --------------------------
	.section	.text._ZN2at6native29vectorized_elementwise_kernelILi2EZZZNS0_66_GLOBAL__N__a0cfb035_28_ActivationHardswishKernel_cu_9e10b42f_293025hardswish_backward_kernelERNS_14TensorIteratorEENKUlvE_clEvENKUlvE_clEvEUlddE_St5arrayIPcLm3EEEEviT0_T1_,"ax",@progbits
	.align	128
        .global         _ZN2at6native29vectorized_elementwise_kernelILi2EZZZNS0_66_GLOBAL__N__a0cfb035_28_ActivationHardswishKernel_cu_9e10b42f_293025hardswish_backward_kernelERNS_14TensorIteratorEENKUlvE_clEvENKUlvE_clEvEUlddE_St5arrayIPcLm3EEEEviT0_T1_
        .type           _ZN2at6native29vectorized_elementwise_kernelILi2EZZZNS0_66_GLOBAL__N__a0cfb035_28_ActivationHardswishKernel_cu_9e10b42f_293025hardswish_backward_kernelERNS_14TensorIteratorEENKUlvE_clEvENKUlvE_clEvEUlddE_St5arrayIPcLm3EEEEviT0_T1_,@function
        .size           _ZN2at6native29vectorized_elementwise_kernelILi2EZZZNS0_66_GLOBAL__N__a0cfb035_28_ActivationHardswishKernel_cu_9e10b42f_293025hardswish_backward_kernelERNS_14TensorIteratorEENKUlvE_clEvENKUlvE_clEvEUlddE_St5arrayIPcLm3EEEEviT0_T1_,(.L_x_6339 - _ZN2at6native29vectorized_elementwise_kernelILi2EZZZNS0_66_GLOBAL__N__a0cfb035_28_ActivationHardswishKernel_cu_9e10b42f_293025hardswish_backward_kernelERNS_14TensorIteratorEENKUlvE_clEvENKUlvE_clEvEUlddE_St5arrayIPcLm3EEEEviT0_T1_)
        .other          _ZN2at6native29vectorized_elementwise_kernelILi2EZZZNS0_66_GLOBAL__N__a0cfb035_28_ActivationHardswishKernel_cu_9e10b42f_293025hardswish_backward_kernelERNS_14TensorIteratorEENKUlvE_clEvENKUlvE_clEvEUlddE_St5arrayIPcLm3EEEEviT0_T1_,@"STO_CUDA_ENTRY STV_DEFAULT"
_ZN2at6native29vectorized_elementwise_kernelILi2EZZZNS0_66_GLOBAL__N__a0cfb035_28_ActivationHardswishKernel_cu_9e10b42f_293025hardswish_backward_kernelERNS_14TensorIteratorEENKUlvE_clEvENKUlvE_clEvEUlddE_St5arrayIPcLm3EEEEviT0_T1_:
.text._ZN2at6native29vectorized_elementwise_kernelILi2EZZZNS0_66_GLOBAL__N__a0cfb035_28_ActivationHardswishKernel_cu_9e10b42f_293025hardswish_backward_kernelERNS_14TensorIteratorEENKUlvE_clEvENKUlvE_clEvEUlddE_St5arrayIPcLm3EEEEviT0_T1_:
[----:B------:R-:W-:Y:S01]  /*0000*/  LDC R1, c[0x0][0x37c] ;  /* 0x0000df00ff017b82 */ /* 0x000fe20000000800 */
[----:B------:R-:W0:Y:S01]  /*0010*/  S2R R50, SR_CTAID.X ;  /* 0x0000000000327919 */ /* 0x000e220000002500 */
[----:B------:R-:W1:Y:S01]  /*0020*/  LDCU UR4, c[0x0][0x380] ;  /* 0x00007000ff0477ac */ /* 0x000e620008000800 */
[----:B------:R-:W-:Y:S01]  /*0030*/  IMAD.MOV.U32 R53, RZ, RZ, 0x40080000 ;  /* 0x40080000ff357424 */ /* 0x000fe200078e00ff */
[----:B------:R-:W2:Y:S01]  /*0040*/  LDCU.64 UR6, c[0x0][0x358] ;  /* 0x00006b00ff0677ac */ /* 0x000ea20008000a00 */
[----:B0-----:R-:W-:-:S05]  /*0050*/  IMAD.SHL.U32 R50, R50, 0x400, RZ ;  /* 0x0000040032327824 */ /* 0x001fca00078e00ff */
[----:B-1----:R-:W-:Y:S01]  /*0060*/  IADD3 R39, PT, PT, -R50, UR4, RZ ;  /* 0x0000000432277c10 */ /* 0x002fe2000fffe1ff */
[----:B------:R-:W-:-:S03]  /*0070*/  UMOV UR4, URZ ;  /* 0x000000ff00047c82 */ /* 0x000fc60008000000 */
[----:B------:R-:W-:-:S13]  /*0080*/  ISETP.GT.U32.AND P0, PT, R39, 0x3ff, PT ;  /* 0x000003ff2700780c */ /* 0x000fda0003f04070 */
[----:B--2---:R-:W-:Y:S05]  /*0090*/  @P0 BRA `(.L_x_3662) ;  /* 0x0000002800d40947 */ /* 0x004fea0003800000 */
[----:B------:R-:W0:Y:S01]  /*00a0*/  S2R R0, SR_TID.X ;  /* 0x0000000000007919 */ /* 0x000e220000002100 */
[----:B------:R-:W-:Y:S02]  /*00b0*/  CS2R R36, SRZ ;  /* 0x0000000000247805 */ /* 0x000fe4000001ff00 */
[----:B------:R-:W-:Y:S02]  /*00c0*/  CS2R R28, SRZ ;  /* 0x00000000001c7805 */ /* 0x000fe4000001ff00 */
[----:B0-----:R-:W-:Y:S01]  /*00d0*/  ISETP.GE.U32.AND P6, PT, R0, R39, PT ;  /* 0x000000270000720c */ /* 0x001fe20003fc6070 */
[----:B------:R-:W-:-:S12]  /*00e0*/  IMAD.MOV.U32 R38, RZ, RZ, R0 ;  /* 0x000000ffff267224 */ /* 0x000fd800078e0000 */
[----:B------:R-:W-:Y:S01]  /*00f0*/  @!P6 VIADD R0, R38, 0x80 ;  /* 0x000000802600e836 */ /* 0x000fe20000000000 */
[----:B------:R-:W0:Y:S01]  /*0100*/  @!P6 LDC.64 R2, c[0x0][0x3b8] ;  /* 0x0000ee00ff02eb82 */ /* 0x000e220000000a00 */
[----:B------:R-:W-:-:S03]  /*0110*/  @!P6 IADD3 R7, PT, PT, R50, R38, RZ ;  /* 0x000000263207e210 */ /* 0x000fc60007ffe0ff */
[----:B------:R-:W-:-:S04]  /*0120*/  ISETP.GE.U32.AND P5, PT, R0, R39, PT ;  /* 0x000000270000720c */ /* 0x000fc80003fa6070 */
[----:B------:R-:W1:Y:S09]  /*0130*/  @!P6 LDC.64 R4, c[0x0][0x3c0] ;  /* 0x0000f000ff04eb82 */ /* 0x000e720000000a00 */
[----:B------:R-:W-:Y:S01]  /*0140*/  @!P5 IADD3 R9, PT, PT, R50, R0, RZ ;  /* 0x000000003209d210 */ /* 0x000fe20007ffe0ff */
[----:B------:R-:W-:Y:S01]  /*0150*/  @!P5 VIADD R0, R0, 0x80 ;  /* 0x000000800000d836 */ /* 0x000fe20000000000 */
[----:B------:R-:W2:Y:S04]  /*0160*/  @!P5 LDC.64 R44, c[0x0][0x3b8] ;  /* 0x0000ee00ff2cdb82 */ /* 0x000ea80000000a00 */
[----:B------:R-:W-:Y:S01]  /*0170*/  ISETP.GE.U32.AND P4, PT, R0, R39, PT ;  /* 0x000000270000720c */ /* 0x000fe20003f86070 */
[----:B0-----:R-:W-:-:S03]  /*0180*/  @!P6 IMAD.WIDE.U32 R2, R7, 0x8, R2 ;  /* 0x000000080702e825 */ /* 0x001fc600078e0002 */
[----:B------:R-:W0:Y:S02]  /*0190*/  @!P5 LDC.64 R48, c[0x0][0x3c0] ;  /* 0x0000f000ff30db82 */ /* 0x000e240000000a00 */
[----:B------:R3:W5:Y:S01]  /*01a0*/  @!P6 LDG.E.64 R36, desc[UR6][R2.64] ;  /* 0x000000060224e981 */ /* 0x000762000c1e1b00 */
[----:B-1----:R-:W-:-:S06]  /*01b0*/  @!P6 IMAD.WIDE.U32 R4, R7, 0x8, R4 ;  /* 0x000000080704e825 */ /* 0x002fcc00078e0004 */
[----:B------:R-:W-:Y:S01]  /*01c0*/  @!P4 IMAD.IADD R11, R50, 0x1, R0 ;  /* 0x00000001320bc824 */ /* 0x000fe200078e0200 */
[----:B------:R-:W1:Y:S01]  /*01d0*/  @!P4 LDC.64 R54, c[0x0][0x3b8] ;  /* 0x0000ee00ff36cb82 */ /* 0x000e620000000a00 */
[----:B------:R-:W-:Y:S01]  /*01e0*/  @!P4 VIADD R0, R0, 0x80 ;  /* 0x000000800000c836 */ /* 0x000fe20000000000 */
[----:B------:R4:W5:Y:S04]  /*01f0*/  @!P6 LDG.E.64 R28, desc[UR6][R4.64] ;  /* 0x00000006041ce981 */ /* 0x000968000c1e1b00 */
[-C--:B------:R-:W-:Y:S02]  /*0200*/  ISETP.GE.U32.AND P3, PT, R0, R39.reuse, PT ;  /* 0x000000270000720c */ /* 0x080fe40003f66070 */
[----:B------:R-:W4:Y:S11]  /*0210*/  @!P4 LDC.64 R56, c[0x0][0x3c0] ;  /* 0x0000f000ff38cb82 */ /* 0x000f360000000a00 */
[----:B------:R-:W-:Y:S01]  /*0220*/  @!P3 IMAD.IADD R23, R50, 0x1, R0 ;  /* 0x000000013217b824 */ /* 0x000fe200078e0200 */
[----:B------:R-:W-:Y:S01]  /*0230*/  @!P3 IADD3 R0, PT, PT, R0, 0x80, RZ ;  /* 0x000000800000b810 */ /* 0x000fe20007ffe0ff */
[----:B------:R-:W4:Y:S03]  /*0240*/  @!P3 LDC.64 R18, c[0x0][0x3b8] ;  /* 0x0000ee00ff12bb82 */ /* 0x000f260000000a00 */
[----:B------:R-:W-:Y:S01]  /*0250*/  ISETP.GE.U32.AND P2, PT, R0, R39, PT ;  /* 0x000000270000720c */ /* 0x000fe20003f46070 */
[----:B--2---:R-:W-:-:S04]  /*0260*/  @!P5 IMAD.WIDE.U32 R44, R9, 0x8, R44 ;  /* 0x00000008092cd825 */ /* 0x004fc800078e002c */
[----:B0-----:R-:W-:Y:S01]  /*0270*/  @!P5 IMAD.WIDE.U32 R48, R9, 0x8, R48 ;  /* 0x000000080930d825 */ /* 0x001fe200078e0030 */
[----:B------:R-:W0:Y:S07]  /*0280*/  @!P3 LDC.64 R46, c[0x0][0x3c0] ;  /* 0x0000f000ff2ebb82 */ /* 0x000e2e0000000a00 */
[----:B------:R-:W-:Y:S01]  /*0290*/  @!P2 IMAD.IADD R21, R50, 0x1, R0 ;  /* 0x000000013215a824 */ /* 0x000fe200078e0200 */
[----:B------:R-:W2:Y:S01]  /*02a0*/  @!P2 LDC.64 R14, c[0x0][0x3c0] ;  /* 0x0000f000ff0eab82 */ /* 0x000ea20000000a00 */
[----:B------:R-:W-:-:S05]  /*02b0*/  @!P2 VIADD R0, R0, 0x80 ;  /* 0x000000800000a836 */ /* 0x000fca0000000000 */
[----:B------:R-:W-:Y:S01]  /*02c0*/  ISETP.GE.U32.AND P1, PT, R0, R39, PT ;  /* 0x000000270000720c */ /* 0x000fe20003f26070 */
[----:B-1----:R-:W-:Y:S01]  /*02d0*/  @!P4 IMAD.WIDE.U32 R54, R11, 0x8, R54 ;  /* 0x000000080b36c825 */ /* 0x002fe200078e0036 */
[----:B------:R-:W1:Y:S11]  /*02e0*/  @!P2 LDC.64 R16, c[0x0][0x3b8] ;  /* 0x0000ee00ff10ab82 */ /* 0x000e760000000a00 */
[----:B------:R-:W-:Y:S01]  /*02f0*/  @!P1 IMAD.IADD R43, R50, 0x1, R0 ;  /* 0x00000001322b9824 */ /* 0x000fe200078e0200 */
[----:B---3--:R-:W3:Y:S01]  /*0300*/  @!P1 LDC.64 R2, c[0x0][0x3b8] ;  /* 0x0000ee00ff029b82 */ /* 0x008ee20000000a00 */
[----:B------:R-:W-:-:S05]  /*0310*/  @!P1 VIADD R0, R0, 0x80 ;  /* 0x0000008000009836 */ /* 0x000fca0000000000 */
[----:B------:R-:W-:Y:S02]  /*0320*/  ISETP.GE.U32.AND P0, PT, R0, R39, PT ;  /* 0x000000270000720c */ /* 0x000fe40003f06070 */
[----:B----4-:R-:W4:Y:S11]  /*0330*/  @!P1 LDC.64 R4, c[0x0][0x3c0] ;  /* 0x0000f000ff049b82 */ /* 0x010f360000000a00 */
[----:B------:R-:W-:Y:S01]  /*0340*/  @!P0 IMAD.IADD R41, R50, 0x1, R0 ;  /* 0x0000000132298824 */ /* 0x000fe200078e0200 */
[----:B------:R-:W1:Y:S01]  /*0350*/  @!P0 LDC.64 R6, c[0x0][0x3b8] ;  /* 0x0000ee00ff068b82 */ /* 0x000e620000000a00 */
[----:B------:R-:W-:-:S05]  /*0360*/  @!P0 VIADD R0, R0, 0x80 ;  /* 0x0000008000008836 */ /* 0x000fca0000000000 */
[----:B------:R-:W-:Y:S01]  /*0370*/  ISETP.GE.U32.AND P6, PT, R0, R39, PT ;  /* 0x000000270000720c */ /* 0x000fe20003fc6070 */
[----:B------:R-:W-:Y:S01]  /*0380*/  @!P4 IMAD.WIDE.U32 R56, R11, 0x8, R56 ;  /* 0x000000080b38c825 */ /* 0x000fe200078e0038 */
[----:B------:R-:W1:Y:S11]  /*0390*/  @!P0 LDC.64 R8, c[0x0][0x3c0] ;  /* 0x0000f000ff088b82 */ /* 0x000e760000000a00 */
[----:B------:R-:W1:Y:S08]  /*03a0*/  @!P6 LDC.64 R10, c[0x0][0x3b8] ;  /* 0x0000ee00ff0aeb82 */ /* 0x000e700000000a00 */
[----:B------:R-:W1:Y:S01]  /*03b0*/  @!P6 LDC.64 R12, c[0x0][0x3c0] ;  /* 0x0000f000ff0ceb82 */ /* 0x000e620000000a00 */
[----:B------:R-:W-:-:S02]  /*03c0*/  CS2R R34, SRZ ;  /* 0x0000000000227805 */ /* 0x000fc4000001ff00 */
[----:B------:R-:W-:Y:S01]  /*03d0*/  CS2R R32, SRZ ;  /* 0x0000000000207805 */ /* 0x000fe2000001ff00 */
[----:B------:R-:W-:Y:S01]  /*03e0*/  @!P3 IMAD.WIDE.U32 R58, R23, 0x8, R18 ;  /* 0x00000008173ab825 */ /* 0x000fe200078e0012 */
[----:B------:R-:W-:-:S03]  /*03f0*/  CS2R R18, SRZ ;  /* 0x0000000000127805 */ /* 0x000fc6000001ff00 */
[----:B--2---:R-:W-:Y:S01]  /*0400*/  @!P2 IMAD.WIDE.U32 R14, R21, 0x8, R14 ;  /* 0x00000008150ea825 */ /* 0x004fe200078e000e */
[----:B------:R3:W5:Y:S03]  /*0410*/  @!P5 LDG.E.64 R34, desc[UR6][R44.64] ;  /* 0x000000062c22d981 */ /* 0x000766000c1e1b00 */
[----:B------:R-:W-:Y:S01]  /*0420*/  @!P6 IMAD.IADD R51, R50, 0x1, R0 ;  /* 0x000000013233e824 */ /* 0x000fe200078e0200 */
[----:B------:R-:W5:Y:S01]  /*0430*/  @!P5 LDG.E.64 R32, desc[UR6][R48.64] ;  /* 0x000000063020d981 */ /* 0x000f62000c1e1b00 */
[----:B----4-:R-:W-:Y:S01]  /*0440*/  @!P1 IMAD.WIDE.U32 R4, R43, 0x8, R4 ;  /* 0x000000082b049825 */ /* 0x010fe200078e0004 */
[----:B------:R-:W-:Y:S02]  /*0450*/  CS2R R30, SRZ ;  /* 0x00000000001e7805 */ /* 0x000fe4000001ff00 */
[----:B------:R-:W-:Y:S01]  /*0460*/  CS2R R26, SRZ ;  /* 0x00000000001a7805 */ /* 0x000fe2000001ff00 */
[----:B------:R2:W5:Y:S01]  /*0470*/  @!P2 LDG.E.64 R18, desc[UR6][R14.64] ;  /* 0x000000060e12a981 */ /* 0x000562000c1e1b00 */
[----:B0-----:R-:W-:Y:S01]  /*0480*/  @!P3 IMAD.WIDE.U32 R46, R23, 0x8, R46 ;  /* 0x00000008172eb825 */ /* 0x001fe200078e002e */
[----:B------:R-:W-:-:S02]  /*0490*/  CS2R R24, SRZ ;  /* 0x0000000000187805 */ /* 0x000fc4000001ff00 */
[----:B------:R-:W-:Y:S01]  /*04a0*/  CS2R R22, SRZ ;  /* 0x0000000000167805 */ /* 0x000fe2000001ff00 */
[----:B------:R0:W5:Y:S01]  /*04b0*/  @!P4 LDG.E.64 R30, desc[UR6][R54.64] ;  /* 0x00000006361ec981 */ /* 0x000162000c1e1b00 */
[----:B---3--:R-:W-:-:S03]  /*04c0*/  @!P1 IMAD.WIDE.U32 R44, R43, 0x8, R2 ;  /* 0x000000082b2c9825 */ /* 0x008fc600078e0002 */
[----:B------:R0:W5:Y:S01]  /*04d0*/  @!P4 LDG.E.64 R26, desc[UR6][R56.64] ;  /* 0x00000006381ac981 */ /* 0x000162000c1e1b00 */
[----:B-1----:R-:W-:Y:S01]  /*04e0*/  @!P2 IMAD.WIDE.U32 R60, R21, 0x8, R16 ;  /* 0x00000008153ca825 */ /* 0x002fe200078e0010 */
[----:B------:R-:W-:Y:S02]  /*04f0*/  CS2R R20, SRZ ;  /* 0x0000000000147805 */ /* 0x000fe4000001ff00 */
[----:B------:R-:W-:Y:S02]  /*0500*/  CS2R R16, SRZ ;  /* 0x0000000000107805 */ /* 0x000fe4000001ff00 */
[----:B--2---:R-:W-:Y:S01]  /*0510*/  CS2R R14, SRZ ;  /* 0x00000000000e7805 */ /* 0x004fe2000001ff00 */
[C---:B------:R-:W-:Y:S01]  /*0520*/  @!P0 IMAD.WIDE.U32 R42, R41.reuse, 0x8, R6 ;  /* 0x00000008292a8825 */ /* 0x040fe200078e0006 */
[----:B------:R-:W-:Y:S01]  /*0530*/  CS2R R6, SRZ ;  /* 0x0000000000067805 */ /* 0x000fe2000001ff00 */
[----:B------:R0:W5:Y:S02]  /*0540*/  @!P3 LDG.E.64 R24, desc[UR6][R58.64] ;  /* 0x000000063a18b981 */ /* 0x000164000c1e1b00 */
[----:B------:R-:W-:Y:S01]  /*0550*/  @!P0 IMAD.WIDE.U32 R48, R41, 0x8, R8 ;  /* 0x0000000829308825 */ /* 0x000fe200078e0008 */
[----:B------:R-:W-:Y:S01]  /*0560*/  CS2R R8, SRZ ;  /* 0x0000000000087805 */ /* 0x000fe2000001ff00 */
[----:B------:R0:W5:Y:S02]  /*0570*/  @!P3 LDG.E.64 R22, desc[UR6][R46.64] ;  /* 0x000000062e16b981 */ /* 0x000164000c1e1b00 */
[----:B------:R-:W-:-:S02]  /*0580*/  @!P6 IMAD.WIDE.U32 R2, R51, 0x8, R10 ;  /* 0x000000083302e825 */ /* 0x000fc400078e000a */
[----:B------:R0:W5:Y:S02]  /*0590*/  @!P2 LDG.E.64 R20, desc[UR6][R60.64] ;  /* 0x000000063c14a981 */ /* 0x000164000c1e1b00 */
[----:B------:R-:W-:Y:S02]  /*05a0*/  @!P6 IMAD.WIDE.U32 R40, R51, 0x8, R12 ;  /* 0x000000083328e825 */ /* 0x000fe400078e000c */
[----:B------:R0:W5:Y:S04]  /*05b0*/  @!P1 LDG.E.64 R16, desc[UR6][R44.64] ;  /* 0x000000062c109981 */ /* 0x000168000c1e1b00 */
[----:B------:R0:W5:Y:S04]  /*05c0*/  @!P1 LDG.E.64 R14, desc[UR6][R4.64] ;  /* 0x00000006040e9981 */ /* 0x000168000c1e1b00 */
[----:B------:R0:W5:Y:S04]  /*05d0*/  @!P6 LDG.E.64 R8, desc[UR6][R2.64] ;  /* 0x000000060208e981 */ /* 0x000168000c1e1b00 */
[----:B------:R0:W5:Y:S01]  /*05e0*/  @!P6 LDG.E.64 R6, desc[UR6][R40.64] ;  /* 0x000000062806e981 */ /* 0x000162000c1e1b00 */
[----:B------:R-:W-:-:S02]  /*05f0*/  CS2R R12, SRZ ;  /* 0x00000000000c7805 */ /* 0x000fc4000001ff00 */
[----:B------:R-:W-:-:S04]  /*0600*/  CS2R R10, SRZ ;  /* 0x00000000000a7805 */ /* 0x000fc8000001ff00 */
[----:B------:R0:W5:Y:S04]  /*0610*/  @!P0 LDG.E.64 R12, desc[UR6][R42.64] ;  /* 0x000000062a0c8981 */ /* 0x000168000c1e1b00 */
[----:B------:R0:W5:Y:S01]  /*0620*/  @!P0 LDG.E.64 R10, desc[UR6][R48.64] ;  /* 0x00000006300a8981 */ /* 0x000162000c1e1b00 */
[----:B------:R-:W-:Y:S01]  /*0630*/  ISETP.GE.U32.AND P0, PT, R38, R39, PT ;  /* 0x000000272600720c */ /* 0x000fe20003f06070 */
[----:B------:R-:W-:-:S12]  /*0640*/  BSSY.RECONVERGENT B1, `(.L_x_3663) ;  /* 0x0000041000017945 */ /* 0x000fd80003800200 */
[----:B0-----:R-:W-:Y:S05]  /*0650*/  @P0 BRA `(.L_x_3664) ;  /* 0x0000000000fc0947 */ /* 0x001fea0003800000 */
[----:B-----5:R-:W0:Y:S01]  /*0660*/  DSETP.GTU.AND P0, PT, R28, -3, PT ;  /* 0xc00800001c00742a */ /* 0x020e220003f0c000 */
[----:B------:R-:W-:Y:S01]  /*0670*/  CS2R R4, SRZ ;  /* 0x0000000000047805 */ /* 0x000fe2000001ff00 */
[----:B0-----:R-:W-:Y:S06]  /*0680*/  @!P0 BRA `(.L_x_3664) ;  /* 0x0000000000f08947 */ /* 0x001fec0003800000 */
        /* <DEDUP_REMOVED lines=49> */
[----:B------:R-:W-:Y:S01]  /*09a0*/  MOV R2, R28 ;  /* 0x0000001c00027202 */ /* 0x000fe20000000f00 */
[----:B------:R-:W-:Y:S01]  /*09b0*/  IMAD.MOV.U32 R3, RZ, RZ, R29 ;  /* 0x000000ffff037224 */ /* 0x000fe200078e001d */
[----:B------:R-:W-:-:S07]  /*09c0*/  MOV R0, 0x9e0 ;  /* 0x000009e000007802 */ /* 0x000fce0000000f00 */
[----:B------:R-:W-:Y:S05]  /*09d0*/  CALL.REL.NOINC `($__internal_4_$__cuda_sm20_div_rn_f64_full) ;  /* 0x0000004400007944 */ /* 0x000fea0003c00000 */
.L_x_3666:
[----:B------:R-:W-:Y:S05]  /*09e0*/  BSYNC.RECONVERGENT B2 ;  /* 0x0000000000027941 */ /* 0x000fea0003800200 */
.L_x_3665:
[----:B------:R-:W0:-:S15]  /*09f0*/  DADD R2, R2, 0.5 ;  /* 0x3fe0000002027429 */ /* 0x000e1e0000000000 */
[----:B------:R-:W-:-:S15]  /*0a00*/  NOP ;  /* 0x0000000000007918 */ /* 0x000fde0000000000 */
[----:B------:R-:W-:-:S15]  /*0a10*/  NOP ;  /* 0x0000000000007918 */ /* 0x000fde0000000000 */
[----:B------:R-:W-:-:S15]  /*0a20*/  NOP ;  /* 0x0000000000007918 */ /* 0x000fde0000000000 */
[----:B------:R-:W-:-:S04]  /*0a30*/  NOP ;  /* 0x0000000000007918 */ /* 0x000fc80000000000 */
[----:B0-----:R0:W1:Y:S02]  /*0a40*/  DMUL R4, R2, R36 ;  /* 0x0000002402047228 */ /* 0x0010640000000000 */
.L_x_3664:
[----:B------:R-:W-:Y:S05]  /*0a50*/  BSYNC.RECONVERGENT B1 ;  /* 0x0000000000017941 */ /* 0x000fea0003800200 */
.L_x_3663:
[----:B------:R-:W-:Y:S01]  /*0a60*/  VIADD R51, R38, 0x80 ;  /* 0x0000008026337836 */ /* 0x000fe20000000000 */
[----:B------:R-:W-:Y:S04]  /*0a70*/  BSSY.RECONVERGENT B1, `(.L_x_3667) ;  /* 0x0000042000017945 */ /* 0x000fe80003800200 */
[----:B------:R-:W-:-:S13]  /*0a80*/  ISETP.GE.U32.AND P0, PT, R51, R39, PT ;  /* 0x000000273300720c */ /* 0x000fda0003f06070 */
        /* <DEDUP_REMOVED lines=56> */
[----:B-1----:R-:W-:Y:S05]  /*0e10*/  CALL.REL.NOINC `($__internal_4_$__cuda_sm20_div_rn_f64_full) ;  /* 0x0000003c00f07944 */ /* 0x002fea0003c00000 */
.L_x_3670:
[----:B------:R-:W-:Y:S05]  /*0e20*/  BSYNC.RECONVERGENT B2 ;  /* 0x0000000000027941 */ /* 0x000fea0003800200 */
.L_x_3669:
[----:B------:R-:W0:-:S15]  /*0e30*/  DADD R2, R2, 0.5 ;  /* 0x3fe0000002027429 */ /* 0x000e1e0000000000 */
[----:B------:R-:W-:-:S15]  /*0e40*/  NOP ;  /* 0x0000000000007918 */ /* 0x000fde0000000000 */
[----:B------:R-:W-:-:S15]  /*0e50*/  NOP ;  /* 0x0000000000007918 */ /* 0x000fde0000000000 */
[----:B------:R-:W-:-:S15]  /*0e60*/  NOP ;  /* 0x0000000000007918 */ /* 0x000fde0000000000 */
[----:B------:R-:W-:-:S04]  /*0e70*/  NOP ;  /* 0x0000000000007918 */ /* 0x000fc80000000000 */
[----:B0-----:R2:W3:Y:S02]  /*0e80*/  DMUL R36, R2, R34 ;  /* 0x0000002202247228 */ /* 0x0014e40000000000 */
.L_x_3668:
[----:B------:R-:W-:Y:S05]  /*0e90*/  BSYNC.RECONVERGENT B1 ;  /* 0x0000000000017941 */ /* 0x000fea0003800200 */
.L_x_3667:
[----:B------:R-:W-:Y:S01]  /*0ea0*/  VIADD R0, R38, 0x100 ;  /* 0x0000010026007836 */ /* 0x000fe20000000000 */
[----:B------:R-:W-:Y:S04]  /*0eb0*/  BSSY.RECONVERGENT B1, `(.L_x_3671) ;  /* 0x0000042000017945 */ /* 0x000fe80003800200 */
[----:B------:R-:W-:-:S13]  /*0ec0*/  ISETP.GE.U32.AND P0, PT, R0, R39, PT ;  /* 0x000000270000720c */ /* 0x000fda0003f06070 */
[----:B------:R-:W-:Y:S05]  /*0ed0*/  @P0 BRA `(.L_x_3672) ;  /* 0x0000000000fc0947 */ /* 0x000fea0003800000 */
[----:B-----5:R-:W4:Y:S01]  /*0ee0*/  DSETP.GTU.AND P0, PT, R26, -3, PT ;  /* 0xc00800001a00742a */ /* 0x020f220003f0c000 */
[----:B------:R-:W-:Y:S01]  /*0ef0*/  CS2R R32, SRZ ;  /* 0x0000000000207805 */ /* 0x000fe2000001ff00 */
[----:B----4-:R-:W-:Y:S06]  /*0f00*/  @!P0 BRA `(.L_x_3672) ;  /* 0x0000000000f08947 */ /* 0x010fec0003800000 */
[----:B------:R-:W4:Y:S01]  /*0f10*/  DSETP.GEU.AND P0, PT, R26, 3, PT ;  /* 0x400800001a00742a */ /* 0x000f220003f0e000 */
[----:B------:R-:W-:Y:S01]  /*0f20*/  IMAD.MOV.U32 R32, RZ, RZ, R30 ;  /* 0x000000ffff207224 */ /* 0x000fe200078e001e */
[----:B------:R-:W-:Y:S01]  /*0f30*/  MOV R33, R31 ;  /* 0x0000001f00217202 */ /* 0x000fe20000000f00 */
[----:B----4-:R-:W-:Y:S06]  /*0f40*/  @P0 BRA `(.L_x_3672) ;  /* 0x0000000000e00947 */ /* 0x010fec0003800000 */
[----:B0-2---:R-:W0:Y:S01]  /*0f50*/  MUFU.RCP64H R3, 3 ;  /* 0x4008000000037908 */ /* 0x005e220000001800 */
        /* <DEDUP_REMOVED lines=47> */
[----:B-1-3--:R-:W-:Y:S05]  /*1250*/  CALL.REL.NOINC `($__internal_4_$__cuda_sm20_div_rn_f64_full) ;  /* 0x0000003800e07944 */ /* 0x00afea0003c00000 */
.L_x_3674:
[----:B------:R-:W-:Y:S05]  /*1260*/  BSYNC.RECONVERGENT B2 ;  /* 0x0000000000027941 */ /* 0x000fea0003800200 */
.L_x_3673:
[----:B------:R-:W0:-:S15]  /*1270*/  DADD R2, R2, 0.5 ;  /* 0x3fe0000002027429 */ /* 0x000e1e0000000000 */
[----:B------:R-:W-:-:S15]  /*1280*/  NOP ;  /* 0x0000000000007918 */ /* 0x000fde0000000000 */
[----:B------:R-:W-:-:S15]  /*1290*/  NOP ;  /* 0x0000000000007918 */ /* 0x000fde0000000000 */
[----:B------:R-:W-:-:S15]  /*12a0*/  NOP ;  /* 0x0000000000007918 */ /* 0x000fde0000000000 */
[----:B------:R-:W-:-:S04]  /*12b0*/  NOP ;  /* 0x0000000000007918 */ /* 0x000fc80000000000 */
[----:B0-----:R4:W0:Y:S02]  /*12c0*/  DMUL R32, R2, R30 ;  /* 0x0000001e02207228 */ /* 0x0018240000000000 */
.L_x_3672:
[----:B------:R-:W-:Y:S05]  /*12d0*/  BSYNC.RECONVERGENT B1 ;  /* 0x0000000000017941 */ /* 0x000fea0003800200 */
.L_x_3671:
[----:B------:R-:W-:Y:S01]  /*12e0*/  VIADD R0, R38, 0x180 ;  /* 0x0000018026007836 */ /* 0x000fe20000000000 */
[----:B------:R-:W-:Y:S04]  /*12f0*/  BSSY.RECONVERGENT B1, `(.L_x_3675) ;  /* 0x0000042000017945 */ /* 0x000fe80003800200 */
[----:B------:R-:W-:-:S13]  /*1300*/  ISETP.GE.U32.AND P0, PT, R0, R39, PT ;  /* 0x000000270000720c */ /* 0x000fda0003f06070 */
[----:B------:R-:W-:Y:S05]  /*1310*/  @P0 BRA `(.L_x_3676) ;  /* 0x0000000000fc0947 */ /* 0x000fea0003800000 */
[----:B-----5:R-:W0:Y:S01]  /*1320*/  DSETP.GTU.AND P0, PT, R22, -3, PT ;  /* 0xc00800001600742a */ /* 0x020e220003f0c000 */
[----:B------:R-:W-:Y:S01]  /*1330*/  CS2R R26, SRZ ;  /* 0x00000000001a7805 */ /* 0x000fe2000001ff00 */
[----:B0-----:R-:W-:Y:S06]  /*1340*/  @!P0 BRA `(.L_x_3676) ;  /* 0x0000000000f08947 */ /* 0x001fec0003800000 */
[----:B------:R-:W0:Y:S01]  /*1350*/  DSETP.GEU.AND P0, PT, R22, 3, PT ;  /* 0x400800001600742a */ /* 0x000e220003f0e000 */
[----:B------:R-:W-:Y:S01]  /*1360*/  IMAD.MOV.U32 R26, RZ, RZ, R24 ;  /* 0x000000ffff1a7224 */ /* 0x000fe200078e0018 */
[----:B------:R-:W-:Y:S01]  /*1370*/  MOV R27, R25 ;  /* 0x00000019001b7202 */ /* 0x000fe20000000f00 */
[----:B0-----:R-:W-:Y:S06]  /*1380*/  @P0 BRA `(.L_x_3676) ;  /* 0x0000000000e00947 */ /* 0x001fec0003800000 */
[----:B--2-4-:R-:W0:Y:S01]  /*1390*/  MUFU.RCP64H R3, 3 ;  /* 0x4008000000037908 */ /* 0x014e220000001800 */
        /* <DEDUP_REMOVED lines=48> */
.L_x_3678:
[----:B------:R-:W-:Y:S05]  /*16a0*/  BSYNC.RECONVERGENT B2 ;  /* 0x0000000000027941 */ /* 0x000fea0003800200 */
.L_x_3677:
[----:B------:R-:W0:-:S15]  /*16b0*/  DADD R2, R2, 0.5 ;  /* 0x3fe0000002027429 */ /* 0x000e1e0000000000 */
[----:B------:R-:W-:-:S15]  /*16c0*/  NOP ;  /* 0x0000000000007918 */ /* 0x000fde0000000000 */
[----:B------:R-:W-:-:S15]  /*16d0*/  NOP ;  /* 0x0000000000007918 */ /* 0x000fde0000000000 */
[----:B------:R-:W-:-:S15]  /*16e0*/  NOP ;  /* 0x0000000000007918 */ /* 0x000fde0000000000 */
[----:B------:R-:W-:-:S04]  /*16f0*/  NOP ;  /* 0x0000000000007918 */ /* 0x000fc80000000000 */
[----:B0-----:R0:W2:Y:S02]  /*1700*/  DMUL R26, R2, R24 ;  /* 0x00000018021a7228 */ /* 0x0010a40000000000 */
.L_x_3676:
[----:B------:R-:W-:Y:S05]  /*1710*/  BSYNC.RECONVERGENT B1 ;  /* 0x0000000000017941 */ /* 0x000fea0003800200 */
.L_x_3675:
        /* <DEDUP_REMOVED lines=60> */
.L_x_3682:
[----:B------:R-:W-:Y:S05]  /*1ae0*/  BSYNC.RECONVERGENT B2 ;  /* 0x0000000000027941 */ /* 0x000fea0003800200 */
.L_x_3681:
[----:B------:R-:W0:-:S15]  /*1af0*/  DADD R2, R2, 0.5 ;  /* 0x3fe0000002027429 */ /* 0x000e1e0000000000 */
[----:B------:R-:W-:-:S15]  /*1b00*/  NOP ;  /* 0x0000000000007918 */ /* 0x000fde0000000000 */
[----:B------:R-:W-:-:S15]  /*1b10*/  NOP ;  /* 0x0000000000007918 */ /* 0x000fde0000000000 */
[----:B------:R-:W-:-:S15]  /*1b20*/  NOP ;  /* 0x0000000000007918 */ /* 0x000fde0000000000 */
[----:B------:R-:W-:-:S04]  /*1b30*/  NOP ;  /* 0x0000000000007918 */ /* 0x000fc80000000000 */
[----:B0-----:R0:W2:Y:S02]  /*1b40*/  DMUL R22, R2, R20 ;  /* 0x0000001402167228 */ /* 0x0010a40000000000 */
.L_x_3680:
[----:B------:R-:W-:Y:S05]  /*1b50*/  BSYNC.RECONVERGENT B1 ;  /* 0x0000000000017941 */ /* 0x000fea0003800200 */
.L_x_3679:
        /* <DEDUP_REMOVED lines=60> */
.L_x_3686:
[----:B------:R-:W-:Y:S05]  /*1f20*/  BSYNC.RECONVERGENT B2 ;  /* 0x0000000000027941 */ /* 0x000fea0003800200 */
.L_x_3685:
[----:B------:R-:W0:-:S15]  /*1f30*/  DADD R2, R2, 0.5 ;  /* 0x3fe0000002027429 */ /* 0x000e1e0000000000 */
[----:B------:R-:W-:-:S15]  /*1f40*/  NOP ;  /* 0x0000000000007918 */ /* 0x000fde0000000000 */
[----:B------:R-:W-:-:S15]  /*1f50*/  NOP ;  /* 0x0000000000007918 */ /* 0x000fde0000000000 */
[----:B------:R-:W-:-:S15]  /*1f60*/  NOP ;  /* 0x0000000000007918 */ /* 0x000fde0000000000 */
[----:B------:R-:W-:-:S04]  /*1f70*/  NOP ;  /* 0x0000000000007918 */ /* 0x000fc80000000000 */
[----:B0-----:R0:W2:Y:S02]  /*1f80*/  DMUL R18, R2, R16 ;  /* 0x0000001002127228 */ /* 0x0010a40000000000 */
.L_x_3684:
[----:B------:R-:W-:Y:S05]  /*1f90*/  BSYNC.RECONVERGENT B1 ;  /* 0x0000000000017941 */ /* 0x000fea0003800200 */
.L_x_3683:
        /* <DEDUP_REMOVED lines=60> */
.L_x_3690:
[----:B------:R-:W-:Y:S05]  /*2360*/  BSYNC.RECONVERGENT B2 ;  /* 0x0000000000027941 */ /* 0x000fea0003800200 */
.L_x_3689:
[----:B------:R-:W0:-:S15]  /*2370*/  DADD R2, R2, 0.5 ;  /* 0x3fe0000002027429 */ /* 0x000e1e0000000000 */
[----:B------:R-:W-:-:S15]  /*2380*/  NOP ;  /* 0x0000000000007918 */ /* 0x000fde0000000000 */
[----:B------:R-:W-:-:S15]  /*2390*/  NOP ;  /* 0x0000000000007918 */ /* 0x000fde0000000000 */
[----:B------:R-:W-:-:S15]  /*23a0*/  NOP ;  /* 0x0000000000007918 */ /* 0x000fde0000000000 */
[----:B------:R-:W-:-:S04]  /*23b0*/  NOP ;  /* 0x0000000000007918 */ /* 0x000fc80000000000 */
[----:B0-----:R0:W2:Y:S02]  /*23c0*/  DMUL R14, R2, R12 ;  /* 0x0000000c020e7228 */ /* 0x0010a40000000000 */
.L_x_3688:
[----:B------:R-:W-:Y:S05]  /*23d0*/  BSYNC.RECONVERGENT B1 ;  /* 0x0000000000017941 */ /* 0x000fea0003800200 */
.L_x_3687:
        /* <DEDUP_REMOVED lines=60> */
.L_x_3694:
[----:B------:R-:W-:Y:S05]  /*27a0*/  BSYNC.RECONVERGENT B2 ;  /* 0x0000000000027941 */ /* 0x000fea0003800200 */
.L_x_3693:
[----:B------:R-:W0:-:S15]  /*27b0*/  DADD R2, R2, 0.5 ;  /* 0x3fe0000002027429 */ /* 0x000e1e0000000000 */
[----:B------:R-:W-:-:S15]  /*27c0*/  NOP ;  /* 0x0000000000007918 */ /* 0x000fde0000000000 */
[----:B------:R-:W-:-:S15]  /*27d0*/  NOP ;  /* 0x0000000000007918 */ /* 0x000fde0000000000 */
[----:B------:R-:W-:-:S15]  /*27e0*/  NOP ;  /* 0x0000000000007918 */ /* 0x000fde0000000000 */
[----:B------:R-:W-:-:S04]  /*27f0*/  NOP ;  /* 0x0000000000007918 */ /* 0x000fc80000000000 */
[----:B0-----:R0:W2:Y:S02]  /*2800*/  DMUL R10, R2, R8 ;  /* 0x00000008020a7228 */ /* 0x0010a40000000000 */
.L_x_3692:
[----:B------:R-:W-:Y:S05]  /*2810*/  BSYNC.RECONVERGENT B1 ;  /* 0x0000000000017941 */ /* 0x000fea0003800200 */
.L_x_3691:
[----:B------:R-:W-:Y:S01]  /*2820*/  ISETP.GE.U32.AND P0, PT, R38, R39, PT ;  /* 0x000000272600720c */ /* 0x000fe20003f06070 */
[----:B------:R-:W-:Y:S04]  /*2830*/  BSSY.RECONVERGENT B0, `(.L_x_3695) ;  /* 0x0000033000007945 */ /* 0x000fe80003800200 */
[----:B------:R-:W-:Y:S08]  /*2840*/  BSSY.RELIABLE B1, `(.L_x_3696) ;  /* 0x000002b000017945 */ /* 0x000ff00003800100 */
[----:B------:R-:W-:Y:S05]  /*2850*/  @P0 BRA `(.L_x_3697) ;  /* 0x0000000000300947 */ /* 0x000fea0003800000 */
[----:B0-2-4-:R-:W0:Y:S01]  /*2860*/  LDC.64 R2, c[0x0][0x3b0] ;  /* 0x0000ec00ff027b82 */ /* 0x015e220000000a00 */
[----:B-----5:R-:W-:Y:S02]  /*2870*/  IMAD.IADD R7, R50, 0x1, R38 ;  /* 0x0000000132077824 */ /* 0x020fe400078e0226 */
[----:B------:R-:W-:-:S05]  /*2880*/  IMAD.MOV.U32 R38, RZ, RZ, R51 ;  /* 0x000000ffff267224 */ /* 0x000fca00078e0033 */
[----:B------:R-:W-:Y:S01]  /*2890*/  ISETP.GE.U32.AND P0, PT, R38, R39, PT ;  /* 0x000000272600720c */ /* 0x000fe20003f06070 */
[----:B0-----:R-:W-:-:S05]  /*28a0*/  IMAD.WIDE.U32 R2, R7, 0x8, R2 ;  /* 0x0000000807027825 */ /* 0x001fca00078e0002 */
[----:B-1----:R0:W-:Y:S07]  /*28b0*/  STG.E.64 desc[UR6][R2.64], R4 ;  /* 0x0000000402007986 */ /* 0x0021ee000c101b06 */
[----:B------:R-:W-:Y:S05]  /*28c0*/  @P0 BRA `(.L_x_3698) ;  /* 0x0000000000300947 */ /* 0x000fea0003800000 */
[----:B0-----:R-:W0:Y:S01]  /*28d0*/  LDC.64 R2, c[0x0][0x3b0] ;  /* 0x0000ec00ff027b82 */ /* 0x001e220000000a00 */
[----:B------:R-:W-:Y:S01]  /*28e0*/  IADD3 R5, PT, PT, R50, R38, RZ ;  /* 0x0000002632057210 */ /* 0x000fe20007ffe0ff */
[----:B------:R-:W-:-:S04]  /*28f0*/  VIADD R38, R38, 0x80 ;  /* 0x0000008026267836 */ /* 0x000fc80000000000 */
[----:B0-----:R-:W-:-:S05]  /*2900*/  IMAD.WIDE.U32 R2, R5, 0x8, R2 ;  /* 0x0000000805027825 */ /* 0x001fca00078e0002 */
[----:B---3--:R0:W-:Y:S02]  /*2910*/  STG.E.64 desc[UR6][R2.64], R36 ;  /* 0x0000002402007986 */ /* 0x0081e4000c101b06 */
.L_x_3697:
[----:B------:R-:W-:-:S13]  /*2920*/  ISETP.GE.U32.AND P0, PT, R38, R39, PT ;  /* 0x000000272600720c */ /* 0x000fda0003f06070 */
[----:B------:R-:W-:Y:S05]  /*2930*/  @P0 BRA `(.L_x_3699) ;  /* 0x0000000000300947 */ /* 0x000fea0003800000 */
[----:B0-2-4-:R-:W0:Y:S01]  /*2940*/  LDC.64 R2, c[0x0][0x3b0] ;  /* 0x0000ec00ff027b82 */ /* 0x015e220000000a00 */
[----:B-1----:R-:W-:Y:S02]  /*2950*/  IMAD.IADD R5, R50, 0x1, R38 ;  /* 0x0000000132057824 */ /* 0x002fe400078e0226 */
[----:B------:R-:W-:Y:S02]  /*2960*/  VIADD R38, R38, 0x80 ;  /* 0x0000008026267836 */ /* 0x000fe40000000000 */
[----:B0-----:R-:W-:-:S05]  /*2970*/  IMAD.WIDE.U32 R2, R5, 0x8, R2 ;  /* 0x0000000805027825 */ /* 0x001fca00078e0002 */
[----:B-----5:R1:W-:Y:S02]  /*2980*/  STG.E.64 desc[UR6][R2.64], R32 ;  /* 0x0000002002007986 */ /* 0x0203e4000c101b06 */
.L_x_3698:
[----:B------:R-:W-:-:S13]  /*2990*/  ISETP.GE.U32.AND P0, PT, R38, R39, PT ;  /* 0x000000272600720c */ /* 0x000fda0003f06070 */
[----:B------:R-:W-:Y:S05]  /*29a0*/  @P0 BRA `(.L_x_3700) ;  /* 0x0000000000300947 */ /* 0x000fea0003800000 */
[----:B01----:R-:W0:Y:S01]  /*29b0*/  LDC.64 R2, c[0x0][0x3b0] ;  /* 0x0000ec00ff027b82 */ /* 0x003e220000000a00 */
[----:B------:R-:W-:Y:S01]  /*29c0*/  IADD3 R5, PT, PT, R50, R38, RZ ;  /* 0x0000002632057210 */ /* 0x000fe20007ffe0ff */
[----:B------:R-:W-:-:S04]  /*29d0*/  VIADD R38, R38, 0x80 ;  /* 0x0000008026267836 */ /* 0x000fc80000000000 */
[----:B0-----:R-:W-:-:S05]  /*29e0*/  IMAD.WIDE.U32 R2, R5, 0x8, R2 ;  /* 0x0000000805027825 */ /* 0x001fca00078e0002 */
[----:B------:R0:W-:Y:S02]  /*29f0*/  STG.E.64 desc[UR6][R2.64], R26 ;  /* 0x0000001a02007986 */ /* 0x0001e4000c101b06 */
.L_x_3699:
[----:B------:R-:W-:-:S13]  /*2a00*/  ISETP.GE.U32.AND P0, PT, R38, R39, PT ;  /* 0x000000272600720c */ /* 0x000fda0003f06070 */
[----:B------:R-:W-:Y:S05]  /*2a10*/  @P0 BRA `(.L_x_3701) ;  /* 0x0000000000340947 */ /* 0x000fea0003800000 */
[----:B0-2-4-:R-:W0:Y:S01]  /*2a20*/  LDC.64 R2, c[0x0][0x3b0] ;  /* 0x0000ec00ff027b82 */ /* 0x015e220000000a00 */
[----:B-1----:R-:W-:Y:S02]  /*2a30*/  IMAD.IADD R5, R50, 0x1, R38 ;  /* 0x0000000132057824 */ /* 0x002fe400078e0226 */
[----:B------:R-:W-:Y:S02]  /*2a40*/  VIADD R38, R38, 0x80 ;  /* 0x0000008026267836 */ /* 0x000fe40000000000 */
[----:B0-----:R-:W-:-:S05]  /*2a50*/  IMAD.WIDE.U32 R2, R5, 0x8, R2 ;  /* 0x0000000805027825 */ /* 0x001fca00078e0002 */
[----:B-----5:R2:W-:Y:S02]  /*2a60*/  STG.E.64 desc[UR6][R2.64], R22 ;  /* 0x0000001602007986 */ /* 0x0205e4000c101b06 */
.L_x_3700:
[----:B------:R-:W-:-:S13]  /*2a70*/  ISETP.GE.U32.AND P0, PT, R38, R39, PT ;  /* 0x000000272600720c */ /* 0x000fda0003f06070 */
[----:B------:R-:W-:Y:S05]  /*2a80*/  @P0 BREAK.RELIABLE B1 ;  /* 0x0000000000010942 */ /* 0x000fea0003800100 */
[----:B------:R-:W-:Y:S05]  /*2a90*/  @P0 BRA `(.L_x_3702) ;  /* 0x0000000000300947 */ /* 0x000fea0003800000 */
[----:B012---:R-:W0:Y:S01]  /*2aa0*/  LDC.64 R2, c[0x0][0x3b0] ;  /* 0x0000ec00ff027b82 */ /* 0x007e220000000a00 */
[----:B------:R-:W-:Y:S01]  /*2ab0*/  IADD3 R5, PT, PT, R50, R38, RZ ;  /* 0x0000002632057210 */ /* 0x000fe20007ffe0ff */
[----:B------:R-:W-:-:S04]  /*2ac0*/  VIADD R38, R38, 0x80 ;  /* 0x0000008026267836 */ /* 0x000fc80000000000 */
[----:B0-----:R-:W-:-:S05]  /*2ad0*/  IMAD.WIDE.U32 R2, R5, 0x8, R2 ;  /* 0x0000000805027825 */ /* 0x001fca00078e0002 */
[----:B------:R0:W-:Y:S02]  /*2ae0*/  STG.E.64 desc[UR6][R2.64], R18 ;  /* 0x0000001202007986 */ /* 0x0001e4000c101b06 */
.L_x_3701:
[----:B------:R-:W-:Y:S05]  /*2af0*/  BSYNC.RELIABLE B1 ;  /* 0x0000000000017941 */ /* 0x000fea0003800100 */
.L_x_3696:
[----:B------:R-:W-:-:S13]  /*2b00*/  ISETP.GE.U32.AND P0, PT, R38, R39, PT ;  /* 0x000000272600720c */ /* 0x000fda0003f06070 */
[----:B0-2-4-:R-:W0:Y:S01]  /*2b10*/  @!P0 LDC.64 R2, c[0x0][0x3b0] ;  /* 0x0000ec00ff028b82 */ /* 0x015e220000000a00 */
[----:B-1----:R-:W-:Y:S02]  /*2b20*/  @!P0 IMAD.IADD R5, R50, 0x1, R38 ;  /* 0x0000000132058824 */ /* 0x002fe400078e0226 */
[----:B------:R-:W-:Y:S02]  /*2b30*/  @!P0 VIADD R38, R38, 0x80 ;  /* 0x0000008026268836 */ /* 0x000fe40000000000 */
[----:B0-----:R-:W-:-:S05]  /*2b40*/  @!P0 IMAD.WIDE.U32 R2, R5, 0x8, R2 ;  /* 0x0000000805028825 */ /* 0x001fca00078e0002 */
[----:B-----5:R4:W-:Y:S02]  /*2b50*/  @!P0 STG.E.64 desc[UR6][R2.64], R14 ;  /* 0x0000000e02008986 */ /* 0x0209e4000c101b06 */
.L_x_3702:
[----:B------:R-:W-:Y:S05]  /*2b60*/  BSYNC.RECONVERGENT B0 ;  /* 0x0000000000007941 */ /* 0x000fea0003800200 */
.L_x_3695:
[----:B------:R-:W-:Y:S05]  /*2b70*/  WARPSYNC.ALL ;  /* 0x0000000000007948 */ /* 0x000fea0003800000 */
[----:B------:R-:W-:-:S13]  /*2b80*/  ISETP.GE.U32.AND P0, PT, R38, R39, PT ;  /* 0x000000272600720c */ /* 0x000fda0003f06070 */
[----:B------:R-:W-:Y:S05]  /*2b90*/  @P0 EXIT ;  /* 0x000000000000094d */ /* 0x000fea0003800000 */
[----:B012-4-:R-:W0:Y:S01]  /*2ba0*/  LDC.64 R2, c[0x0][0x3b0] ;  /* 0x0000ec00ff027b82 */ /* 0x017e220000000a00 */
[----:B------:R-:W-:-:S05]  /*2bb0*/  IADD3 R5, PT, PT, R50, R38, RZ ;  /* 0x0000002632057210 */ /* 0x000fca0007ffe0ff */
[----:B0-----:R-:W-:-:S05]  /*2bc0*/  IMAD.WIDE.U32 R2, R5, 0x8, R2 ;  /* 0x0000000805027825 */ /* 0x001fca00078e0002 */
[----:B------:R-:W-:Y:S01]  /*2bd0*/  STG.E.64 desc[UR6][R2.64], R10 ;  /* 0x0000000a02007986 */ /* 0x000fe2000c101b06 */
[----:B------:R-:W-:Y:S05]  /*2be0*/  EXIT ;  /* 0x000000000000794d */ /* 0x000fea0003800000 */
.L_x_3662:
[----:B------:R-:W0:Y:S01]  /*2bf0*/  S2R R51, SR_TID.X ;  /* 0x0000000000337919 */ /* 0x000e220000002100 */
[----:B------:R-:W1:Y:S08]  /*2c00*/  LDC.64 R4, c[0x0][0x3c0] ;  /* 0x0000f000ff047b82 */ /* 0x000e700000000a00 */
[----:B------:R-:W2:Y:S01]  /*2c10*/  LDC.64 R2, c[0x0][0x3b8] ;  /* 0x0000ee00ff027b82 */ /* 0x000ea20000000a00 */
[----:B-1----:R-:W-:-:S04]  /*2c20*/  IMAD.WIDE.U32 R4, R50, 0x8, R4 ;  /* 0x0000000832047825 */ /* 0x002fc800078e0004 */
[----:B0-----:R-:W-:-:S04]  /*2c30*/  IMAD.WIDE.U32 R6, R51, 0x10, R4 ;  /* 0x0000001033067825 */ /* 0x001fc800078e0004 */
[----:B--2---:R-:W-:Y:S01]  /*2c40*/  IMAD.WIDE.U32 R2, R50, 0x8, R2 ;  /* 0x0000000832027825 */ /* 0x004fe200078e0002 */
[----:B------:R-:W2:Y:S04]  /*2c50*/  LDG.E.128 R28, desc[UR6][R6.64] ;  /* 0x00000006061c7981 */ /* 0x000ea8000c1e1d00 */
[----:B------:R0:W5:Y:S01]  /*2c60*/  LDG.E.128 R16, desc[UR6][R6.64+0x800] ;  /* 0x0008000606107981 */ /* 0x000162000c1e1d00 */
[----:B------:R-:W-:-:S03]  /*2c70*/  IMAD.WIDE.U32 R2, R51, 0x10, R2 ;  /* 0x0000001033027825 */ /* 0x000fc600078e0002 */
[----:B------:R0:W5:Y:S04]  /*2c80*/  LDG.E.128 R12, desc[UR6][R6.64+0x1000] ;  /* 0x00100006060c7981 */ /* 0x000168000c1e1d00 */
[----:B------:R0:W5:Y:S04]  /*2c90*/  LDG.E.128 R36, desc[UR6][R2.64] ;  /* 0x0000000602247981 */ /* 0x000168000c1e1d00 */
[----:B------:R0:W5:Y:S04]  /*2ca0*/  LDG.E.128 R32, desc[UR6][R2.64+0x800] ;  /* 0x0008000602207981 */ /* 0x000168000c1e1d00 */
[----:B------:R0:W5:Y:S04]  /*2cb0*/  LDG.E.128 R24, desc[UR6][R2.64+0x1000] ;  /* 0x0010000602187981 */ /* 0x000168000c1e1d00 */
[----:B------:R0:W5:Y:S04]  /*2cc0*/  LDG.E.128 R20, desc[UR6][R2.64+0x1800] ;  /* 0x0018000602147981 */ /* 0x000168000c1e1d00 */
[----:B------:R0:W5:Y:S01]  /*2cd0*/  LDG.E.128 R8, desc[UR6][R6.64+0x1800] ;  /* 0x0018000606087981 */ /* 0x000162000c1e1d00 */
[----:B------:R-:W-:Y:S01]  /*2ce0*/  BSSY.RECONVERGENT B1, `(.L_x_3703) ;  /* 0x0000040000017945 */ /* 0x000fe20003800200 */
[----:B------:R-:W-:Y:S01]  /*2cf0*/  CS2R R4, SRZ ;  /* 0x0000000000047805 */ /* 0x000fe2000001ff00 */
[----:B--2---:R-:W1:Y:S02]  /*2d00*/  DSETP.GTU.AND P0, PT, R28, -3, PT ;  /* 0xc00800001c00742a */ /* 0x004e640003f0c000 */
[----:B01----:R-:W-:Y:S05]  /*2d10*/  @!P0 BRA `(.L_x_3704) ;  /* 0x0000000000f08947 */ /* 0x003fea0003800000 */
[----:B------:R-:W0:Y:S01]  /*2d20*/  DSETP.GEU.AND P0, PT, R28, 3, PT ;  /* 0x400800001c00742a */ /* 0x000e220003f0e000 */
[----:B-----5:R-:W-:Y:S02]  /*2d30*/  IMAD.MOV.U32 R4, RZ, RZ, R36 ;  /* 0x000000ffff047224 */ /* 0x020fe400078e0024 */
        /* <DEDUP_REMOVED lines=50> */
[----:B------:R-:W-:Y:S05]  /*3060*/  CALL.REL.NOINC `($__internal_4_$__cuda_sm20_div_rn_f64_full) ;  /* 0x0000001c005c7944 */ /* 0x000fea0003c00000 */
.L_x_3706:
[----:B------:R-:W-:Y:S05]  /*3070*/  BSYNC.RECONVERGENT B2 ;  /* 0x0000000000027941 */ /* 0x000fea0003800200 */
.L_x_3705:
[----:B------:R-:W0:-:S15]  /*3080*/  DADD R2, R2, 0.5 ;  /* 0x3fe0000002027429 */ /* 0x000e1e0000000000 */
[----:B------:R-:W-:-:S15]  /*3090*/  NOP ;  /* 0x0000000000007918 */ /* 0x000fde0000000000 */
[----:B------:R-:W-:-:S15]  /*30a0*/  NOP ;  /* 0x0000000000007918 */ /* 0x000fde0000000000 */
[----:B------:R-:W-:-:S15]  /*30b0*/  NOP ;  /* 0x0000000000007918 */ /* 0x000fde0000000000 */
[----:B------:R-:W-:-:S04]  /*30c0*/  NOP ;  /* 0x0000000000007918 */ /* 0x000fc80000000000 */
[----:B0-----:R0:W1:Y:S02]  /*30d0*/  DMUL R4, R36, R2 ;  /* 0x0000000224047228 */ /* 0x0010640000000000 */
.L_x_3704:
[----:B------:R-:W-:Y:S05]  /*30e0*/  BSYNC.RECONVERGENT B1 ;  /* 0x0000000000017941 */ /* 0x000fea0003800200 */
.L_x_3703:
[----:B------:R-:W2:Y:S01]  /*30f0*/  DSETP.GTU.AND P0, PT, R30, -3, PT ;  /* 0xc00800001e00742a */ /* 0x000ea20003f0c000 */
[----:B------:R-:W-:Y:S01]  /*3100*/  BSSY.RECONVERGENT B1, `(.L_x_3707) ;  /* 0x000003f000017945 */ /* 0x000fe20003800200 */
[----:B------:R-:W-:-:S03]  /*3110*/  CS2R R6, SRZ ;  /* 0x0000000000067805 */ /* 0x000fc6000001ff00 */
[----:B--2---:R-:W-:Y:S05]  /*3120*/  @!P0 BRA `(.L_x_3708) ;  /* 0x0000000000f08947 */ /* 0x004fea0003800000 */
[----:B------:R-:W2:Y:S01]  /*3130*/  DSETP.GEU.AND P0, PT, R30, 3, PT ;  /* 0x400800001e00742a */ /* 0x000ea20003f0e000 */
[----:B-----5:R-:W-:Y:S01]  /*3140*/  MOV R6, R38 ;  /* 0x0000002600067202 */ /* 0x020fe20000000f00 */
[----:B------:R-:W-:Y:S01]  /*3150*/  IMAD.MOV.U32 R7, RZ, RZ, R39 ;  /* 0x000000ffff077224 */ /* 0x000fe200078e0027 */
[----:B--2---:R-:W-:Y:S06]  /*3160*/  @P0 BRA `(.L_x_3708) ;  /* 0x0000000000e00947 */ /* 0x004fec0003800000 */
[----:B0-----:R-:W0:Y:S01]  /*3170*/  MUFU.RCP64H R3, 3 ;  /* 0x4008000000037908 */ /* 0x001e220000001800 */
        /* <DEDUP_REMOVED lines=47> */
[----:B-1----:R-:W-:Y:S05]  /*3470*/  CALL.REL.NOINC `($__internal_4_$__cuda_sm20_div_rn_f64_full) ;  /* 0x0000001800587944 */ /* 0x002fea0003c00000 */
.L_x_3710:
[----:B------:R-:W-:Y:S05]  /*3480*/  BSYNC.RECONVERGENT B2 ;  /* 0x0000000000027941 */ /* 0x000fea0003800200 */
.L_x_3709:
[----:B------:R-:W0:-:S15]  /*3490*/  DADD R2, R2, 0.5 ;  /* 0x3fe0000002027429 */ /* 0x000e1e0000000000 */
[----:B------:R-:W-:-:S15]  /*34a0*/  NOP ;  /* 0x0000000000007918 */ /* 0x000fde0000000000 */
[----:B------:R-:W-:-:S15]  /*34b0*/  NOP ;  /* 0x0000000000007918 */ /* 0x000fde0000000000 */
[----:B------:R-:W-:-:S15]  /*34c0*/  NOP ;  /* 0x0000000000007918 */ /* 0x000fde0000000000 */
[----:B------:R-:W-:-:S04]  /*34d0*/  NOP ;  /* 0x0000000000007918 */ /* 0x000fc80000000000 */
[----:B0-----:R2:W3:Y:S02]  /*34e0*/  DMUL R6, R38, R2 ;  /* 0x0000000226067228 */ /* 0x0014e40000000000 */
.L_x_3708:
[----:B------:R-:W-:Y:S05]  /*34f0*/  BSYNC.RECONVERGENT B1 ;  /* 0x0000000000017941 */ /* 0x000fea0003800200 */
.L_x_3707:
[----:B-----5:R-:W4:Y:S01]  /*3500*/  DSETP.GTU.AND P0, PT, R16, -3, PT ;  /* 0xc00800001000742a */ /* 0x020f220003f0c000 */
[----:B------:R-:W-:Y:S01]  /*3510*/  BSSY.RECONVERGENT B1, `(.L_x_3711) ;  /* 0x000003f000017945 */ /* 0x000fe20003800200 */
[----:B0-----:R-:W-:-:S03]  /*3520*/  CS2R R36, SRZ ;  /* 0x0000000000247805 */ /* 0x001fc6000001ff00 */
[----:B----4-:R-:W-:Y:S05]  /*3530*/  @!P0 BRA `(.L_x_3712) ;  /* 0x0000000000f08947 */ /* 0x010fea0003800000 */
[----:B------:R-:W0:Y:S01]  /*3540*/  DSETP.GEU.AND P0, PT, R16, 3, PT ;  /* 0x400800001000742a */ /* 0x000e220003f0e000 */
[----:B------:R-:W-:Y:S01]  /*3550*/  IMAD.MOV.U32 R36, RZ, RZ, R32 ;  /* 0x000000ffff247224 */ /* 0x000fe200078e0020 */
[----:B------:R-:W-:Y:S01]  /*3560*/  MOV R37, R33 ;  /* 0x0000002100257202 */ /* 0x000fe20000000f00 */
[----:B0-----:R-:W-:Y:S06]  /*3570*/  @P0 BRA `(.L_x_3712) ;  /* 0x0000000000e00947 */ /* 0x001fec0003800000 */
[----:B--2---:R-:W0:Y:S01]  /*3580*/  MUFU.RCP64H R3, 3 ;  /* 0x4008000000037908 */ /* 0x004e220000001800 */
        /* <DEDUP_REMOVED lines=48> */
.L_x_3714:
[----:B------:R-:W-:Y:S05]  /*3890*/  BSYNC.RECONVERGENT B2 ;  /* 0x0000000000027941 */ /* 0x000fea0003800200 */
.L_x_3713:
[----:B------:R-:W0:-:S15]  /*38a0*/  DADD R2, R2, 0.5 ;  /* 0x3fe0000002027429 */ /* 0x000e1e0000000000 */
[----:B------:R-:W-:-:S15]  /*38b0*/  NOP ;  /* 0x0000000000007918 */ /* 0x000fde0000000000 */
[----:B------:R-:W-:-:S15]  /*38c0*/  NOP ;  /* 0x0000000000007918 */ /* 0x000fde0000000000 */
[----:B------:R-:W-:-:S15]  /*38d0*/  NOP ;  /* 0x0000000000007918 */ /* 0x000fde0000000000 */
[----:B------:R-:W-:-:S04]  /*38e0*/  NOP ;  /* 0x0000000000007918 */ /* 0x000fc80000000000 */
[----:B0-----:R0:W4:Y:S02]  /*38f0*/  DMUL R36, R32, R2 ;  /* 0x0000000220247228 */ /* 0x0011240000000000 */
.L_x_3712:
[----:B------:R-:W-:Y:S05]  /*3900*/  BSYNC.RECONVERGENT B1 ;  /* 0x0000000000017941 */ /* 0x000fea0003800200 */
.L_x_3711:
[----:B------:R-:W5:Y:S01]  /*3910*/  DSETP.GTU.AND P0, PT, R18, -3, PT ;  /* 0xc00800001200742a */ /* 0x000f620003f0c000 */
[----:B------:R-:W-:Y:S01]  /*3920*/  BSSY.RECONVERGENT B1, `(.L_x_3715) ;  /* 0x000003f000017945 */ /* 0x000fe20003800200 */
[----:B--2---:R-:W-:-:S03]  /*3930*/  CS2R R38, SRZ ;  /* 0x0000000000267805 */ /* 0x004fc6000001ff00 */
[----:B-----5:R-:W-:Y:S05]  /*3940*/  @!P0 BRA `(.L_x_3716) ;  /* 0x0000000000f08947 */ /* 0x020fea0003800000 */
[----:B------:R-:W2:Y:S01]  /*3950*/  DSETP.GEU.AND P0, PT, R18, 3, PT ;  /* 0x400800001200742a */ /* 0x000ea20003f0e000 */
[----:B------:R-:W-:Y:S02]  /*3960*/  IMAD.MOV.U32 R38, RZ, RZ, R34 ;  /* 0x000000ffff267224 */ /* 0x000fe400078e0022 */
[----:B------:R-:W-:Y:S01]  /*3970*/  IMAD.MOV.U32 R39, RZ, RZ, R35 ;  /* 0x000000ffff277224 */ /* 0x000fe200078e0023 */
[----:B--2---:R-:W-:Y:S06]  /*3980*/  @P0 BRA `(.L_x_3716) ;  /* 0x0000000000e00947 */ /* 0x004fec0003800000 */
[----:B0-----:R-:W0:Y:S01]  /*3990*/  MUFU.RCP64H R3, 3 ;  /* 0x4008000000037908 */ /* 0x001e220000001800 */
[----:B------:R-:W-:Y:S01]  /*39a0*/  MOV R16, 0x0 ;  /* 0x0000000000107802 */ /* 0x000fe20000000f00 */
[----:B------:R-:W-:Y:S01]  /*39b0*/  IMAD.MOV.U32 R17, RZ, RZ, 0x40080000 ;  /* 0x40080000ff117424 */ /* 0x000fe200078e00ff */
[----:B------:R-:W-:Y:S01]  /*39c0*/  FSETP.GEU.AND P1, PT, |R19|, 6.5827683646048100446e-37, PT ;  /* 0x036000001300780b */ /* 0x000fe20003f2e200 */
[----:B------:R-:W-:Y:S01]  /*39d0*/  IMAD.MOV.U32 R2, RZ, RZ, 0x1 ;  /* 0x00000001ff027424 */ /* 0x000fe200078e00ff */
[----:B------:R-:W-:Y:S05]  /*39e0*/  BSSY.RECONVERGENT B2, `(.L_x_3717) ;  /* 0x000002c000027945 */ /* 0x000fea0003800200 */
        /* <DEDUP_REMOVED lines=42> */
[----:B-1-34-:R-:W-:Y:S05]  /*3c90*/  CALL.REL.NOINC `($__internal_4_$__cuda_sm20_div_rn_f64_full) ;  /* 0x0000001000507944 */ /* 0x01afea0003c00000 */
.L_x_3718:
[----:B------:R-:W-:Y:S05]  /*3ca0*/  BSYNC.RECONVERGENT B2 ;  /* 0x0000000000027941 */ /* 0x000fea0003800200 */
.L_x_3717:
[----:B------:R-:W0:-:S15]  /*3cb0*/  DADD R2, R2, 0.5 ;  /* 0x3fe0000002027429 */ /* 0x000e1e0000000000 */
[----:B------:R-:W-:-:S15]  /*3cc0*/  NOP ;  /* 0x0000000000007918 */ /* 0x000fde0000000000 */
[----:B------:R-:W-:-:S15]  /*3cd0*/  NOP ;  /* 0x0000000000007918 */ /* 0x000fde0000000000 */
[----:B------:R-:W-:-:S15]  /*3ce0*/  NOP ;  /* 0x0000000000007918 */ /* 0x000fde0000000000 */
[----:B------:R-:W-:-:S04]  /*3cf0*/  NOP ;  /* 0x0000000000007918 */ /* 0x000fc80000000000 */
[----:B0-----:R2:W0:Y:S02]  /*3d00*/  DMUL R38, R34, R2 ;  /* 0x0000000222267228 */ /* 0x0014240000000000 */
.L_x_3716:
[----:B------:R-:W-:Y:S05]  /*3d10*/  BSYNC.RECONVERGENT B1 ;  /* 0x0000000000017941 */ /* 0x000fea0003800200 */
.L_x_3715:
[----:B------:R-:W5:Y:S01]  /*3d20*/  DSETP.GTU.AND P0, PT, R12, -3, PT ;  /* 0xc00800000c00742a */ /* 0x000f620003f0c000 */
[----:B------:R-:W-:Y:S01]  /*3d30*/  BSSY.RECONVERGENT B1, `(.L_x_3719) ;  /* 0x000003f000017945 */ /* 0x000fe20003800200 */
[----:B------:R-:W-:-:S03]  /*3d40*/  CS2R R16, SRZ ;  /* 0x0000000000107805 */ /* 0x000fc6000001ff00 */
[----:B-----5:R-:W-:Y:S05]  /*3d50*/  @!P0 BRA `(.L_x_3720) ;  /* 0x0000000000f08947 */ /* 0x020fea0003800000 */
[----:B------:R-:W5:Y:S01]  /*3d60*/  DSETP.GEU.AND P0, PT, R12, 3, PT ;  /* 0x400800000c00742a */ /* 0x000f620003f0e000 */
[----:B------:R-:W-:Y:S02]  /*3d70*/  IMAD.MOV.U32 R16, RZ, RZ, R24 ;  /* 0x000000ffff107224 */ /* 0x000fe400078e0018 */
[----:B------:R-:W-:Y:S01]  /*3d80*/  IMAD.MOV.U32 R17, RZ, RZ, R25 ;  /* 0x000000ffff117224 */ /* 0x000fe200078e0019 */
[----:B-----5:R-:W-:Y:S06]  /*3d90*/  @P0 BRA `(.L_x_3720) ;  /* 0x0000000000e00947 */ /* 0x020fec0003800000 */
[----:B0-2---:R-:W0:Y:S01]  /*3da0*/  MUFU.RCP64H R3, 3 ;  /* 0x4008000000037908 */ /* 0x005e220000001800 */
        /* <DEDUP_REMOVED lines=47> */
[----:B-1-34-:R-:W-:Y:S05]  /*40a0*/  CALL.REL.NOINC `($__internal_4_$__cuda_sm20_div_rn_f64_full) ;  /* 0x0000000c004c7944 */ /* 0x01afea0003c00000 */
.L_x_3722:
[----:B------:R-:W-:Y:S05]  /*40b0*/  BSYNC.RECONVERGENT B2 ;  /* 0x0000000000027941 */ /* 0x000fea0003800200 */
.L_x_3721:
[----:B------:R-:W0:-:S15]  /*40c0*/  DADD R2, R2, 0.5 ;  /* 0x3fe0000002027429 */ /* 0x000e1e0000000000 */
[----:B------:R-:W-:-:S15]  /*40d0*/  NOP ;  /* 0x0000000000007918 */ /* 0x000fde0000000000 */
[----:B------:R-:W-:-:S15]  /*40e0*/  NOP ;  /* 0x0000000000007918 */ /* 0x000fde0000000000 */
[----:B------:R-:W-:-:S15]  /*40f0*/  NOP ;  /* 0x0000000000007918 */ /* 0x000fde0000000000 */
[----:B------:R-:W-:-:S04]  /*4100*/  NOP ;  /* 0x0000000000007918 */ /* 0x000fc80000000000 */
[----:B0-----:R0:W2:Y:S02]  /*4110*/  DMUL R16, R24, R2 ;  /* 0x0000000218107228 */ /* 0x0010a40000000000 */
.L_x_3720:
[----:B------:R-:W-:Y:S05]  /*4120*/  BSYNC.RECONVERGENT B1 ;  /* 0x0000000000017941 */ /* 0x000fea0003800200 */
.L_x_3719:
[----:B------:R-:W5:Y:S01]  /*4130*/  DSETP.GTU.AND P0, PT, R14, -3, PT ;  /* 0xc00800000e00742a */ /* 0x000f620003f0c000 */
[----:B------:R-:W-:Y:S01]  /*4140*/  BSSY.RECONVERGENT B1, `(.L_x_3723) ;  /* 0x000003f000017945 */ /* 0x000fe20003800200 */
[----:B------:R-:W-:-:S03]  /*4150*/  CS2R R18, SRZ ;  /* 0x0000000000127805 */ /* 0x000fc6000001ff00 */
[----:B-----5:R-:W-:Y:S05]  /*4160*/  @!P0 BRA `(.L_x_3724) ;  /* 0x0000000000f08947 */ /* 0x020fea0003800000 */
[----:B------:R-:W5:Y:S01]  /*4170*/  DSETP.GEU.AND P0, PT, R14, 3, PT ;  /* 0x400800000e00742a */ /* 0x000f620003f0e000 */
[----:B------:R-:W-:Y:S01]  /*4180*/  MOV R18, R26 ;  /* 0x0000001a00127202 */ /* 0x000fe20000000f00 */
        /* <DEDUP_REMOVED lines=51> */
.L_x_3726:
[----:B------:R-:W-:Y:S05]  /*44c0*/  BSYNC.RECONVERGENT B2 ;  /* 0x0000000000027941 */ /* 0x000fea0003800200 */
.L_x_3725:
[----:B------:R-:W0:-:S15]  /*44d0*/  DADD R2, R2, 0.5 ;  /* 0x3fe0000002027429 */ /* 0x000e1e0000000000 */
[----:B------:R-:W-:-:S15]  /*44e0*/  NOP ;  /* 0x0000000000007918 */ /* 0x000fde0000000000 */
[----:B------:R-:W-:-:S15]  /*44f0*/  NOP ;  /* 0x0000000000007918 */ /* 0x000fde0000000000 */
[----:B------:R-:W-:-:S15]  /*4500*/  NOP ;  /* 0x0000000000007918 */ /* 0x000fde0000000000 */
[----:B------:R-:W-:-:S04]  /*4510*/  NOP ;  /* 0x0000000000007918 */ /* 0x000fc80000000000 */
[----:B0-----:R0:W2:Y:S02]  /*4520*/  DMUL R18, R26, R2 ;  /* 0x000000021a127228 */ /* 0x0010a40000000000 */
.L_x_3724:
[----:B------:R-:W-:Y:S05]  /*4530*/  BSYNC.RECONVERGENT B1 ;  /* 0x0000000000017941 */ /* 0x000fea0003800200 */
.L_x_3723:
[----:B------:R-:W5:Y:S01]  /*4540*/  DSETP.GTU.AND P0, PT, R8, -3, PT ;  /* 0xc00800000800742a */ /* 0x000f620003f0c000 */
[----:B------:R-:W-:Y:S01]  /*4550*/  BSSY.RECONVERGENT B1, `(.L_x_3727) ;  /* 0x000003f000017945 */ /* 0x000fe20003800200 */
[----:B------:R-:W-:-:S03]  /*4560*/  CS2R R12, SRZ ;  /* 0x00000000000c7805 */ /* 0x000fc6000001ff00 */
[----:B-----5:R-:W-:Y:S05]  /*4570*/  @!P0 BRA `(.L_x_3728) ;  /* 0x0000000000f08947 */ /* 0x020fea0003800000 */
[----:B------:R-:W5:Y:S01]  /*4580*/  DSETP.GEU.AND P0, PT, R8, 3, PT ;  /* 0x400800000800742a */ /* 0x000f620003f0e000 */
[----:B------:R-:W-:Y:S01]  /*4590*/  IMAD.MOV.U32 R12, RZ, RZ, R20 ;  /* 0x000000ffff0c7224 */ /* 0x000fe200078e0014 */
[----:B------:R-:W-:Y:S01]  /*45a0*/  MOV R13, R21 ;  /* 0x00000015000d7202 */ /* 0x000fe20000000f00 */
[----:B-----5:R-:W-:Y:S06]  /*45b0*/  @P0 BRA `(.L_x_3728) ;  /* 0x0000000000e00947 */ /* 0x020fec0003800000 */
        /* <DEDUP_REMOVED lines=48> */
[----:B-1-34-:R-:W-:Y:S05]  /*48c0*/  CALL.REL.NOINC `($__internal_4_$__cuda_sm20_div_rn_f64_full) ;  /* 0x0000000400447944 */ /* 0x01afea0003c00000 */
.L_x_3730:
[----:B------:R-:W-:Y:S05]  /*48d0*/  BSYNC.RECONVERGENT B2 ;  /* 0x0000000000027941 */ /* 0x000fea0003800200 */
.L_x_3729:
[----:B------:R-:W0:-:S15]  /*48e0*/  DADD R2, R2, 0.5 ;  /* 0x3fe0000002027429 */ /* 0x000e1e0000000000 */
[----:B------:R-:W-:-:S15]  /*48f0*/  NOP ;  /* 0x0000000000007918 */ /* 0x000fde0000000000 */
[----:B------:R-:W-:-:S15]  /*4900*/  NOP ;  /* 0x0000000000007918 */ /* 0x000fde0000000000 */
[----:B------:R-:W-:-:S15]  /*4910*/  NOP ;  /* 0x0000000000007918 */ /* 0x000fde0000000000 */
[----:B------:R-:W-:-:S04]  /*4920*/  NOP ;  /* 0x0000000000007918 */ /* 0x000fc80000000000 */
[----:B0-----:R0:W2:Y:S02]  /*4930*/  DMUL R12, R20, R2 ;  /* 0x00000002140c7228 */ /* 0x0010a40000000000 */
.L_x_3728:
[----:B------:R-:W-:Y:S05]  /*4940*/  BSYNC.RECONVERGENT B1 ;  /* 0x0000000000017941 */ /* 0x000fea0003800200 */
.L_x_3727:
        /* <DEDUP_REMOVED lines=57> */
.L_x_3734:
[----:B------:R-:W-:Y:S05]  /*4ce0*/  BSYNC.RECONVERGENT B2 ;  /* 0x0000000000027941 */ /* 0x000fea0003800200 */
.L_x_3733:
[----:B------:R-:W0:-:S15]  /*4cf0*/  DADD R2, R2, 0.5 ;  /* 0x3fe0000002027429 */ /* 0x000e1e0000000000 */
[----:B------:R-:W-:-:S15]  /*4d00*/  NOP ;  /* 0x0000000000007918 */ /* 0x000fde0000000000 */
[----:B------:R-:W-:-:S15]  /*4d10*/  NOP ;  /* 0x0000000000007918 */ /* 0x000fde0000000000 */
[----:B------:R-:W-:-:S15]  /*4d20*/  NOP ;  /* 0x0000000000007918 */ /* 0x000fde0000000000 */
[----:B------:R-:W-:-:S04]  /*4d30*/  NOP ;  /* 0x0000000000007918 */ /* 0x000fc80000000000 */
[----:B0-----:R0:W2:Y:S02]  /*4d40*/  DMUL R14, R22, R2 ;  /* 0x00000002160e7228 */ /* 0x0010a40000000000 */
.L_x_3732:
[----:B------:R-:W-:Y:S05]  /*4d50*/  BSYNC.RECONVERGENT B1 ;  /* 0x0000000000017941 */ /* 0x000fea0003800200 */
.L_x_3731:
[----:B0-2---:R-:W0:Y:S02]  /*4d60*/  LDC.64 R2, c[0x0][0x3b0] ;  /* 0x0000ec00ff027b82 */ /* 0x005e240000000a00 */
[----:B0-----:R-:W-:-:S04]  /*4d70*/  IMAD.WIDE.U32 R2, R50, 0x8, R2 ;  /* 0x0000000832027825 */ /* 0x001fc800078e0002 */
[----:B------:R-:W-:-:S05]  /*4d80*/  IMAD.WIDE.U32 R2, R51, 0x10, R2 ;  /* 0x0000001033027825 */ /* 0x000fca00078e0002 */
[----:B-1-3--:R-:W-:Y:S04]  /*4d90*/  STG.E.128 desc[UR6][R2.64], R4 ;  /* 0x0000000402007986 */ /* 0x00afe8000c101d06 */
[----:B----4-:R-:W-:Y:S04]  /*4da0*/  STG.E.128 desc[UR6][R2.64+0x800], R36 ;  /* 0x0008002402007986 */ /* 0x010fe8000c101d06 */
[----:B------:R-:W-:Y:S04]  /*4db0*/  STG.E.128 desc[UR6][R2.64+0x1000], R16 ;  /* 0x0010001002007986 */ /* 0x000fe8000c101d06 */
[----:B------:R-:W-:Y:S01]  /*4dc0*/  STG.E.128 desc[UR6][R2.64+0x1800], R12 ;  /* 0x0018000c02007986 */ /* 0x000fe2000c101d06 */
[----:B------:R-:W-:Y:S05]  /*4dd0*/  EXIT ;  /* 0x000000000000794d */ /* 0x000fea0003800000 */
        .weak           $__internal_4_$__cuda_sm20_div_rn_f64_full
        .type           $__internal_4_$__cuda_sm20_div_rn_f64_full,@function
        .size           $__internal_4_$__cuda_sm20_div_rn_f64_full,(.L_x_6339 - $__internal_4_$__cuda_sm20_div_rn_f64_full)
$__internal_4_$__cuda_sm20_div_rn_f64_full:
[----:B------:R-:W-:Y:S01]  /*4de0*/  IMAD.MOV.U32 R41, RZ, RZ, R3 ;  /* 0x000000ffff297224 */ /* 0x000fe200078e0003 */
[----:B------:R-:W-:Y:S01]  /*4df0*/  FSETP.GEU.AND P0, PT, |R53|, 1.469367938527859385e-39, PT ;  /* 0x001000003500780b */ /* 0x000fe20003f0e200 */
[----:B------:R-:W-:Y:S01]  /*4e00*/  IMAD.MOV.U32 R43, RZ, RZ, R53 ;  /* 0x000000ffff2b7224 */ /* 0x000fe200078e0035 */
[----:B------:R-:W-:Y:S01]  /*4e10*/  MOV R40, R2 ;  /* 0x0000000200287202 */ /* 0x000fe20000000f00 */
[----:B------:R-:W-:Y:S01]  /*4e20*/  IMAD.MOV.U32 R54, RZ, RZ, 0x1ca00000 ;  /* 0x1ca00000ff367424 */ /* 0x000fe200078e00ff */
[C---:B------:R-:W-:Y:S01]  /*4e30*/  FSETP.GEU.AND P2, PT, |R41|.reuse, 1.469367938527859385e-39, PT ;  /* 0x001000002900780b */ /* 0x040fe20003f4e200 */
[----:B------:R-:W-:Y:S01]  /*4e40*/  IMAD.U32 R28, RZ, RZ, UR4 ;  /* 0x00000004ff1c7e24 */ /* 0x000fe2000f8e00ff */
[----:B------:R-:W-:Y:S01]  /*4e50*/  LOP3.LUT R52, R41, 0x7ff00000, RZ, 0xc0, !PT ;  /* 0x7ff0000029347812 */ /* 0x000fe200078ec0ff */
[----:B------:R-:W-:Y:S01]  /*4e60*/  IMAD.U32 R42, RZ, RZ, UR4 ;  /* 0x00000004ff2a7e24 */ /* 0x000fe2000f8e00ff */
[C---:B------:R-:W-:Y:S01]  /*4e70*/  LOP3.LUT R29, R53.reuse, 0x800fffff, RZ, 0xc0, !PT ;  /* 0x800fffff351d7812 */ /* 0x040fe200078ec0ff */
[----:B------:R-:W-:Y:S01]  /*4e80*/  BSSY.RECONVERGENT B0, `(.L_x_3735) ;  /* 0x000007e000007945 */ /* 0x000fe20003800200 */
[----:B------:R-:W-:Y:S01]  /*4e90*/  LOP3.LUT R49, R53, 0x7ff00000, RZ, 0xc0, !PT ;  /* 0x7ff0000035317812 */ /* 0x000fe200078ec0ff */
[----:B------:R-:W-:Y:S01]  /*4ea0*/  IMAD.MOV.U32 R48, RZ, RZ, R52 ;  /* 0x000000ffff307224 */ /* 0x000fe200078e0034 */
[----:B------:R-:W-:-:S02]  /*4eb0*/  LOP3.LUT R29, R29, 0x3ff00000, RZ, 0xfc, !PT ;  /* 0x3ff000001d1d7812 */ /* 0x000fc400078efcff */
[----:B------:R-:W-:-:S03]  /*4ec0*/  ISETP.GE.U32.AND P1, PT, R52, R49, PT ;  /* 0x000000313400720c */ /* 0x000fc60003f26070 */
[----:B------:R-:W-:Y:S01]  /*4ed0*/  @!P2 LOP3.LUT R2, R43, 0x7ff00000, RZ, 0xc0, !PT ;  /* 0x7ff000002b02a812 */ /* 0x000fe200078ec0ff */
[----:B------:R0:W1:Y:S02]  /*4ee0*/  @!P0 DMUL R28, R42, 8.98846567431157953865e+307 ;  /* 0x7fe000002a1c8828 */ /* 0x0000640000000000 */
[----:B0-----:R-:W-:Y:S02]  /*4ef0*/  SEL R42, R54, 0x63400000, !P1 ;  /* 0x63400000362a7807 */ /* 0x001fe40004800000 */
[----:B------:R-:W-:Y:S02]  /*4f00*/  @!P2 ISETP.GE.U32.AND P3, PT, R52, R2, PT ;  /* 0x000000023400a20c */ /* 0x000fe40003f66070 */
[----:B------:R-:W-:Y:S01]  /*4f10*/  LOP3.LUT R43, R42, 0x800fffff, R41, 0xf8, !PT ;  /* 0x800fffff2a2b7812 */ /* 0x000fe200078ef829 */
[----:B------:R-:W-:Y:S01]  /*4f20*/  IMAD.MOV.U32 R42, RZ, RZ, R40 ;  /* 0x000000ffff2a7224 */ /* 0x000fe200078e0028 */
[----:B------:R-:W-:Y:S02]  /*4f30*/  @!P2 SEL R2, R54, 0x63400000, !P3 ;  /* 0x634000003602a807 */ /* 0x000fe40005800000 */
[----:B-1----:R-:W-:-:S02]  /*4f40*/  @!P0 LOP3.LUT R49, R29, 0x7ff00000, RZ, 0xc0, !PT ;  /* 0x7ff000001d318812 */ /* 0x002fc400078ec0ff */
[----:B------:R-:W-:-:S04]  /*4f50*/  @!P2 LOP3.LUT R2, R2, 0x80000000, R41, 0xf8, !PT ;  /* 0x800000000202a812 */ /* 0x000fc800078ef829 */
[----:B------:R-:W-:Y:S02]  /*4f60*/  @!P2 LOP3.LUT R3, R2, 0x100000, RZ, 0xfc, !PT ;  /* 0x001000000203a812 */ /* 0x000fe400078efcff */
[----:B------:R-:W-:-:S15]  /*4f70*/  @!P2 MOV R2, RZ ;  /* 0x000000ff0002a202 */ /* 0x000fde0000000f00 */
[----:B------:R-:W-:-:S15]  /*4f80*/  NOP ;  /* 0x0000000000007918 */ /* 0x000fde0000000000 */
[----:B------:R-:W-:-:S15]  /*4f90*/  NOP ;  /* 0x0000000000007918 */ /* 0x000fde0000000000 */
[----:B------:R-:W-:-:S01]  /*4fa0*/  NOP ;  /* 0x0000000000007918 */ /* 0x000fc20000000000 */
[----:B------:R0:W1:Y:S02]  /*4fb0*/  @!P2 DFMA R42, R42, 2, -R2 ;  /* 0x400000002a2aa82b */ /* 0x0000640000000802 */
[----:B0-----:R-:W0:Y:S01]  /*4fc0*/  MUFU.RCP64H R3, R29 ;  /* 0x0000001d00037308 */ /* 0x001e220000001800 */
[----:B------:R-:W-:Y:S01]  /*4fd0*/  IMAD.MOV.U32 R2, RZ, RZ, 0x1 ;  /* 0x00000001ff027424 */ /* 0x000fe200078e00ff */
[----:B-1----:R-:W-:-:S15]  /*4fe0*/  @!P2 LOP3.LUT R48, R43, 0x7ff00000, RZ, 0xc0, !PT ;  /* 0x7ff000002b30a812 */ /* 0x002fde00078ec0ff */
[----:B------:R-:W-:-:S15]  /*4ff0*/  NOP ;  /* 0x0000000000007918 */ /* 0x000fde0000000000 */
[----:B------:R-:W-:-:S15]  /*5000*/  NOP ;  /* 0x0000000000007918 */ /* 0x000fde0000000000 */
[----:B------:R-:W-:-:S15]  /*5010*/  NOP ;  /* 0x0000000000007918 */ /* 0x000fde0000000000 */
        /* <DEDUP_REMOVED lines=36> */
[----:B0-----:R-:W-:Y:S02]  /*5260*/  VIADD R2, R48, 0xffffffff ;  /* 0xffffffff30027836 */ /* 0x001fe40000000000 */
[----:B------:R-:W-:Y:S02]  /*5270*/  IMAD.U32 R44, RZ, RZ, UR4 ;  /* 0x00000004ff2c7e24 */ /* 0x000fe4000f8e00ff */
[----:B------:R-:W-:Y:S01]  /*5280*/  IMAD.MOV.U32 R45, RZ, RZ, R53 ;  /* 0x000000ffff2d7224 */ /* 0x000fe200078e0035 */
[----:B------:R-:W-:Y:S02]  /*5290*/  ISETP.GT.U32.AND P0, PT, R2, 0x7feffffe, PT ;  /* 0x7feffffe0200780c */ /* 0x000fe40003f04070 */
[----:B------:R-:W-:-:S04]  /*52a0*/  IADD3 R2, PT, PT, R49, -0x1, RZ ;  /* 0xffffffff31027810 */ /* 0x000fc80007ffe0ff */
[----:B------:R-:W-:-:S13]  /*52b0*/  ISETP.GT.U32.OR P0, PT, R2, 0x7feffffe, P0 ;  /* 0x7feffffe0200780c */ /* 0x000fda0000704470 */
[----:B-1----:R-:W-:Y:S05]  /*52c0*/  @P0 BRA `(.L_x_3736) ;  /* 0x0000000000840947 */ /* 0x002fea0003800000 */
[----:B------:R-:W-:Y:S01]  /*52d0*/  LOP3.LUT R2, R45, 0x7ff00000, RZ, 0xc0, !PT ;  /* 0x7ff000002d027812 */ /* 0x000fe200078ec0ff */
[----:B------:R-:W-:-:S03]  /*52e0*/  IMAD.MOV.U32 R40, RZ, RZ, RZ ;  /* 0x000000ffff287224 */ /* 0x000fc600078e00ff */
[CC--:B------:R-:W-:Y:S02]  /*52f0*/  VIADDMNMX R3, R52.reuse, -R2.reuse, 0xb9600000, !PT ;  /* 0xb960000034037446 */ /* 0x0c0fe40007800902 */
[----:B------:R-:W-:Y:S02]  /*5300*/  ISETP.GE.U32.AND P0, PT, R52, R2, PT ;  /* 0x000000023400720c */ /* 0x000fe40003f06070 */
        /* <DEDUP_REMOVED lines=14> */
[----:B------:R-:W-:Y:S01]  /*53f0*/  MOV R28, RZ ;  /* 0x000000ff001c7202 */ /* 0x000fe20000000f00 */
[----:B------:R-:W0:Y:S01]  /*5400*/  DMUL.RP R40, R46, R40 ;  /* 0x000000282e287228 */ /* 0x000e220000008000 */
[----:B------:R-:W-:Y:S02]  /*5410*/  IADD3 R48, PT, PT, -R48, -0x43300000, RZ ;  /* 0xbcd0000030307810 */ /* 0x000fe40007ffe1ff */
[----:B0-----:R-:W-:-:S15]  /*5420*/  LOP3.LUT R42, R41, R42, RZ, 0x3c, !PT ;  /* 0x0000002a292a7212 */ /* 0x001fde00078e3cff */
[----:B------:R-:W-:-:S15]  /*5430*/  NOP ;  /* 0x0000000000007918 */ /* 0x000fde0000000000 */
[----:B------:R-:W-:-:S15]  /*5440*/  NOP ;  /* 0x0000000000007918 */ /* 0x000fde0000000000 */
[----:B------:R-:W-:-:S15]  /*5450*/  NOP ;  /* 0x0000000000007918 */ /* 0x000fde0000000000 */
[----:B------:R-:W-:-:S01]  /*5460*/  NOP ;  /* 0x0000000000007918 */ /* 0x000fc20000000000 */
[----:B------:R-:W0:Y:S02]  /*5470*/  DFMA R28, R2, -R28, R46 ;  /* 0x8000001c021c722b */ /* 0x000e24000000002e */
[----:B0-----:R-:W-:-:S04]  /*5480*/  FSETP.NEU.AND P0, PT, |R29|, R48, PT ;  /* 0x000000301d00720b */ /* 0x001fc80003f0d200 */
[----:B------:R-:W-:Y:S02]  /*5490*/  FSEL R40, R40, R2, !P0 ;  /* 0x0000000228287208 */ /* 0x000fe40004000000 */
[----:B------:R-:W-:-:S05]  /*54a0*/  FSEL R2, R42, R3, !P0 ;  /* 0x000000032a027208 */ /* 0x000fca0004000000 */
[----:B------:R-:W-:Y:S02]  /*54b0*/  IMAD.MOV.U32 R3, RZ, RZ, R2 ;  /* 0x000000ffff037224 */ /* 0x000fe400078e0002 */
[----:B------:R-:W-:Y:S01]  /*54c0*/  IMAD.MOV.U32 R2, RZ, RZ, R40 ;  /* 0x000000ffff027224 */ /* 0x000fe200078e0028 */
[----:B------:R-:W-:Y:S06]  /*54d0*/  BRA `(.L_x_3737) ;  /* 0x0000000000607947 */ /* 0x000fec0003800000 */
.L_x_3736:
        /* <DEDUP_REMOVED lines=12> */
[----:B------:R-:W-:Y:S02]  /*55a0*/  @!P0 IMAD.MOV.U32 R3, RZ, RZ, R2 ;  /* 0x000000ffff038224 */ /* 0x000fe400078e0002 */
[----:B------:R-:W-:Y:S01]  /*55b0*/  @!P0 IMAD.MOV.U32 R2, RZ, RZ, RZ ;  /* 0x000000ffff028224 */ /* 0x000fe200078e00ff */
[----:B------:R-:W-:Y:S01]  /*55c0*/  @P0 MOV R3, R28 ;  /* 0x0000001c00030202 */ /* 0x000fe20000000f00 */
[----:B------:R-:W-:Y:S01]  /*55d0*/  @P0 IMAD.MOV.U32 R2, RZ, RZ, RZ ;  /* 0x000000ffff020224 */ /* 0x000fe200078e00ff */
[----:B------:R-:W-:Y:S06]  /*55e0*/  BRA `(.L_x_3737) ;  /* 0x00000000001c7947 */ /* 0x000fec0003800000 */
.L_x_3739:
[----:B------:R-:W-:-:S05]  /*55f0*/  LOP3.LUT R2, R45, 0x80000, RZ, 0xfc, !PT ;  /* 0x000800002d027812 */ /* 0x000fca00078efcff */
[----:B------:R-:W-:Y:S02]  /*5600*/  IMAD.MOV.U32 R3, RZ, RZ, R2 ;  /* 0x000000ffff037224 */ /* 0x000fe400078e0002 */
[----:B------:R-:W-:Y:S01]  /*5610*/  IMAD.MOV.U32 R2, RZ, RZ, R44 ;  /* 0x000000ffff027224 */ /* 0x000fe200078e002c */
[----:B------:R-:W-:Y:S06]  /*5620*/  BRA `(.L_x_3737) ;  /* 0x00000000000c7947 */ /* 0x000fec0003800000 */
.L_x_3738:
[----:B------:R-:W-:-:S05]  /*5630*/  LOP3.LUT R2, R41, 0x80000, RZ, 0xfc, !PT ;  /* 0x0008000029027812 */ /* 0x000fca00078efcff */
[----:B------:R-:W-:Y:S01]  /*5640*/  IMAD.MOV.U32 R3, RZ, RZ, R2 ;  /* 0x000000ffff037224 */ /* 0x000fe200078e0002 */
[----:B------:R-:W-:-:S07]  /*5650*/  MOV R2, R40 ;  /* 0x0000002800027202 */ /* 0x000fce0000000f00 */
.L_x_3737:
[----:B------:R-:W-:Y:S05]  /*5660*/  BSYNC.RECONVERGENT B0 ;  /* 0x0000000000007941 */ /* 0x000fea0003800200 */
.L_x_3735:
[----:B------:R-:W-:Y:S02]  /*5670*/  IMAD.MOV.U32 R28, RZ, RZ, R0 ;  /* 0x000000ffff1c7224 */ /* 0x000fe400078e0000 */
[----:B------:R-:W-:-:S04]  /*5680*/  IMAD.MOV.U32 R29, RZ, RZ, 0x0 ;  /* 0x00000000ff1d7424 */ /* 0x000fc800078e00ff */
[----:B------:R-:W-:Y:S05]  /*5690*/  RET.REL.NODEC R28 `(_ZN2at6native29vectorized_elementwise_kernelILi2EZZZNS0_66_GLOBAL__N__a0cfb035_28_ActivationHardswishKernel_cu_9e10b42f_293025hardswish_backward_kernelERNS_14TensorIteratorEENKUlvE_clEvENKUlvE_clEvEUlddE_St5arrayIPcLm3EEEEviT0_T1_) ;  /* 0xffffffa81c587950 */ /* 0x000fea0003c3ffff */
.L_x_3740:
        /* <DEDUP_REMOVED lines=14> */
.L_x_6339:


//--------------------- .text._ZN2at6native29vectorized_elementwise_kernelILi4EZZZNS0_66_GLOBAL__N__a0cfb035_28_ActivationHardswishKernel_cu_9e10b42f_293025hardswish_backward_kernelERNS_14TensorIteratorEENKUlvE_clEvENKUlvE_clEvEUlddE_St5arrayIPcLm3EEEEviT0_T1_ --------------------------
	.section	.text._ZN2at6native29vectorized_elementwise_kernelILi4EZZZNS0_66_GLOBAL__N__a0cfb035_28_ActivationHardswishKernel_cu_9e10b42f_293025hardswish_backward_kernelERNS_14TensorIteratorEENKUlvE_clEvENKUlvE_clEvEUlddE_St5arrayIPcLm3EEEEviT0_T1_,"ax",@progbits
	.align	128
        .global         _ZN2at6native29vectorized_elementwise_kernelILi4EZZZNS0_66_GLOBAL__N__a0cfb035_28_ActivationHardswishKernel_cu_9e10b42f_293025hardswish_backward_kernelERNS_14TensorIteratorEENKUlvE_clEvENKUlvE_clEvEUlddE_St5arrayIPcLm3EEEEviT0_T1_
        .type           _ZN2at6native29vectorized_elementwise_kernelILi4EZZZNS0_66_GLOBAL__N__a0cfb035_28_ActivationHardswishKernel_cu_9e10b42f_293025hardswish_backward_kernelERNS_14TensorIteratorEENKUlvE_clEvENKUlvE_clEvEUlddE_St5arrayIPcLm3EEEEviT0_T1_,@function
        .size           _ZN2at6native29vectorized_elementwise_kernelILi4EZZZNS0_66_GLOBAL__N__a0cfb035_28_ActivationHardswishKernel_cu_9e10b42f_293025hardswish_backward_kernelERNS_14TensorIteratorEENKUlvE_clEvENKUlvE_clEvEUlddE_St5arrayIPcLm3EEEEviT0_T1_,(.L_x_6340 - _ZN2at6native29vectorized_elementwise_kernelILi4EZZZNS0_66_GLOBAL__N__a0cfb035_28_ActivationHardswishKernel_cu_9e10b42f_293025hardswish_backward_kernelERNS_14TensorIteratorEENKUlvE_clEvENKUlvE_clEvEUlddE_St5arrayIPcLm3EEEEviT0_T1_)
        .other          _ZN2at6native29vectorized_elementwise_kernelILi4EZZZNS0_66_GLOBAL__N__a0cfb035_28_ActivationHardswishKernel_cu_9e10b42f_293025hardswish_backward_kernelERNS_14TensorIteratorEENKUlvE_clEvENKUlvE_clEvEUlddE_St5arrayIPcLm3EEEEviT0_T1_,@"STO_CUDA_ENTRY STV_DEFAULT"
_ZN2at6native29vectorized_elementwise_kernelILi4EZZZNS0_66_GLOBAL__N__a0cfb035_28_ActivationHardswishKernel_cu_9e10b42f_293025hardswish_backward_kernelERNS_14TensorIteratorEENKUlvE_clEvENKUlvE_clEvEUlddE_St5arrayIPcLm3EEEEviT0_T1_:
.text._ZN2at6native29vectorized_elementwise_kernelILi4EZZZNS0_66_GLOBAL__N__a0cfb035_28_ActivationHardswishKernel_cu_9e10b42f_293025hardswish_backward_kernelERNS_14TensorIteratorEENKUlvE_clEvENKUlvE_clEvEUlddE_St5arrayIPcLm3EEEEviT0_T1_:
        /* <DEDUP_REMOVED lines=157> */
[----:B------:R-:W-:Y:S05]  /*09d0*/  CALL.REL.NOINC `($__internal_5_$__cuda_sm20_div_rn_f64_full) ;  /* 0x0000004000e87944 */ /* 0x000fea0003c00000 */
.L_x_3745:
[----:B------:R-:W-:Y:S05]  /*09e0*/  BSYNC.RECONVERGENT B2 ;  /* 0x0000000000027941 */ /* 0x000fea0003800200 */
.L_x_3744:
[----:B------:R-:W0:-:S15]  /*09f0*/  DADD R2, R2, 0.5 ;  /* 0x3fe0000002027429 */ /* 0x000e1e0000000000 */
[----:B------:R-:W-:-:S15]  /*0a00*/  NOP ;  /* 0x0000000000007918 */ /* 0x000fde0000000000 */
[----:B------:R-:W-:-:S15]  /*0a10*/  NOP ;  /* 0x0000000000007918 */ /* 0x000fde0000000000 */
[----:B------:R-:W-:-:S15]  /*0a20*/  NOP ;  /* 0x0000000000007918 */ /* 0x000fde0000000000 */
[----:B------:R-:W-:-:S04]  /*0a30*/  NOP ;  /* 0x0000000000007918 */ /* 0x000fc80000000000 */
[----:B0-----:R0:W1:Y:S02]  /*0a40*/  DMUL R4, R2, R34 ;  /* 0x0000002202047228 */ /* 0x0010640000000000 */
.L_x_3743:
[----:B------:R-:W-:Y:S05]  /*0a50*/  BSYNC.RECONVERGENT B1 ;  /* 0x0000000000017941 */ /* 0x000fea0003800200 */
.L_x_3742:
        /* <DEDUP_REMOVED lines=59> */
[----:B-1----:R-:W-:Y:S05]  /*0e10*/  CALL.REL.NOINC `($__internal_5_$__cuda_sm20_div_rn_f64_full) ;  /* 0x0000003c00d87944 */ /* 0x002fea0003c00000 */
.L_x_3749:
[----:B------:R-:W-:Y:S05]  /*0e20*/  BSYNC.RECONVERGENT B2 ;  /* 0x0000000000027941 */ /* 0x000fea0003800200 */
.L_x_3748:
[----:B------:R-:W0:-:S15]  /*0e30*/  DADD R2, R2, 0.5 ;  /* 0x3fe0000002027429 */ /* 0x000e1e0000000000 */
[----:B------:R-:W-:-:S15]  /*0e40*/  NOP ;  /* 0x0000000000007918 */ /* 0x000fde0000000000 */
[----:B------:R-:W-:-:S15]  /*0e50*/  NOP ;  /* 0x0000000000007918 */ /* 0x000fde0000000000 */
[----:B------:R-:W-:-:S15]  /*0e60*/  NOP ;  /* 0x0000000000007918 */ /* 0x000fde0000000000 */
[----:B------:R-:W-:-:S04]  /*0e70*/  NOP ;  /* 0x0000000000007918 */ /* 0x000fc80000000000 */
[----:B0-----:R2:W3:Y:S02]  /*0e80*/  DMUL R34, R2, R32 ;  /* 0x0000002002227228 */ /* 0x0014e40000000000 */
.L_x_3747:
[----:B------:R-:W-:Y:S05]  /*0e90*/  BSYNC.RECONVERGENT B1 ;  /* 0x0000000000017941 */ /* 0x000fea0003800200 */
.L_x_3746:
        /* <DEDUP_REMOVED lines=59> */
[----:B-1-3--:R-:W-:Y:S05]  /*1250*/  CALL.REL.NOINC `($__internal_5_$__cuda_sm20_div_rn_f64_full) ;  /* 0x0000003800c87944 */ /* 0x00afea0003c00000 */
.L_x_3753:
[----:B------:R-:W-:Y:S05]  /*1260*/  BSYNC.RECONVERGENT B2 ;  /* 0x0000000000027941 */ /* 0x000fea0003800200 */
.L_x_3752:
[----:B------:R-:W0:-:S15]  /*1270*/  DADD R2, R2, 0.5 ;  /* 0x3fe0000002027429 */ /* 0x000e1e0000000000 */
[----:B------:R-:W-:-:S15]  /*1280*/  NOP ;  /* 0x0000000000007918 */ /* 0x000fde0000000000 */
[----:B------:R-:W-:-:S15]  /*1290*/  NOP ;  /* 0x0000000000007918 */ /* 0x000fde0000000000 */
[----:B------:R-:W-:-:S15]  /*12a0*/  NOP ;  /* 0x0000000000007918 */ /* 0x000fde0000000000 */
[----:B------:R-:W-:-:S04]  /*12b0*/  NOP ;  /* 0x0000000000007918 */ /* 0x000fc80000000000 */
[----:B0-----:R4:W0:Y:S02]  /*12c0*/  DMUL R30, R2, R28 ;  /* 0x0000001c021e7228 */ /* 0x0018240000000000 */
.L_x_3751:
[----:B------:R-:W-:Y:S05]  /*12d0*/  BSYNC.RECONVERGENT B1 ;  /* 0x0000000000017941 */ /* 0x000fea0003800200 */
.L_x_3750:
        /* <DEDUP_REMOVED lines=60> */
.L_x_3757:
[----:B------:R-:W-:Y:S05]  /*16a0*/  BSYNC.RECONVERGENT B2 ;  /* 0x0000000000027941 */ /* 0x000fea0003800200 */
.L_x_3756:
[----:B------:R-:W0:-:S15]  /*16b0*/  DADD R2, R2, 0.5 ;  /* 0x3fe0000002027429 */ /* 0x000e1e0000000000 */
[----:B------:R-:W-:-:S15]  /*16c0*/  NOP ;  /* 0x0000000000007918 */ /* 0x000fde0000000000 */
[----:B------:R-:W-:-:S15]  /*16d0*/  NOP ;  /* 0x0000000000007918 */ /* 0x000fde0000000000 */
[----:B------:R-:W-:-:S15]  /*16e0*/  NOP ;  /* 0x0000000000007918 */ /* 0x000fde0000000000 */
[----:B------:R-:W-:-:S04]  /*16f0*/  NOP ;  /* 0x0000000000007918 */ /* 0x000fc80000000000 */
[----:B0-----:R0:W2:Y:S02]  /*1700*/  DMUL R26, R2, R24 ;  /* 0x00000018021a7228 */ /* 0x0010a40000000000 */
.L_x_3755:
[----:B------:R-:W-:Y:S05]  /*1710*/  BSYNC.RECONVERGENT B1 ;  /* 0x0000000000017941 */ /* 0x000fea0003800200 */
.L_x_3754:
        /* <DEDUP_REMOVED lines=60> */
.L_x_3761:
[----:B------:R-:W-:Y:S05]  /*1ae0*/  BSYNC.RECONVERGENT B2 ;  /* 0x0000000000027941 */ /* 0x000fea0003800200 */
.L_x_3760:
[----:B------:R-:W0:-:S15]  /*1af0*/  DADD R2, R2, 0.5 ;  /* 0x3fe0000002027429 */ /* 0x000e1e0000000000 */
[----:B------:R-:W-:-:S15]  /*1b00*/  NOP ;  /* 0x0000000000007918 */ /* 0x000fde0000000000 */
[----:B------:R-:W-:-:S15]  /*1b10*/  NOP ;  /* 0x0000000000007918 */ /* 0x000fde0000000000 */
[----:B------:R-:W-:-:S15]  /*1b20*/  NOP ;  /* 0x0000000000007918 */ /* 0x000fde0000000000 */
[----:B------:R-:W-:-:S04]  /*1b30*/  NOP ;  /* 0x0000000000007918 */ /* 0x000fc80000000000 */
[----:B0-----:R0:W2:Y:S02]  /*1b40*/  DMUL R22, R2, R20 ;  /* 0x0000001402167228 */ /* 0x0010a40000000000 */
.L_x_3759:
[----:B------:R-:W-:Y:S05]  /*1b50*/  BSYNC.RECONVERGENT B1 ;  /* 0x0000000000017941 */ /* 0x000fea0003800200 */
.L_x_3758:
        /* <DEDUP_REMOVED lines=60> */
.L_x_3765:
[----:B------:R-:W-:Y:S05]  /*1f20*/  BSYNC.RECONVERGENT B2 ;  /* 0x0000000000027941 */ /* 0x000fea0003800200 */
.L_x_3764:
[----:B------:R-:W0:-:S15]  /*1f30*/  DADD R2, R2, 0.5 ;  /* 0x3fe0000002027429 */ /* 0x000e1e0000000000 */
[----:B------:R-:W-:-:S15]  /*1f40*/  NOP ;  /* 0x0000000000007918 */ /* 0x000fde0000000000 */
[----:B------:R-:W-:-:S15]  /*1f50*/  NOP ;  /* 0x0000000000007918 */ /* 0x000fde0000000000 */
[----:B------:R-:W-:-:S15]  /*1f60*/  NOP ;  /* 0x0000000000007918 */ /* 0x000fde0000000000 */
[----:B------:R-:W-:-:S04]  /*1f70*/  NOP ;  /* 0x0000000000007918 */ /* 0x000fc80000000000 */
[----:B0-----:R0:W2:Y:S02]  /*1f80*/  DMUL R18, R2, R16 ;  /* 0x0000001002127228 */ /* 0x0010a40000000000 */
.L_x_3763:
[----:B------:R-:W-:Y:S05]  /*1f90*/  BSYNC.RECONVERGENT B1 ;  /* 0x0000000000017941 */ /* 0x000fea0003800200 */
.L_x_3762:
        /* <DEDUP_REMOVED lines=60> */
.L_x_3769:
[----:B------:R-:W-:Y:S05]  /*2360*/  BSYNC.RECONVERGENT B2 ;  /* 0x0000000000027941 */ /* 0x000fea0003800200 */
.L_x_3768:
[----:B------:R-:W0:-:S15]  /*2370*/  DADD R2, R2, 0.5 ;  /* 0x3fe0000002027429 */ /* 0x000e1e0000000000 */
[----:B------:R-:W-:-:S15]  /*2380*/  NOP ;  /* 0x0000000000007918 */ /* 0x000fde0000000000 */
[----:B------:R-:W-:-:S15]  /*2390*/  NOP ;  /* 0x0000000000007918 */ /* 0x000fde0000000000 */
[----:B------:R-:W-:-:S15]  /*23a0*/  NOP ;  /* 0x0000000000007918 */ /* 0x000fde0000000000 */
[----:B------:R-:W-:-:S04]  /*23b0*/  NOP ;  /* 0x0000000000007918 */ /* 0x000fc80000000000 */
[----:B0-----:R0:W2:Y:S02]  /*23c0*/  DMUL R14, R2, R12 ;  /* 0x0000000c020e7228 */ /* 0x0010a40000000000 */
.L_x_3767:
[----:B------:R-:W-:Y:S05]  /*23d0*/  BSYNC.RECONVERGENT B1 ;  /* 0x0000000000017941 */ /* 0x000fea0003800200 */
.L_x_3766:
        /* <DEDUP_REMOVED lines=60> */
.L_x_3773:
[----:B------:R-:W-:Y:S05]  /*27a0*/  BSYNC.RECONVERGENT B2 ;  /* 0x0000000000027941 */ /* 0x000fea0003800200 */
.L_x_3772:
[----:B------:R-:W0:-:S15]  /*27b0*/  DADD R2, R2, 0.5 ;  /* 0x3fe0000002027429 */ /* 0x000e1e0000000000 */
[----:B------:R-:W-:-:S15]  /*27c0*/  NOP ;  /* 0x0000000000007918 */ /* 0x000fde0000000000 */
[----:B------:R-:W-:-:S15]  /*27d0*/  NOP ;  /* 0x0000000000007918 */ /* 0x000fde0000000000 */
[----:B------:R-:W-:-:S15]  /*27e0*/  NOP ;  /* 0x0000000000007918 */ /* 0x000fde0000000000 */
[----:B------:R-:W-:-:S04]  /*27f0*/  NOP ;  /* 0x0000000000007918 */ /* 0x000fc80000000000 */
[----:B0-----:R0:W2:Y:S02]  /*2800*/  DMUL R10, R2, R8 ;  /* 0x00000008020a7228 */ /* 0x0010a40000000000 */
.L_x_3771:
[----:B------:R-:W-:Y:S05]  /*2810*/  BSYNC.RECONVERGENT B1 ;  /* 0x0000000000017941 */ /* 0x000fea0003800200 */
.L_x_3770:
        /* <DEDUP_REMOVED lines=16> */
.L_x_3776:
[----:B------:R-:W-:-:S13]  /*2920*/  ISETP.GE.U32.AND P0, PT, R38, R39, PT ;  /* 0x000000272600720c */ /* 0x000fda0003f06070 */
[----:B------:R-:W-:Y:S05]  /*2930*/  @P0 BRA `(.L_x_3778) ;  /* 0x0000000000300947 */ /* 0x000fea0003800000 */
[----:B0-2-4-:R-:W0:Y:S01]  /*2940*/  LDC.64 R2, c[0x0][0x3b0] ;  /* 0x0000ec00ff027b82 */ /* 0x015e220000000a00 */
[----:B-1----:R-:W-:Y:S02]  /*2950*/  IMAD.IADD R5, R50, 0x1, R38 ;  /* 0x0000000132057824 */ /* 0x002fe400078e0226 */
[----:B------:R-:W-:Y:S02]  /*2960*/  VIADD R38, R38, 0x80 ;  /* 0x0000008026267836 */ /* 0x000fe40000000000 */
[----:B0-----:R-:W-:-:S05]  /*2970*/  IMAD.WIDE.U32 R2, R5, 0x8, R2 ;  /* 0x0000000805027825 */ /* 0x001fca00078e0002 */
[----:B-----5:R1:W-:Y:S02]  /*2980*/  STG.E.64 desc[UR6][R2.64], R30 ;  /* 0x0000001e02007986 */ /* 0x0203e4000c101b06 */
.L_x_3777:
[----:B------:R-:W-:-:S13]  /*2990*/  ISETP.GE.U32.AND P0, PT, R38, R39, PT ;  /* 0x000000272600720c */ /* 0x000fda0003f06070 */
[----:B------:R-:W-:Y:S05]  /*29a0*/  @P0 BRA `(.L_x_3779) ;  /* 0x0000000000300947 */ /* 0x000fea0003800000 */
[----:B01----:R-:W0:Y:S01]  /*29b0*/  LDC.64 R2, c[0x0][0x3b0] ;  /* 0x0000ec00ff027b82 */ /* 0x003e220000000a00 */
[----:B------:R-:W-:Y:S01]  /*29c0*/  IADD3 R5, PT, PT, R50, R38, RZ ;  /* 0x0000002632057210 */ /* 0x000fe20007ffe0ff */
[----:B------:R-:W-:-:S04]  /*29d0*/  VIADD R38, R38, 0x80 ;  /* 0x0000008026267836 */ /* 0x000fc80000000000 */
[----:B0-----:R-:W-:-:S05]  /*29e0*/  IMAD.WIDE.U32 R2, R5, 0x8, R2 ;  /* 0x0000000805027825 */ /* 0x001fca00078e0002 */
[----:B------:R0:W-:Y:S02]  /*29f0*/  STG.E.64 desc[UR6][R2.64], R26 ;  /* 0x0000001a02007986 */ /* 0x0001e4000c101b06 */
.L_x_3778:
[----:B------:R-:W-:-:S13]  /*2a00*/  ISETP.GE.U32.AND P0, PT, R38, R39, PT ;  /* 0x000000272600720c */ /* 0x000fda0003f06070 */
[----:B------:R-:W-:Y:S05]  /*2a10*/  @P0 BRA `(.L_x_3780) ;  /* 0x0000000000340947 */ /* 0x000fea0003800000 */
[----:B0-2-4-:R-:W0:Y:S01]  /*2a20*/  LDC.64 R2, c[0x0][0x3b0] ;  /* 0x0000ec00ff027b82 */ /* 0x015e220000000a00 */
[----:B-1----:R-:W-:Y:S02]  /*2a30*/  IMAD.IADD R5, R50, 0x1, R38 ;  /* 0x0000000132057824 */ /* 0x002fe400078e0226 */
[----:B------:R-:W-:Y:S02]  /*2a40*/  VIADD R38, R38, 0x80 ;  /* 0x0000008026267836 */ /* 0x000fe40000000000 */
[----:B0-----:R-:W-:-:S05]  /*2a50*/  IMAD.WIDE.U32 R2, R5, 0x8, R2 ;  /* 0x0000000805027825 */ /* 0x001fca00078e0002 */
[----:B-----5:R2:W-:Y:S02]  /*2a60*/  STG.E.64 desc[UR6][R2.64], R22 ;  /* 0x0000001602007986 */ /* 0x0205e4000c101b06 */
.L_x_3779:
        /* <DEDUP_REMOVED lines=8> */
.L_x_3780:
[----:B------:R-:W-:Y:S05]  /*2af0*/  BSYNC.RELIABLE B1 ;  /* 0x0000000000017941 */ /* 0x000fea0003800100 */
.L_x_3775:
[----:B------:R-:W-:-:S13]  /*2b00*/  ISETP.GE.U32.AND P0, PT, R38, R39, PT ;  /* 0x000000272600720c */ /* 0x000fda0003f06070 */
[----:B0-2-4-:R-:W0:Y:S01]  /*2b10*/  @!P0 LDC.64 R2, c[0x0][0x3b0] ;  /* 0x0000ec00ff028b82 */ /* 0x015e220000000a00 */
[----:B-1----:R-:W-:Y:S02]  /*2b20*/  @!P0 IMAD.IADD R5, R50, 0x1, R38 ;  /* 0x0000000132058824 */ /* 0x002fe400078e0226 */
[----:B------:R-:W-:Y:S02]  /*2b30*/  @!P0 VIADD R38, R38, 0x80 ;  /* 0x0000008026268836 */ /* 0x000fe40000000000 */
[----:B0-----:R-:W-:-:S05]  /*2b40*/  @!P0 IMAD.WIDE.U32 R2, R5, 0x8, R2 ;  /* 0x0000000805028825 */ /* 0x001fca00078e0002 */
[----:B-----5:R4:W-:Y:S02]  /*2b50*/  @!P0 STG.E.64 desc[UR6][R2.64], R14 ;  /* 0x0000000e02008986 */ /* 0x0209e4000c101b06 */
.L_x_3781:
[----:B------:R-:W-:Y:S05]  /*2b60*/  BSYNC.RECONVERGENT B0 ;  /* 0x0000000000007941 */ /* 0x000fea0003800200 */
.L_x_3774:
        /* <DEDUP_REMOVED lines=8> */
.L_x_3741:
[----:B------:R-:W0:Y:S01]  /*2bf0*/  S2R R51, SR_TID.X ;  /* 0x0000000000337919 */ /* 0x000e220000002100 */
[----:B------:R-:W1:Y:S08]  /*2c00*/  LDC.64 R4, c[0x0][0x3c0] ;  /* 0x0000f000ff047b82 */ /* 0x000e700000000a00 */
[----:B------:R-:W2:Y:S01]  /*2c10*/  LDC.64 R2, c[0x0][0x3b8] ;  /* 0x0000ee00ff027b82 */ /* 0x000ea20000000a00 */
[----:B-1----:R-:W-:-:S04]  /*2c20*/  IMAD.WIDE.U32 R4, R50, 0x8, R4 ;  /* 0x0000000832047825 */ /* 0x002fc800078e0004 */
[----:B0-----:R-:W-:-:S04]  /*2c30*/  IMAD.WIDE.U32 R6, R51, 0x20, R4 ;  /* 0x0000002033067825 */ /* 0x001fc800078e0004 */
[----:B--2---:R-:W-:Y:S01]  /*2c40*/  IMAD.WIDE.U32 R2, R50, 0x8, R2 ;  /* 0x0000000832027825 */ /* 0x004fe200078e0002 */
[----:B------:R-:W2:Y:S04]  /*2c50*/  LDG.E.ENL2.256 R32, R36, desc[UR6][R6.64] ;  /* 0xfe0000060624797e */ /* 0x000ea80008121920 */
[----:B------:R0:W5:Y:S01]  /*2c60*/  LDG.E.ENL2.256 R8, R12, desc[UR6][R6.64+0x1000] ;  /* 0xfe008006060c797e */ /* 0x0001620008121908 */
[----:B------:R-:W-:-:S05]  /*2c70*/  IMAD.WIDE.U32 R2, R51, 0x20, R2 ;  /* 0x0000002033027825 */ /* 0x000fca00078e0002 */
[----:B------:R0:W5:Y:S04]  /*2c80*/  LDG.E.ENL2.256 R24, R28, desc[UR6][R2.64] ;  /* 0xfe000006021c797e */ /* 0x0001680008121918 */
[----:B------:R0:W5:Y:S01]  /*2c90*/  LDG.E.ENL2.256 R16, R20, desc[UR6][R2.64+0x1000] ;  /* 0xfe0080060214797e */ /* 0x0001620008121910 */
        /* <DEDUP_REMOVED lines=56> */
[----:B------:R-:W-:Y:S05]  /*3020*/  CALL.REL.NOINC `($__internal_5_$__cuda_sm20_div_rn_f64_full) ;  /* 0x0000001c00547944 */ /* 0x000fea0003c00000 */
.L_x_3785:
[----:B------:R-:W-:Y:S05]  /*3030*/  BSYNC.RECONVERGENT B2 ;  /* 0x0000000000027941 */ /* 0x000fea0003800200 */
.L_x_3784:
[----:B------:R-:W0:-:S15]  /*3040*/  DADD R2, R2, 0.5 ;  /* 0x3fe0000002027429 */ /* 0x000e1e0000000000 */
[----:B------:R-:W-:-:S15]  /*3050*/  NOP ;  /* 0x0000000000007918 */ /* 0x000fde0000000000 */
[----:B------:R-:W-:-:S15]  /*3060*/  NOP ;  /* 0x0000000000007918 */ /* 0x000fde0000000000 */
[----:B------:R-:W-:-:S15]  /*3070*/  NOP ;  /* 0x0000000000007918 */ /* 0x000fde0000000000 */
[----:B------:R-:W-:-:S04]  /*3080*/  NOP ;  /* 0x0000000000007918 */ /* 0x000fc80000000000 */
[----:B0-----:R0:W1:Y:S02]  /*3090*/  DMUL R4, R28, R2 ;  /* 0x000000021c047228 */ /* 0x0010640000000000 */
.L_x_3783:
[----:B------:R-:W-:Y:S05]  /*30a0*/  BSYNC.RECONVERGENT B1 ;  /* 0x0000000000017941 */ /* 0x000fea0003800200 */
.L_x_3782:
        /* <DEDUP_REMOVED lines=56> */
[----:B-1----:R-:W-:Y:S05]  /*3430*/  CALL.REL.NOINC `($__internal_5_$__cuda_sm20_div_rn_f64_full) ;  /* 0x0000001800507944 */ /* 0x002fea0003c00000 */
.L_x_3789:
[----:B------:R-:W-:Y:S05]  /*3440*/  BSYNC.RECONVERGENT B2 ;  /* 0x0000000000027941 */ /* 0x000fea0003800200 */
.L_x_3788:
[----:B------:R-:W0:-:S15]  /*3450*/  DADD R2, R2, 0.5 ;  /* 0x3fe0000002027429 */ /* 0x000e1e0000000000 */
[----:B------:R-:W-:-:S15]  /*3460*/  NOP ;  /* 0x0000000000007918 */ /* 0x000fde0000000000 */
[----:B------:R-:W-:-:S15]  /*3470*/  NOP ;  /* 0x0000000000007918 */ /* 0x000fde0000000000 */
[----:B------:R-:W-:-:S15]  /*3480*/  NOP ;  /* 0x0000000000007918 */ /* 0x000fde0000000000 */
[----:B------:R-:W-:-:S04]  /*3490*/  NOP ;  /* 0x0000000000007918 */ /* 0x000fc80000000000 */
[----:B0-----:R2:W3:Y:S02]  /*34a0*/  DMUL R6, R30, R2 ;  /* 0x000000021e067228 */ /* 0x0014e40000000000 */
.L_x_3787:
[----:B------:R-:W-:Y:S05]  /*34b0*/  BSYNC.RECONVERGENT B1 ;  /* 0x0000000000017941 */ /* 0x000fea0003800200 */
.L_x_3786:
[----:B------:R-:W4:Y:S01]  /*34c0*/  DSETP.GTU.AND P0, PT, R32, -3, PT ;  /* 0xc00800002000742a */ /* 0x000f220003f0c000 */
[----:B------:R-:W-:Y:S01]  /*34d0*/  BSSY.RECONVERGENT B1, `(.L_x_3790) ;  /* 0x000003f000017945 */ /* 0x000fe20003800200 */
[----:B0----5:R-:W-:-:S03]  /*34e0*/  CS2R R28, SRZ ;  /* 0x00000000001c7805 */ /* 0x021fc6000001ff00 */
        /* <DEDUP_REMOVED lines=54> */
.L_x_3793:
[----:B------:R-:W-:Y:S05]  /*3850*/  BSYNC.RECONVERGENT B2 ;  /* 0x0000000000027941 */ /* 0x000fea0003800200 */
.L_x_3792:
[----:B------:R-:W0:-:S15]  /*3860*/  DADD R2, R2, 0.5 ;  /* 0x3fe0000002027429 */ /* 0x000e1e0000000000 */
[----:B------:R-:W-:-:S15]  /*3870*/  NOP ;  /* 0x0000000000007918 */ /* 0x000fde0000000000 */
[----:B------:R-:W-:-:S15]  /*3880*/  NOP ;  /* 0x0000000000007918 */ /* 0x000fde0000000000 */
[----:B------:R-:W-:-:S15]  /*3890*/  NOP ;  /* 0x0000000000007918 */ /* 0x000fde0000000000 */
[----:B------:R-:W-:-:S04]  /*38a0*/  NOP ;  /* 0x0000000000007918 */ /* 0x000fc80000000000 */
[----:B0-----:R0:W4:Y:S02]  /*38b0*/  DMUL R28, R24, R2 ;  /* 0x00000002181c7228 */ /* 0x0011240000000000 */
.L_x_3791:
[----:B------:R-:W-:Y:S05]  /*38c0*/  BSYNC.RECONVERGENT B1 ;  /* 0x0000000000017941 */ /* 0x000fea0003800200 */
.L_x_3790:
        /* <DEDUP_REMOVED lines=56> */
[----:B-1-34-:R-:W-:Y:S05]  /*3c50*/  CALL.REL.NOINC `($__internal_5_$__cuda_sm20_div_rn_f64_full) ;  /* 0x0000001000487944 */ /* 0x01afea0003c00000 */
.L_x_3797:
[----:B------:R-:W-:Y:S05]  /*3c60*/  BSYNC.RECONVERGENT B2 ;  /* 0x0000000000027941 */ /* 0x000fea0003800200 */
.L_x_3796:
[----:B------:R-:W0:-:S15]  /*3c70*/  DADD R2, R2, 0.5 ;  /* 0x3fe0000002027429 */ /* 0x000e1e0000000000 */
[----:B------:R-:W-:-:S15]  /*3c80*/  NOP ;  /* 0x0000000000007918 */ /* 0x000fde0000000000 */
[----:B------:R-:W-:-:S15]  /*3c90*/  NOP ;  /* 0x0000000000007918 */ /* 0x000fde0000000000 */
[----:B------:R-:W-:-:S15]  /*3ca0*/  NOP ;  /* 0x0000000000007918 */ /* 0x000fde0000000000 */
[----:B------:R-:W-:-:S04]  /*3cb0*/  NOP ;  /* 0x0000000000007918 */ /* 0x000fc80000000000 */
[----:B0-----:R2:W0:Y:S02]  /*3cc0*/  DMUL R30, R26, R2 ;  /* 0x000000021a1e7228 */ /* 0x0014240000000000 */
.L_x_3795:
[----:B------:R-:W-:Y:S05]  /*3cd0*/  BSYNC.RECONVERGENT B1 ;  /* 0x0000000000017941 */ /* 0x000fea0003800200 */
.L_x_3794:
[----:B------:R-:W5:Y:S01]  /*3ce0*/  DSETP.GTU.AND P0, PT, R12, -3, PT ;  /* 0xc00800000c00742a */ /* 0x000f620003f0c000 */
[----:B------:R-:W-:Y:S01]  /*3cf0*/  BSSY.RECONVERGENT B1, `(.L_x_3798) ;  /* 0x000003f000017945 */ /* 0x000fe20003800200 */
[----:B0-----:R-:W-:-:S03]  /*3d00*/  CS2R R24, SRZ ;  /* 0x0000000000187805 */ /* 0x001fc6000001ff00 */
[----:B-----5:R-:W-:Y:S05]  /*3d10*/  @!P0 BRA `(.L_x_3799) ;  /* 0x0000000000f08947 */ /* 0x020fea0003800000 */
[----:B------:R-:W0:Y:S01]  /*3d20*/  DSETP.GEU.AND P0, PT, R12, 3, PT ;  /* 0x400800000c00742a */ /* 0x000e220003f0e000 */
[----:B------:R-:W-:Y:S02]  /*3d30*/  IMAD.MOV.U32 R24, RZ, RZ, R20 ;  /* 0x000000ffff187224 */ /* 0x000fe400078e0014 */
[----:B------:R-:W-:Y:S01]  /*3d40*/  IMAD.MOV.U32 R25, RZ, RZ, R21 ;  /* 0x000000ffff197224 */ /* 0x000fe200078e0015 */
[----:B0-----:R-:W-:Y:S06]  /*3d50*/  @P0 BRA `(.L_x_3799) ;  /* 0x0000000000e00947 */ /* 0x001fec0003800000 */
[----:B--2---:R-:W0:Y:S01]  /*3d60*/  MUFU.RCP64H R3, 3 ;  /* 0x4008000000037908 */ /* 0x004e220000001800 */
        /* <DEDUP_REMOVED lines=47> */
[----:B-1-34-:R-:W-:Y:S05]  /*4060*/  CALL.REL.NOINC `($__internal_5_$__cuda_sm20_div_rn_f64_full) ;  /* 0x0000000c00447944 */ /* 0x01afea0003c00000 */
.L_x_3801:
[----:B------:R-:W-:Y:S05]  /*4070*/  BSYNC.RECONVERGENT B2 ;  /* 0x0000000000027941 */ /* 0x000fea0003800200 */
.L_x_3800:
[----:B------:R-:W0:-:S15]  /*4080*/  DADD R2, R2, 0.5 ;  /* 0x3fe0000002027429 */ /* 0x000e1e0000000000 */
[----:B------:R-:W-:-:S15]  /*4090*/  NOP ;  /* 0x0000000000007918 */ /* 0x000fde0000000000 */
[----:B------:R-:W-:-:S15]  /*40a0*/  NOP ;  /* 0x0000000000007918 */ /* 0x000fde0000000000 */
[----:B------:R-:W-:-:S15]  /*40b0*/  NOP ;  /* 0x0000000000007918 */ /* 0x000fde0000000000 */
[----:B------:R-:W-:-:S04]  /*40c0*/  NOP ;  /* 0x0000000000007918 */ /* 0x000fc80000000000 */
[----:B0-----:R0:W2:Y:S02]  /*40d0*/  DMUL R24, R20, R2 ;  /* 0x0000000214187228 */ /* 0x0010a40000000000 */
.L_x_3799:
[----:B------:R-:W-:Y:S05]  /*40e0*/  BSYNC.RECONVERGENT B1 ;  /* 0x0000000000017941 */ /* 0x000fea0003800200 */
.L_x_3798:
[----:B------:R-:W5:Y:S01]  /*40f0*/  DSETP.GTU.AND P0, PT, R14, -3, PT ;  /* 0xc00800000e00742a */ /* 0x000f620003f0c000 */
[----:B------:R-:W-:Y:S01]  /*4100*/  BSSY.RECONVERGENT B1, `(.L_x_3802) ;  /* 0x000003f000017945 */ /* 0x000fe20003800200 */
[----:B--2---:R-:W-:-:S03]  /*4110*/  CS2R R26, SRZ ;  /* 0x00000000001a7805 */ /* 0x004fc6000001ff00 */
[----:B-----5:R-:W-:Y:S05]  /*4120*/  @!P0 BRA `(.L_x_3803) ;  /* 0x0000000000f08947 */ /* 0x020fea0003800000 */
[----:B------:R-:W2:Y:S01]  /*4130*/  DSETP.GEU.AND P0, PT, R14, 3, PT ;  /* 0x400800000e00742a */ /* 0x000ea20003f0e000 */
[----:B------:R-:W-:Y:S01]  /*4140*/  MOV R26, R22 ;  /* 0x00000016001a7202 */ /* 0x000fe20000000f00 */
        /* <DEDUP_REMOVED lines=51> */
.L_x_3805:
[----:B------:R-:W-:Y:S05]  /*4480*/  BSYNC.RECONVERGENT B2 ;  /* 0x0000000000027941 */ /* 0x000fea0003800200 */
.L_x_3804:
[----:B------:R-:W0:-:S15]  /*4490*/  DADD R2, R2, 0.5 ;  /* 0x3fe0000002027429 */ /* 0x000e1e0000000000 */
[----:B------:R-:W-:-:S15]  /*44a0*/  NOP ;  /* 0x0000000000007918 */ /* 0x000fde0000000000 */
[----:B------:R-:W-:-:S15]  /*44b0*/  NOP ;  /* 0x0000000000007918 */ /* 0x000fde0000000000 */
[----:B------:R-:W-:-:S15]  /*44c0*/  NOP ;  /* 0x0000000000007918 */ /* 0x000fde0000000000 */
[----:B------:R-:W-:-:S04]  /*44d0*/  NOP ;  /* 0x0000000000007918 */ /* 0x000fc80000000000 */
[----:B0-----:R2:W0:Y:S02]  /*44e0*/  DMUL R26, R22, R2 ;  /* 0x00000002161a7228 */ /* 0x0014240000000000 */
.L_x_3803:
[----:B------:R-:W-:Y:S05]  /*44f0*/  BSYNC.RECONVERGENT B1 ;  /* 0x0000000000017941 */ /* 0x000fea0003800200 */
.L_x_3802:
        /* <DEDUP_REMOVED lines=56> */
[----:B-1-34-:R-:W-:Y:S05]  /*4880*/  CALL.REL.NOINC `($__internal_5_$__cuda_sm20_div_rn_f64_full) ;  /* 0x00000004003c7944 */ /* 0x01afea0003c00000 */
.L_x_3809:
[----:B------:R-:W-:Y:S05]  /*4890*/  BSYNC.RECONVERGENT B2 ;  /* 0x0000000000027941 */ /* 0x000fea0003800200 */
.L_x_3808:
[----:B------:R-:W0:-:S15]  /*48a0*/  DADD R2, R2, 0.5 ;  /* 0x3fe0000002027429 */ /* 0x000e1e0000000000 */
[----:B------:R-:W-:-:S15]  /*48b0*/  NOP ;  /* 0x0000000000007918 */ /* 0x000fde0000000000 */
[----:B------:R-:W-:-:S15]  /*48c0*/  NOP ;  /* 0x0000000000007918 */ /* 0x000fde0000000000 */
[----:B------:R-:W-:-:S15]  /*48d0*/  NOP ;  /* 0x0000000000007918 */ /* 0x000fde0000000000 */
[----:B------:R-:W-:-:S04]  /*48e0*/  NOP ;  /* 0x0000000000007918 */ /* 0x000fc80000000000 */
[----:B0-----:R0:W2:Y:S02]  /*48f0*/  DMUL R12, R16, R2 ;  /* 0x00000002100c7228 */ /* 0x0010a40000000000 */
.L_x_3807:
[----:B------:R-:W-:Y:S05]  /*4900*/  BSYNC.RECONVERGENT B1 ;  /* 0x0000000000017941 */ /* 0x000fea0003800200 */
.L_x_3806:
        /* <DEDUP_REMOVED lines=57> */
.L_x_3813:
[----:B------:R-:W-:Y:S05]  /*4ca0*/  BSYNC.RECONVERGENT B2 ;  /* 0x0000000000027941 */ /* 0x000fea0003800200 */
.L_x_3812:
[----:B------:R-:W0:-:S15]  /*4cb0*/  DADD R2, R2, 0.5 ;  /* 0x3fe0000002027429 */ /* 0x000e1e0000000000 */
[----:B------:R-:W-:-:S15]  /*4cc0*/  NOP ;  /* 0x0000000000007918 */ /* 0x000fde0000000000 */
[----:B------:R-:W-:-:S15]  /*4cd0*/  NOP ;  /* 0x0000000000007918 */ /* 0x000fde0000000000 */
[----:B------:R-:W-:-:S15]  /*4ce0*/  NOP ;  /* 0x0000000000007918 */ /* 0x000fde0000000000 */
[----:B------:R-:W-:-:S04]  /*4cf0*/  NOP ;  /* 0x0000000000007918 */ /* 0x000fc80000000000 */
[----:B0-----:R0:W2:Y:S02]  /*4d00*/  DMUL R14, R18, R2 ;  /* 0x00000002120e7228 */ /* 0x0010a40000000000 */
.L_x_3811:
[----:B------:R-:W-:Y:S05]  /*4d10*/  BSYNC.RECONVERGENT B1 ;  /* 0x0000000000017941 */ /* 0x000fea0003800200 */
.L_x_3810:
[----:B0-2---:R-:W0:Y:S02]  /*4d20*/  LDC.64 R2, c[0x0][0x3b0] ;  /* 0x0000ec00ff027b82 */ /* 0x005e240000000a00 */
[----:B0-----:R-:W-:-:S04]  /*4d30*/  IMAD.WIDE.U32 R2, R50, 0x8, R2 ;  /* 0x0000000832027825 */ /* 0x001fc800078e0002 */
[----:B------:R-:W-:-:S05]  /*4d40*/  IMAD.WIDE.U32 R2, R51, 0x20, R2 ;  /* 0x0000002033027825 */ /* 0x000fca00078e0002 */
[----:B-1-34-:R-:W-:Y:S04]  /*4d50*/  STG.E.ENL2.256 desc[UR6][R2.64], R4, R28 ;  /* 0xf8000004021c797f */ /* 0x01afe8000f121806 */
[----:B------:R-:W-:Y:S01]  /*4d60*/  STG.E.ENL2.256 desc[UR6][R2.64+0x1000], R24, R12 ;  /* 0xf8008018020c797f */ /* 0x000fe2000f121806 */
[----:B------:R-:W-:Y:S05]  /*4d70*/  EXIT ;  /* 0x000000000000794d */ /* 0x000fea0003800000 */
        .weak           $__internal_5_$__cuda_sm20_div_rn_f64_full
        .type           $__internal_5_$__cuda_sm20_div_rn_f64_full,@function
        .size           $__internal_5_$__cuda_sm20_div_rn_f64_full,(.L_x_6340 - $__internal_5_$__cuda_sm20_div_rn_f64_full)
$__internal_5_$__cuda_sm20_div_rn_f64_full:
        /* <DEDUP_REMOVED lines=112> */
.L_x_3815:
        /* <DEDUP_REMOVED lines=17> */
.L_x_3818:
[----:B------:R-:W-:-:S05]  /*5590*/  LOP3.LUT R2, R45, 0x80000, RZ, 0xfc, !PT ;  /* 0x000800002d027812 */ /* 0x000fca00078efcff */
[----:B------:R-:W-:Y:S02]  /*55a0*/  IMAD.MOV.U32 R3, RZ, RZ, R2 ;  /* 0x000000ffff037224 */ /* 0x000fe400078e0002 */
[----:B------:R-:W-:Y:S01]  /*55b0*/  IMAD.MOV.U32 R2, RZ, RZ, R44 ;  /* 0x000000ffff027224 */ /* 0x000fe200078e002c */
[----:B------:R-:W-:Y:S06]  /*55c0*/  BRA `(.L_x_3816) ;  /* 0x00000000000c7947 */ /* 0x000fec0003800000 */
.L_x_3817:
[----:B------:R-:W-:-:S05]  /*55d0*/  LOP3.LUT R2, R41, 0x80000, RZ, 0xfc, !PT ;  /* 0x0008000029027812 */ /* 0x000fca00078efcff */
[----:B------:R-:W-:Y:S01]  /*55e0*/  IMAD.MOV.U32 R3, RZ, RZ, R2 ;  /* 0x000000ffff037224 */ /* 0x000fe200078e0002 */
[----:B------:R-:W-:-:S07]  /*55f0*/  MOV R2, R40 ;  /* 0x0000002800027202 */ /* 0x000fce0000000f00 */
.L_x_3816:
[----:B------:R-:W-:Y:S05]  /*5600*/  BSYNC.RECONVERGENT B0 ;  /* 0x0000000000007941 */ /* 0x000fea0003800200 */
.L_x_3814:
[----:B------:R-:W-:Y:S02]  /*5610*/  IMAD.MOV.U32 R36, RZ, RZ, R0 ;  /* 0x000000ffff247224 */ /* 0x000fe400078e0000 */
[----:B------:R-:W-:-:S04]  /*5620*/  IMAD.MOV.U32 R37, RZ, RZ, 0x0 ;  /* 0x00000000ff257424 */ /* 0x000fc800078e00ff */
[----:B------:R-:W-:Y:S05]  /*5630*/  RET.REL.NODEC R36 `(_ZN2at6native29vectorized_elementwise_kernelILi4EZZZNS0_66_GLOBAL__N__a0cfb035_28_ActivationHardswishKernel_cu_9e10b42f_293025hardswish_backward_kernelERNS_14TensorIteratorEENKUlvE_clEvENKUlvE_clEvEUlddE_St5arrayIPcLm3EEEEviT0_T1_) ;  /* 0xffffffa824707950 */ /* 0x000fea0003c3ffff */
.L_x_3819:
        /* <DEDUP_REMOVED lines=12> */
.L_x_6340:


//--------------------- .text._ZN2at6native29vectorized_elementwise_kernelILi8EZZZNS0_66_GLOBAL__N__a0cfb035_28_ActivationHardswishKernel_cu_9e10b42f_293025hardswish_backward_kernelERNS_14TensorIteratorEENKUlvE_clEvENKUlvE_clEvEUlddE_St5arrayIPcLm3EEEEviT0_T1_ --------------------------
	.section	.text._ZN2at6native29vectorized_elementwise_kernelILi8EZZZNS0_66_GLOBAL__N__a0cfb035_28_ActivationHardswishKernel_cu_9e10b42f_293025hardswish_backward_kernelERNS_14TensorIteratorEENKUlvE_clEvENKUlvE_clEvEUlddE_St5arrayIPcLm3EEEEviT0_T1_,"ax",@progbits
	.align	128
        .global         _ZN2at6native29vectorized_elementwise_kernelILi8EZZZNS0_66_GLOBAL__N__a0cfb035_28_ActivationHardswishKernel_cu_9e10b42f_293025hardswish_backward_kernelERNS_14TensorIteratorEENKUlvE_clEvENKUlvE_clEvEUlddE_St5arrayIPcLm3EEEEviT0_T1_
        .type           _ZN2at6native29vectorized_elementwise_kernelILi8EZZZNS0_66_GLOBAL__N__a0cfb035_28_ActivationHardswishKernel_cu_9e10b42f_293025hardswish_backward_kernelERNS_14TensorIteratorEENKUlvE_clEvENKUlvE_clEvEUlddE_St5arrayIPcLm3EEEEviT0_T1_,@function
        .size           _ZN2at6native29vectorized_elementwise_kernelILi8EZZZNS0_66_GLOBAL__N__a0cfb035_28_ActivationHardswishKernel_cu_9e10b42f_293025hardswish_backward_kernelERNS_14TensorIteratorEENKUlvE_clEvENKUlvE_clEvEUlddE_St5arrayIPcLm3EEEEviT0_T1_,(.L_x_6368 - _ZN2at6native29vectorized_elementwise_kernelILi8EZZZNS0_66_GLOBAL__N__a0cfb035_28_ActivationHardswishKernel_cu_9e10b42f_293025hardswish_backward_kernelERNS_14TensorIteratorEENKUlvE_clEvENKUlvE_clEvEUlddE_St5arrayIPcLm3EEEEviT0_T1_)
        .other          _ZN2at6native29vectorized_elementwise_kernelILi8EZZZNS0_66_GLOBAL__N__a0cfb035_28_ActivationHardswishKernel_cu_9e10b42f_293025hardswish_backward_kernelERNS_14TensorIteratorEENKUlvE_clEvENKUlvE_clEvEUlddE_St5arrayIPcLm3EEEEviT0_T1_,@"STO_CUDA_ENTRY STV_DEFAULT"
_ZN2at6native29vectorized_elementwise_kernelILi8EZZZNS0_66_GLOBAL__N__a0cfb035_28_ActivationHardswishKernel_cu_9e10b42f_293025hardswish_backward_kernelERNS_14TensorIteratorEENKUlvE_clEvENKUlvE_clEvEUlddE_St5arrayIPcLm3EEEEviT0_T1_:
.text._ZN2at6native29vectorized_elementwise_kernelILi8EZZZNS0_66_GLOBAL__N__a0cfb035_28_ActivationHardswishKernel_cu_9e10b42f_293025hardswish_backward_kernelERNS_14TensorIteratorEENKUlvE_clEvENKUlvE_clEvEUlddE_St5arrayIPcLm3EEEEviT0_T1_:
[----:B------:R-:W-:Y:S01]  /*0000*/  LDC R1, c[0x0][0x37c] ;  /* 0x0000df00ff017b82 */ /* 0x000fe20000000800 */
[----:B------:R-:W-:Y:S05]  /*0010*/  EXIT ;  /* 0x000000000000794d */ /* 0x000fea0003800000 */
.L_x_3820:
        /* <DEDUP_REMOVED lines=14> */
.L_x_6368:


//--------------------- .text._ZN2at6native18elementwise_kernelILi128ELi4EZNS0_15gpu_kernel_implIZZZNS0_66_GLOBAL__N__a0cfb035_28_ActivationHardswishKernel_cu_9e10b42f_293016hardswish_kernelERNS_14TensorIteratorEENKUlvE_clEvENKUlvE2_clEvEUlN3c108BFloat16EE_EEvRNS_18TensorIteratorBaseERKT_EUliE_EEviT1_ --------------------------
	.section	.text._ZN2at6native18elementwise_kernelILi128ELi4EZNS0_15gpu_kernel_implIZZZNS0_66_GLOBAL__N__a0cfb035_28_ActivationHardswishKernel_cu_9e10b42f_293016hardswish_kernelERNS_14TensorIteratorEENKUlvE_clEvENKUlvE2_clEvEUlN3c108BFloat16EE_EEvRNS_18TensorIteratorBaseERKT_EUliE_EEviT1_,"ax",@progbits
	.align	128
        .global         _ZN2at6native18elementwise_kernelILi128ELi4EZNS0_15gpu_kernel_implIZZZNS0_66_GLOBAL__N__a0cfb035_28_ActivationHardswishKernel_cu_9e10b42f_293016hardswish_kernelERNS_14TensorIteratorEENKUlvE_clEvENKUlvE2_clEvEUlN3c108BFloat16EE_EEvRNS_18TensorIteratorBaseERKT_EUliE_EEviT1_
        .type           _ZN2at6native18elementwise_kernelILi128ELi4EZNS0_15gpu_kernel_implIZZZNS0_66_GLOBAL__N__a0cfb035_28_ActivationHardswishKernel_cu_9e10b42f_293016hardswish_kernelERNS_14TensorIteratorEENKUlvE_clEvENKUlvE2_clEvEUlN3c108BFloat16EE_EEvRNS_18TensorIteratorBaseERKT_EUliE_EEviT1_,@function
        .size           _ZN2at6native18elementwise_kernelILi128ELi4EZNS0_15gpu_kernel_implIZZZNS0_66_GLOBAL__N__a0cfb035_28_ActivationHardswishKernel_cu_9e10b42f_293016hardswish_kernelERNS_14TensorIteratorEENKUlvE_clEvENKUlvE2_clEvEUlN3c108BFloat16EE_EEvRNS_18TensorIteratorBaseERKT_EUliE_EEviT1_,(.L_x_6369 - _ZN2at6native18elementwise_kernelILi128ELi4EZNS0_15gpu_kernel_implIZZZNS0_66_GLOBAL__N__a0cfb035_28_ActivationHardswishKernel_cu_9e10b42f_293016hardswish_kernelERNS_14TensorIteratorEENKUlvE_clEvENKUlvE2_clEvEUlN3c108BFloat16EE_EEvRNS_18TensorIteratorBaseERKT_EUliE_EEviT1_)
        .other          _ZN2at6native18elementwise_kernelILi128ELi4EZNS0_15gpu_kernel_implIZZZNS0_66_GLOBAL__N__a0cfb035_28_ActivationHardswishKernel_cu_9e10b42f_293016hardswish_kernelERNS_14TensorIteratorEENKUlvE_clEvENKUlvE2_clEvEUlN3c108BFloat16EE_EEvRNS_18TensorIteratorBaseERKT_EUliE_EEviT1_,@"STO_CUDA_ENTRY STV_DEFAULT"
_ZN2at6native18elementwise_kernelILi128ELi4EZNS0_15gpu_kernel_implIZZZNS0_66_GLOBAL__N__a0cfb035_28_ActivationHardswishKernel_cu_9e10b42f_293016hardswish_kernelERNS_14TensorIteratorEENKUlvE_clEvENKUlvE2_clEvEUlN3c108BFloat16EE_EEvRNS_18TensorIteratorBaseERKT_EUliE_EEviT1_:
.text._ZN2at6native18elementwise_kernelILi128ELi4EZNS0_15gpu_kernel_implIZZZNS0_66_GLOBAL__N__a0cfb035_28_ActivationHardswishKernel_cu_9e10b42f_293016hardswish_kernelERNS_14TensorIteratorEENKUlvE_clEvENKUlvE2_clEvEUlN3c108BFloat16EE_EEvRNS_18TensorIteratorBaseERKT_EUliE_EEviT1_:
[----:B------:R-:W0:Y:S01]  /*0000*/  LDC R1, c[0x0][0x37c] ;  /* 0x0000df00ff017b82 */ /* 0x000e220000000800 */
[----:B------:R-:W1:Y:S07]  /*0010*/  S2R R17, SR_TID.X ;  /* 0x0000000000117919 */ /* 0x000e6e0000002100 */
[----:B------:R-:W2:Y:S01]  /*0020*/  S2UR UR4, SR_CTAID.X ;  /* 0x00000000000479c3 */ /* 0x000ea20000002500 */
[----:B------:R-:W3:Y:S01]  /*0030*/  LDCU UR39, c[0x0][0x388] ;  /* 0x00007100ff2777ac */ /* 0x000ee20008000800 */
[----:B------:R-:W-:Y:S01]  /*0040*/  BSSY.RECONVERGENT B6, `(.L_x_3821) ;  /* 0x0000338000067945 */ /* 0x000fe20003800200 */
[----:B------:R-:W4:Y:S01]  /*0050*/  LDCU UR5, c[0x0][0x380] ;  /* 0x00007000ff0577ac */ /* 0x000f220008000800 */
[----:B------:R-:W0:Y:S01]  /*0060*/  LDCU.64 UR36, c[0x0][0x358] ;  /* 0x00006b00ff2477ac */ /* 0x000e220008000a00 */
[----:B------:R-:W0:Y:S01]  /*0070*/  LDCU.U8 UR41, c[0x0][0x5a8] ;  /* 0x0000b500ff2977ac */ /* 0x000e220008000000 */
[----:B------:R-:W0:Y:S01]  /*0080*/  LDCU.U8 UR42, c[0x0][0x5a9] ;  /* 0x0000b520ff2a77ac */ /* 0x000e220008000000 */
[----:B---3--:R-:W-:-:S02]  /*0090*/  UIADD3 UR40, UPT, UPT, UR39, -0x1, URZ ;  /* 0xffffffff27287890 */ /* 0x008fc4000fffe0ff */
[----:B--2---:R-:W-:Y:S02]  /*00a0*/  USHF.L.U32 UR4, UR4, 0x9, URZ ;  /* 0x0000000904047899 */ /* 0x004fe400080006ff */
[----:B------:R-:W-:-:S04]  /*00b0*/  UISETP.LT.U32.AND UP0, UPT, UR40, 0x18, UPT ;  /* 0x000000182800788c */ /* 0x000fc8000bf01070 */
[----:B------:R-:W-:Y:S01]  /*00c0*/  USEL UR38, UR40, 0x18, UP0 ;  /* 0x0000001828267887 */ /* 0x000fe20008000000 */
[----:B-1----:R-:W-:-:S03]  /*00d0*/  LOP3.LUT R17, R17, UR4, RZ, 0xfc, !PT ;  /* 0x0000000411117c12 */ /* 0x002fc6000f8efcff */
[----:B------:R-:W-:Y:S01]  /*00e0*/  UIADD3 UR38, UPT, UPT, UR38, 0x1, URZ ;  /* 0x0000000126267890 */ /* 0x000fe2000fffe0ff */
[----:B----4-:R-:W-:-:S13]  /*00f0*/  ISETP.GE.AND P0, PT, R17, UR5, PT ;  /* 0x0000000511007c0c */ /* 0x010fda000bf06270 */
[----:B0-----:R-:W-:Y:S05]  /*0100*/  @P0 BRA `(.L_x_3822) ;  /* 0x0000003000ac0947 */ /* 0x001fea0003800000 */
[----:B------:R-:W-:Y:S01]  /*0110*/  UISETP.NE.AND UP0, UPT, UR39, URZ, UPT ;  /* 0x000000ff2700728c */ /* 0x000fe2000bf05270 */
[----:B------:R-:W-:Y:S02]  /*0120*/  IMAD.MOV.U32 R0, RZ, RZ, RZ ;  /* 0x000000ffff007224 */ /* 0x000fe400078e00ff */
[----:B------:R-:W-:-:S06]  /*0130*/  IMAD.MOV.U32 R16, RZ, RZ, RZ ;  /* 0x000000ffff107224 */ /* 0x000fcc00078e00ff */
[----:B------:R-:W-:Y:S05]  /*0140*/  BRA.U !UP0, `(.L_x_3823) ;  /* 0x0000001108a87547 */ /* 0x000fea000b800000 */
[----:B------:R-:W0:Y:S01]  /*0150*/  LDCU.64 UR4, c[0x0][0x390] ;  /* 0x00007200ff0477ac */ /* 0x000e220008000a00 */
[----:B------:R-:W-:Y:S01]  /*0160*/  IMAD.MOV.U32 R16, RZ, RZ, RZ ;  /* 0x000000ffff107224 */ /* 0x000fe200078e00ff */
[----:B------:R-:W1:Y:S01]  /*0170*/  LDCU UR6, c[0x0][0x38c] ;  /* 0x00007180ff0677ac */ /* 0x000e620008000800 */
[----:B------:R-:W2:Y:S01]  /*0180*/  LDCU.64 UR8, c[0x0][0x4b8] ;  /* 0x00009700ff0877ac */ /* 0x000ea20008000a00 */
[----:B------:R-:W-:Y:S01]  /*0190*/  UISETP.NE.AND UP0, UPT, UR40, URZ, UPT ;  /* 0x000000ff2800728c */ /* 0x000fe2000bf05270 */
[----:B0-----:R-:W-:-:S05]  /*01a0*/  IMAD.HI.U32 R2, R17, UR4, R16 ;  /* 0x0000000411027c27 */ /* 0x001fca000f8e0010 */
[----:B------:R-:W-:-:S04]  /*01b0*/  SHF.R.U32.HI R3, RZ, UR5, R2 ;  /* 0x00000005ff037c19 */ /* 0x000fc80008011602 */
[----:B------:R-:W-:-:S05]  /*01c0*/  IADD3 R0, PT, PT, -R3, RZ, RZ ;  /* 0x000000ff03007210 */ /* 0x000fca0007ffe1ff */
[----:B-1----:R-:W-:-:S04]  /*01d0*/  IMAD R0, R0, UR6, R17 ;  /* 0x0000000600007c24 */ /* 0x002fc8000f8e0211 */
[C---:B--2---:R-:W-:Y:S02]  /*01e0*/  IMAD R16, R0.reuse, UR8, RZ ;  /* 0x0000000800107c24 */ /* 0x044fe4000f8e02ff */
[----:B------:R-:W-:Y:S01]  /*01f0*/  IMAD R0, R0, UR9, RZ ;  /* 0x0000000900007c24 */ /* 0x000fe2000f8e02ff */
[----:B------:R-:W-:Y:S06]  /*0200*/  BRA.U !UP0, `(.L_x_3823) ;  /* 0x0000001108787547 */ /* 0x000fec000b800000 */
[----:B------:R-:W0:Y:S01]  /*0210*/  LDCU.64 UR6, c[0x0][0x398] ;  /* 0x00007300ff0677ac */ /* 0x000e220008000a00 */
[----:B------:R-:W-:Y:S01]  /*0220*/  IMAD.MOV.U32 R2, RZ, RZ, RZ ;  /* 0x000000ffff027224 */ /* 0x000fe200078e00ff */
[----:B------:R-:W1:Y:S01]  /*0230*/  LDCU UR4, c[0x0][0x3a0] ;  /* 0x00007400ff0477ac */ /* 0x000e620008000800 */
[----:B------:R-:W2:Y:S01]  /*0240*/  LDCU.64 UR8, c[0x0][0x4c0] ;  /* 0x00009800ff0877ac */ /* 0x000ea20008000a00 */
[----:B------:R-:W-:Y:S01]  /*0250*/  UISETP.NE.AND UP0, UPT, UR38, 0x2, UPT ;  /* 0x000000022600788c */ /* 0x000fe2000bf05270 */
[----:B0-----:R-:W-:-:S05]  /*0260*/  IMAD.HI.U32 R4, R3, UR7, R2 ;  /* 0x0000000703047c27 */ /* 0x001fca000f8e0002 */
[----:B-1----:R-:W-:-:S05]  /*0270*/  SHF.R.U32.HI R5, RZ, UR4, R4 ;  /* 0x00000004ff057c19 */ /* 0x002fca0008011604 */
[----:B------:R-:W-:-:S04]  /*0280*/  IMAD.MOV R2, RZ, RZ, -R5 ;  /* 0x000000ffff027224 */ /* 0x000fc800078e0a05 */
[----:B------:R-:W-:-:S04]  /*0290*/  IMAD R3, R2, UR6, R3 ;  /* 0x0000000602037c24 */ /* 0x000fc8000f8e0203 */
[C---:B--2---:R-:W-:Y:S02]  /*02a0*/  IMAD R16, R3.reuse, UR8, R16 ;  /* 0x0000000803107c24 */ /* 0x044fe4000f8e0210 */
[----:B------:R-:W-:Y:S01]  /*02b0*/  IMAD R0, R3, UR9, R0 ;  /* 0x0000000903007c24 */ /* 0x000fe2000f8e0200 */
[----:B------:R-:W-:Y:S06]  /*02c0*/  BRA.U !UP0, `(.L_x_3823) ;  /* 0x0000001108487547 */ /* 0x000fec000b800000 */
[----:B------:R-:W0:Y:S01]  /*02d0*/  LDCU.64 UR4, c[0x0][0x3a8] ;  /* 0x00007500ff0477ac */ /* 0x000e220008000a00 */
[----:B------:R-:W-:Y:S01]  /*02e0*/  IMAD.MOV.U32 R4, RZ, RZ, RZ ;  /* 0x000000ffff047224 */ /* 0x000fe200078e00ff */
[----:B------:R-:W1:Y:S01]  /*02f0*/  LDCU UR6, c[0x0][0x3a4] ;  /* 0x00007480ff0677ac */ /* 0x000e620008000800 */
[----:B------:R-:W2:Y:S01]  /*0300*/  LDCU.64 UR8, c[0x0][0x4c8] ;  /* 0x00009900ff0877ac */ /* 0x000ea20008000a00 */
[----:B------:R-:W-:Y:S01]  /*0310*/  UISETP.NE.AND UP0, UPT, UR38, 0x3, UPT ;  /* 0x000000032600788c */ /* 0x000fe2000bf05270 */
[----:B0-----:R-:W-:-:S05]  /*0320*/  IMAD.HI.U32 R2, R5, UR4, R4 ;  /* 0x0000000405027c27 */ /* 0x001fca000f8e0004 */
[----:B------:R-:W-:-:S04]  /*0330*/  SHF.R.U32.HI R3, RZ, UR5, R2 ;  /* 0x00000005ff037c19 */ /* 0x000fc80008011602 */
[----:B------:R-:W-:-:S05]  /*0340*/  IADD3 R4, PT, PT, -R3, RZ, RZ ;  /* 0x000000ff03047210 */ /* 0x000fca0007ffe1ff */
[----:B-1----:R-:W-:-:S04]  /*0350*/  IMAD R5, R4, UR6, R5 ;  /* 0x0000000604057c24 */ /* 0x002fc8000f8e0205 */
        /* <DEDUP_REMOVED lines=258> */
[----:B------:R-:W2:Y:S02]  /*1380*/  LDCU.64 UR8, c[0x0][0x578] ;  /* 0x0000af00ff0877ac */ /* 0x000ea40008000a00 */
[----:B0-----:R-:W-:-:S05]  /*1390*/  IMAD.HI.U32 R2, R5, UR4, R4 ;  /* 0x0000000405027c27 */ /* 0x001fca000f8e0004 */
[----:B------:R-:W-:-:S04]  /*13a0*/  SHF.R.U32.HI R2, RZ, UR5, R2 ;  /* 0x00000005ff027c19 */ /* 0x000fc80008011602 */
[----:B------:R-:W-:-:S05]  /*13b0*/  IADD3 R3, PT, PT, -R2, RZ, RZ ;  /* 0x000000ff02037210 */ /* 0x000fca0007ffe1ff */
[----:B-1----:R-:W-:-:S04]  /*13c0*/  IMAD R5, R3, UR6, R5 ;  /* 0x0000000603057c24 */ /* 0x002fc8000f8e0205 */
[C---:B--2---:R-:W-:Y:S02]  /*13d0*/  IMAD R16, R5.reuse, UR8, R16 ;  /* 0x0000000805107c24 */ /* 0x044fe4000f8e0210 */
[----:B------:R-:W-:-:S07]  /*13e0*/  IMAD R0, R5, UR9, R0 ;  /* 0x0000000905007c24 */ /* 0x000fce000f8e0200 */
.L_x_3823:
        /* <DEDUP_REMOVED lines=18> */
.L_x_3827:
[----:B------:R-:W2:Y:S02]  /*1510*/  LDG.E.U8 R2, desc[UR36][R2.64] ;  /* 0x0000002402027981 */ /* 0x000ea4000c1e1100 */
[----:B--2---:R-:W-:-:S04]  /*1520*/  I2FP.F32.U32 R0, R2 ;  /* 0x0000000200007245 */ /* 0x004fc80000201000 */
[----:B------:R-:W-:Y:S01]  /*1530*/  F2FP.BF16.F32.PACK_AB R0, RZ, R0 ;  /* 0x00000000ff00723e */ /* 0x000fe200000010ff */
[----:B------:R-:W-:Y:S06]  /*1540*/  BRA `(.L_x_3829) ;  /* 0x0000000c00a47947 */ /* 0x000fec0003800000 */
.L_x_3826:
        /* <DEDUP_REMOVED lines=10> */
.L_x_3831:
[----:B------:R-:W2:Y:S02]  /*15f0*/  LDG.E R2, desc[UR36][R2.64] ;  /* 0x0000002402027981 */ /* 0x000ea4000c1e1900 */
[----:B--2---:R-:W-:-:S04]  /*1600*/  I2FP.F32.S32 R0, R2 ;  /* 0x0000000200007245 */ /* 0x004fc80000201400 */
[----:B------:R-:W-:Y:S01]  /*1610*/  F2FP.BF16.F32.PACK_AB R0, RZ, R0 ;  /* 0x00000000ff00723e */ /* 0x000fe200000010ff */
[----:B------:R-:W-:Y:S06]  /*1620*/  BRA `(.L_x_3829) ;  /* 0x0000000c006c7947 */ /* 0x000fec0003800000 */
.L_x_3830:
[----:B------:R-:W2:Y:S02]  /*1630*/  LDG.E.U16 R2, desc[UR36][R2.64] ;  /* 0x0000002402027981 */ /* 0x000ea4000c1e1500 */
[----:B--2---:R-:W0:Y:S02]  /*1640*/  I2F.S16 R0, R2 ;  /* 0x0000000200007306 */ /* 0x004e240000101400 */
[----:B0-----:R-:W-:Y:S01]  /*1650*/  F2FP.BF16.F32.PACK_AB R0, RZ, R0 ;  /* 0x00000000ff00723e */ /* 0x001fe200000010ff */
[----:B------:R-:W-:Y:S06]  /*1660*/  BRA `(.L_x_3829) ;  /* 0x0000000c005c7947 */ /* 0x000fec0003800000 */
.L_x_3825:
        /* <DEDUP_REMOVED lines=9> */
.L_x_3833:
[----:B------:R-:W2:Y:S02]  /*1700*/  LDG.E.U16 R0, desc[UR36][R2.64] ;  /* 0x0000002402007981 */ /* 0x000ea4000c1e1500 */
[----:B--2---:R-:W-:-:S05]  /*1710*/  HADD2.F32 R0, -RZ, R0.H0_H0 ;  /* 0x20000000ff007230 */ /* 0x004fca0000004100 */
[----:B------:R-:W-:Y:S01]  /*1720*/  F2FP.BF16.F32.PACK_AB R0, RZ, R0 ;  /* 0x00000000ff00723e */ /* 0x000fe200000010ff */
[----:B------:R-:W-:Y:S06]  /*1730*/  BRA `(.L_x_3829) ;  /* 0x0000000c00287947 */ /* 0x000fec0003800000 */
.L_x_3832:
        /* <DEDUP_REMOVED lines=9> */
.L_x_3835:
[----:B------:R-:W2:Y:S02]  /*17d0*/  LDG.E.U16 R2, desc[UR36][R2.64] ;  /* 0x0000002402027981 */ /* 0x000ea4000c1e1500 */
[----:B--2---:R-:W-:-:S05]  /*17e0*/  HADD2.F32 R0, -RZ, R2.H0_H0 ;  /* 0x20000002ff007230 */ /* 0x004fca0000004100 */
[----:B------:R-:W-:Y:S01]  /*17f0*/  F2FP.BF16.F32.PACK_AB R0, RZ, R0 ;  /* 0x00000000ff00723e */ /* 0x000fe200000010ff */
[----:B------:R-:W-:Y:S06]  /*1800*/  BRA `(.L_x_3829) ;  /* 0x0000000800f47947 */ /* 0x000fec0003800000 */
.L_x_3834:
        /* <DEDUP_REMOVED lines=12> */
.L_x_3824:
        /* <DEDUP_REMOVED lines=13> */
.L_x_3838:
        /* <DEDUP_REMOVED lines=12> */
.L_x_3837:
        /* <DEDUP_REMOVED lines=24> */
[----:B------:R-:W-:-:S04]  /*1be0*/  F2FP.BF16.F32.PACK_AB R5, RZ, R5 ;  /* 0x00000005ff05723e */ /* 0x000fc800000010ff */
[----:B------:R-:W-:Y:S01]  /*1bf0*/  PRMT R0, R5, 0x7610, R0 ;  /* 0x0000761005007816 */ /* 0x000fe20000000000 */
[----:B------:R-:W-:Y:S06]  /*1c00*/  BRA `(.L_x_3829) ;  /* 0x0000000400f47947 */ /* 0x000fec0003800000 */
.L_x_3840:
        /* <DEDUP_REMOVED lines=13> */
.L_x_3839:
[----:B------:R0:W5:Y:S01]  /*1ce0*/  LDG.E.U16 R0, desc[UR36][R2.64] ;  /* 0x0000002402007981 */ /* 0x000162000c1e1500 */
[----:B------:R-:W-:Y:S05]  /*1cf0*/  BRA `(.L_x_3829) ;  /* 0x0000000400b87947 */ /* 0x000fea0003800000 */
.L_x_3836:
        /* <DEDUP_REMOVED lines=12> */
.L_x_3843:
        /* <DEDUP_REMOVED lines=21> */
.L_x_3847:
[----:B------:R-:W-:Y:S05]  /*1f10*/  BSYNC.RECONVERGENT B1 ;  /* 0x0000000000017941 */ /* 0x000fea0003800200 */
.L_x_3846:
[----:B------:R-:W-:Y:S01]  /*1f20*/  IMAD.SHL.U32 R0, R0, 0x100000, RZ ;  /* 0x0010000000007824 */ /* 0x000fe200078e00ff */
[----:B------:R-:W-:-:S04]  /*1f30*/  LEA R2, R2, 0x3b800000, 0x17 ;  /* 0x3b80000002027811 */ /* 0x000fc800078eb8ff */
[----:B------:R-:W-:-:S07]  /*1f40*/  LOP3.LUT R0, R2, R0, R7, 0xfe, !PT ;  /* 0x0000000002007212 */ /* 0x000fce00078efe07 */
.L_x_3845:
[----:B------:R-:W-:Y:S05]  /*1f50*/  BSYNC.RECONVERGENT B0 ;  /* 0x0000000000007941 */ /* 0x000fea0003800200 */
.L_x_3844:
[----:B------:R-:W-:Y:S01]  /*1f60*/  F2FP.BF16.F32.PACK_AB R0, RZ, R0 ;  /* 0x00000000ff00723e */ /* 0x000fe200000010ff */
[----:B------:R-:W-:Y:S06]  /*1f70*/  BRA `(.L_x_3829) ;  /* 0x0000000400187947 */ /* 0x000fec0003800000 */
.L_x_3842:
        /* <DEDUP_REMOVED lines=21> */
.L_x_3851:
[----:B------:R-:W-:Y:S05]  /*20d0*/  BSYNC.RECONVERGENT B1 ;  /* 0x0000000000017941 */ /* 0x000fea0003800200 */
.L_x_3850:
[----:B------:R-:W-:Y:S02]  /*20e0*/  SHF.L.U32 R0, R0, 0x15, RZ ;  /* 0x0000001500007819 */ /* 0x000fe400000006ff */
[----:B------:R-:W-:-:S04]  /*20f0*/  LEA R2, R2, 0x37800000, 0x17 ;  /* 0x3780000002027811 */ /* 0x000fc800078eb8ff */
[----:B------:R-:W-:-:S07]  /*2100*/  LOP3.LUT R0, R2, R0, R7, 0xfe, !PT ;  /* 0x0000000002007212 */ /* 0x000fce00078efe07 */
.L_x_3849:
[----:B------:R-:W-:Y:S05]  /*2110*/  BSYNC.RECONVERGENT B0 ;  /* 0x0000000000007941 */ /* 0x000fea0003800200 */
.L_x_3848:
[----:B------:R-:W-:Y:S01]  /*2120*/  F2FP.BF16.F32.PACK_AB R0, RZ, R0 ;  /* 0x00000000ff00723e */ /* 0x000fe200000010ff */
[----:B------:R-:W-:Y:S06]  /*2130*/  BRA `(.L_x_3829) ;  /* 0x0000000000a87947 */ /* 0x000fec0003800000 */
.L_x_3841:
[----:B------:R-:W-:-:S09]  /*2140*/  UISETP.NE.AND UP0, UPT, UR4, 0x1c, UPT ;  /* 0x0000001c0400788c */ /* 0x000fd2000bf05270 */
[----:B------:R-:W-:Y:S05]  /*2150*/  BRA.U !UP0, `(.L_x_3852) ;  /* 0x0000000108947547 */ /* 0x000fea000b800000 */
[----:B------:R-:W-:-:S09]  /*2160*/  UISETP.NE.AND UP0, UPT, UR4, 0x1d, UPT ;  /* 0x0000001d0400788c */ /* 0x000fd2000bf05270 */
[----:B------:R-:W-:Y:S05]  /*2170*/  BRA.U !UP0, `(.L_x_3853) ;  /* 0x00000001087c7547 */ /* 0x000fea000b800000 */
[----:B------:R-:W-:-:S09]  /*2180*/  UISETP.NE.AND UP0, UPT, UR4, 0x2c, UPT ;  /* 0x0000002c0400788c */ /* 0x000fd2000bf05270 */
[----:B------:R-:W-:Y:S05]  /*2190*/  BRA.U !UP0, `(.L_x_3854) ;  /* 0x0000000108487547 */ /* 0x000fea000b800000 */
.L_x_3828:
        /* <DEDUP_REMOVED lines=16> */
.L_x_3855:
[----:B------:R-:W-:Y:S01]  /*22a0*/  PRMT R0, RZ, 0x7610, R0 ;  /* 0x00007610ff007816 */ /* 0x000fe20000000000 */
[----:B------:R-:W-:Y:S06]  /*22b0*/  BRA `(.L_x_3829) ;  /* 0x0000000000487947 */ /* 0x000fec0003800000 */
.L_x_3854:
        /* <DEDUP_REMOVED lines=8> */
.L_x_3857:
[----:B------:R-:W-:Y:S05]  /*2340*/  BSYNC.RECONVERGENT B0 ;  /* 0x0000000000007941 */ /* 0x000fea0003800200 */
.L_x_3856:
[----:B------:R-:W-:Y:S01]  /*2350*/  F2FP.BF16.F32.PACK_AB R0, RZ, R0 ;  /* 0x00000000ff00723e */ /* 0x000fe200000010ff */
[----:B------:R-:W-:Y:S06]  /*2360*/  BRA `(.L_x_3829) ;  /* 0x00000000001c7947 */ /* 0x000fec0003800000 */
.L_x_3853:
[----:B------:R-:W2:Y:S02]  /*2370*/  LDG.E.64 R2, desc[UR36][R2.64] ;  /* 0x0000002402027981 */ /* 0x000ea4000c1e1b00 */
[----:B--2---:R-:W0:Y:S02]  /*2380*/  I2F.U64 R0, R2 ;  /* 0x0000000200007312 */ /* 0x004e240000301000 */
[----:B0-----:R-:W-:Y:S01]  /*2390*/  F2FP.BF16.F32.PACK_AB R0, RZ, R0 ;  /* 0x00000000ff00723e */ /* 0x001fe200000010ff */
[----:B------:R-:W-:Y:S06]  /*23a0*/  BRA `(.L_x_3829) ;  /* 0x00000000000c7947 */ /* 0x000fec0003800000 */
.L_x_3852:
[----:B------:R-:W2:Y:S02]  /*23b0*/  LDG.E R2, desc[UR36][R2.64] ;  /* 0x0000002402027981 */ /* 0x000ea4000c1e1900 */
[----:B--2---:R-:W-:-:S04]  /*23c0*/  I2FP.F32.U32 R0, R2 ;  /* 0x0000000200007245 */ /* 0x004fc80000201000 */
[----:B------:R-:W-:-:S07]  /*23d0*/  F2FP.BF16.F32.PACK_AB R0, RZ, R0 ;  /* 0x00000000ff00723e */ /* 0x000fce00000010ff */
.L_x_3829:
[----:B------:R-:W1:Y:S01]  /*23e0*/  LDCU UR4, c[0x0][0x590] ;  /* 0x0000b200ff0477ac */ /* 0x000e620008000800 */
[----:B-----5:R-:W-:Y:S01]  /*23f0*/  IMAD.U32 R0, R0, 0x10000, RZ ;  /* 0x0001000000007824 */ /* 0x020fe200078e00ff */
[----:B------:R-:W2:Y:S03]  /*2400*/  LDCU UR5, c[0x0][0x59c] ;  /* 0x0000b380ff0577ac */ /* 0x000ea60008000800 */
[----:B0-----:R-:W-:Y:S01]  /*2410*/  FADD.FTZ R2, R0, 3 ;  /* 0x4040000000027421 */ /* 0x001fe20000010000 */
[----:B------:R-:W0:Y:S04]  /*2420*/  LDCU.64 UR6, c[0x0][0x580] ;  /* 0x0000b000ff0677ac */ /* 0x000e280008000a00 */
[----:B-1----:R-:W-:-:S04]  /*2430*/  FSETP.GEU.FTZ.AND P0, PT, R2, UR4, PT ;  /* 0x0000000402007c0b */ /* 0x002fc8000bf1e000 */
[----:B------:R-:W-:Y:S01]  /*2440*/  FSEL R2, R2, UR4, P0 ;  /* 0x0000000402027c08 */ /* 0x000fe20008000000 */
[----:B------:R-:W-:-:S03]  /*2450*/  UPRMT UR4, UR41, 0x9910, URZ ;  /* 0x0000991029047896 */ /* 0x000fc600080000ff */
[----:B--2---:R-:W-:Y:S01]  /*2460*/  FSETP.GT.FTZ.AND P0, PT, R2, UR5, PT ;  /* 0x0000000502007c0b */ /* 0x004fe2000bf14000 */
[----:B------:R-:W-:-:S03]  /*2470*/  UISETP.GT.AND UP0, UPT, UR4, 0x9, UPT ;  /* 0x000000090400788c */ /* 0x000fc6000bf04270 */
[----:B------:R-:W-:Y:S02]  /*2480*/  FSEL R3, R2, UR5, !P0 ;  /* 0x0000000502037c08 */ /* 0x000fe4000c000000 */
[----:B0-----:R-:W-:-:S03]  /*2490*/  IADD3 R2, P0, PT, R16, UR6, RZ ;  /* 0x0000000610027c10 */ /* 0x001fc6000ff1e0ff */
[----:B------:R-:W-:-:S04]  /*24a0*/  FMUL.FTZ R3, R0, R3 ;  /* 0x0000000300037220 */ /* 0x000fc80000410000 */
[----:B------:R-:W-:Y:S01]  /*24b0*/  FMUL.FTZ R0, R3, 0.16666667163372039795 ;  /* 0x3e2aaaab03007820 */ /* 0x000fe20000410000 */
[----:B------:R-:W-:-:S03]  /*24c0*/  IMAD.X R3, RZ, RZ, UR7, P0 ;  /* 0x00000007ff037e24 */ /* 0x000fc600080e06ff */
[----:B------:R0:W1:Y:S01]  /*24d0*/  F2F.BF16.F32 R5, R0 ;  /* 0x0000000000057304 */ /* 0x0000620000202000 */
        /* <DEDUP_REMOVED lines=9> */
[----:B01----:R-:W-:-:S04]  /*2570*/  IMAD.U32 R0, R5, 0x10000, RZ ;  /* 0x0001000005007824 */ /* 0x003fc800078e00ff */
[----:B------:R-:W0:Y:S02]  /*2580*/  F2I.FTZ.TRUNC.NTZ R5, R0 ;  /* 0x0000000000057305 */ /* 0x000e24000021f100 */
[----:B0-----:R0:W-:Y:S01]  /*2590*/  STG.E.U8 desc[UR36][R2.64], R5 ;  /* 0x0000000502007986 */ /* 0x0011e2000c101124 */
[----:B------:R-:W-:Y:S05]  /*25a0*/  BRA `(.L_x_3863) ;  /* 0x0000000c00807947 */ /* 0x000fea0003800000 */
.L_x_3861:
[----:B-1----:R-:W-:-:S06]  /*25b0*/  SHF.L.U32 R5, R5, 0x10, RZ ;  /* 0x0000001005057819 */ /* 0x002fcc00000006ff */
[----:B------:R-:W1:Y:S02]  /*25c0*/  F2I.S64.TRUNC R4, R5 ;  /* 0x0000000500047311 */ /* 0x000e64000020d900 */
[----:B-1----:R4:W-:Y:S01]  /*25d0*/  STG.E.U8 desc[UR36][R2.64], R4 ;  /* 0x0000000402007986 */ /* 0x0029e2000c101124 */
[----:B------:R-:W-:Y:S05]  /*25e0*/  BRA `(.L_x_3863) ;  /* 0x0000000c00707947 */ /* 0x000fea0003800000 */
.L_x_3860:
[----:B------:R-:W-:-:S09]  /*25f0*/  UISETP.NE.AND UP0, UPT, UR4, 0x2, UPT ;  /* 0x000000020400788c */ /* 0x000fd2000bf05270 */
[----:B------:R-:W-:Y:S05]  /*2600*/  BRA.U !UP0, `(.L_x_3864) ;  /* 0x0000000108307547 */ /* 0x000fea000b800000 */
[----:B------:R-:W-:-:S09]  /*2610*/  UISETP.NE.AND UP0, UPT, UR4, 0x3, UPT ;  /* 0x000000030400788c */ /* 0x000fd2000bf05270 */
[----:B------:R-:W-:Y:S05]  /*2620*/  BRA.U !UP0, `(.L_x_3865) ;  /* 0x0000000108187547 */ /* 0x000fea000b800000 */
[----:B------:R-:W-:-:S09]  /*2630*/  UISETP.NE.AND UP0, UPT, UR4, 0x4, UPT ;  /* 0x000000040400788c */ /* 0x000fd2000bf05270 */
[----:B------:R-:W-:Y:S05]  /*2640*/  BRA.U UP0, `(.L_x_3862) ;  /* 0x0000000900b87547 */ /* 0x000fea000b800000 */
[----:B-1----:R-:W-:-:S06]  /*2650*/  IMAD.U32 R5, R5, 0x10000, RZ ;  /* 0x0001000005057824 */ /* 0x002fcc00078e00ff */
[----:B------:R-:W1:Y:S02]  /*2660*/  F2I.S64.TRUNC R4, R5 ;  /* 0x0000000500047311 */ /* 0x000e64000020d900 */
[----:B-1----:R1:W-:Y:S01]  /*2670*/  STG.E.64 desc[UR36][R2.64], R4 ;  /* 0x0000000402007986 */ /* 0x0023e2000c101b24 */
[----:B------:R-:W-:Y:S05]  /*2680*/  BRA `(.L_x_3863) ;  /* 0x0000000c00487947 */ /* 0x000fea0003800000 */
.L_x_3865:
[----:B-1----:R-:W-:-:S06]  /*2690*/  IMAD.U32 R5, R5, 0x10000, RZ ;  /* 0x0001000005057824 */ /* 0x002fcc00078e00ff */
[----:B------:R-:W1:Y:S02]  /*26a0*/  F2I.FTZ.TRUNC.NTZ R5, R5 ;  /* 0x0000000500057305 */ /* 0x000e64000021f100 */
[----:B-1----:R2:W-:Y:S01]  /*26b0*/  STG.E desc[UR36][R2.64], R5 ;  /* 0x0000000502007986 */ /* 0x0025e2000c101924 */
[----:B------:R-:W-:Y:S05]  /*26c0*/  BRA `(.L_x_3863) ;  /* 0x0000000c00387947 */ /* 0x000fea0003800000 */
.L_x_3864:
[----:B-1----:R-:W-:-:S06]  /*26d0*/  IMAD.U32 R5, R5, 0x10000, RZ ;  /* 0x0001000005057824 */ /* 0x002fcc00078e00ff */
[----:B------:R-:W1:Y:S02]  /*26e0*/  F2I.FTZ.TRUNC.NTZ R5, R5 ;  /* 0x0000000500057305 */ /* 0x000e64000021f100 */
[----:B-1----:R3:W-:Y:S01]  /*26f0*/  STG.E.U16 desc[UR36][R2.64], R5 ;  /* 0x0000000502007986 */ /* 0x0027e2000c101524 */
[----:B------:R-:W-:Y:S05]  /*2700*/  BRA `(.L_x_3863) ;  /* 0x0000000c00287947 */ /* 0x000fea0003800000 */
.L_x_3859:
[----:B------:R-:W-:-:S09]  /*2710*/  UISETP.GT.AND UP0, UPT, UR4, 0x6, UPT ;  /* 0x000000060400788c */ /* 0x000fd2000bf04270 */
[----:B------:R-:W-:Y:S05]  /*2720*/  BRA.U UP0, `(.L_x_3866) ;  /* 0x00000001002c7547 */ /* 0x000fea000b800000 */
[----:B------:R-:W-:-:S09]  /*2730*/  UISETP.NE.AND UP0, UPT, UR4, 0x5, UPT ;  /* 0x000000050400788c */ /* 0x000fd2000bf05270 */
[----:B------:R-:W-:Y:S05]  /*2740*/  BRA.U !UP0, `(.L_x_3867) ;  /* 0x0000000108147547 */ /* 0x000fea000b800000 */
[----:B------:R-:W-:-:S09]  /*2750*/  UISETP.NE.AND UP0, UPT, UR4, 0x6, UPT ;  /* 0x000000060400788c */ /* 0x000fd2000bf05270 */
[----:B------:R-:W-:Y:S05]  /*2760*/  BRA.U UP0, `(.L_x_3862) ;  /* 0x0000000900707547 */ /* 0x000fea000b800000 */
[----:B-1----:R-:W-:-:S05]  /*2770*/  SHF.L.U32 R5, R5, 0x10, RZ ;  /* 0x0000001005057819 */ /* 0x002fca00000006ff */
[----:B------:R1:W-:Y:S01]  /*2780*/  STG.E desc[UR36][R2.64], R5 ;  /* 0x0000000502007986 */ /* 0x0003e2000c101924 */
[----:B------:R-:W-:Y:S05]  /*2790*/  BRA `(.L_x_3863) ;  /* 0x0000000c00047947 */ /* 0x000fea0003800000 */
.L_x_3867:
[----:B01----:R-:W-:-:S05]  /*27a0*/  IMAD.U32 R0, R5, 0x10000, RZ ;  /* 0x0001000005007824 */ /* 0x003fca00078e00ff */
[----:B------:R-:W-:-:S05]  /*27b0*/  F2FP.F16.F32.PACK_AB R0, RZ, R0 ;  /* 0x00000000ff00723e */ /* 0x000fca00000000ff */
[----:B------:R0:W-:Y:S01]  /*27c0*/  STG.E.U16 desc[UR36][R2.64], R0 ;  /* 0x0000000002007986 */ /* 0x0001e2000c101524 */
[----:B------:R-:W-:Y:S05]  /*27d0*/  BRA `(.L_x_3863) ;  /* 0x0000000800f47947 */ /* 0x000fea0003800000 */
.L_x_3866:
[----:B------:R-:W-:-:S09]  /*27e0*/  UISETP.NE.AND UP0, UPT, UR4, 0x7, UPT ;  /* 0x000000070400788c */ /* 0x000fd2000bf05270 */
[----:B------:R-:W-:Y:S05]  /*27f0*/  BRA.U !UP0, `(.L_x_3868) ;  /* 0x0000000108347547 */ /* 0x000fea000b800000 */
[----:B------:R-:W-:-:S09]  /*2800*/  UISETP.NE.AND UP0, UPT, UR4, 0x8, UPT ;  /* 0x000000080400788c */ /* 0x000fd2000bf05270 */
[----:B------:R-:W-:Y:S05]  /*2810*/  BRA.U !UP0, `(.L_x_3869) ;  /* 0x0000000108187547 */ /* 0x000fea000b800000 */
[----:B------:R-:W-:-:S09]  /*2820*/  UISETP.NE.AND UP0, UPT, UR4, 0x9, UPT ;  /* 0x000000090400788c */ /* 0x000fd2000bf05270 */
[----:B------:R-:W-:Y:S05]  /*2830*/  BRA.U UP0, `(.L_x_3862) ;  /* 0x00000009003c7547 */ /* 0x000fea000b800000 */
[----:B-1----:R-:W-:Y:S02]  /*2840*/  IMAD.U32 R4, R5, 0x10000, RZ ;  /* 0x0001000005047824 */ /* 0x002fe400078e00ff */
[----:B------:R-:W-:-:S05]  /*2850*/  IMAD.MOV.U32 R5, RZ, RZ, RZ ;  /* 0x000000ffff057224 */ /* 0x000fca00078e00ff */
[----:B------:R1:W-:Y:S01]  /*2860*/  STG.E.64 desc[UR36][R2.64], R4 ;  /* 0x0000000402007986 */ /* 0x0003e2000c101b24 */
[----:B------:R-:W-:Y:S05]  /*2870*/  BRA `(.L_x_3863) ;  /* 0x0000000800cc7947 */ /* 0x000fea0003800000 */
.L_x_3869:
[----:B-1----:R-:W-:-:S04]  /*2880*/  SHF.L.U32 R5, R5, 0x10, RZ ;  /* 0x0000001005057819 */ /* 0x002fc800000006ff */
[----:B------:R-:W-:-:S04]  /*2890*/  F2FP.F16.F32.PACK_AB R5, RZ, R5 ;  /* 0x00000005ff05723e */ /* 0x000fc800000000ff */
[----:B------:R-:W-:-:S05]  /*28a0*/  PRMT R5, R5, 0x5410, RZ ;  /* 0x0000541005057816 */ /* 0x000fca00000000ff */
[----:B------:R1:W-:Y:S01]  /*28b0*/  STG.E desc[UR36][R2.64], R5 ;  /* 0x0000000502007986 */ /* 0x0003e2000c101924 */
[----:B------:R-:W-:Y:S05]  /*28c0*/  BRA `(.L_x_3863) ;  /* 0x0000000800b87947 */ /* 0x000fea0003800000 */
.L_x_3868:
[----:B-1----:R-:W-:-:S04]  /*28d0*/  IMAD.U32 R4, R5, 0x10000, RZ ;  /* 0x0001000005047824 */ /* 0x002fc800078e00ff */
[----:B------:R-:W-:-:S06]  /*28e0*/  FMUL.FTZ R4, R4, 1 ;  /* 0x3f80000004047820 */ /* 0x000fcc0000410000 */
[----:B------:R-:W1:Y:S02]  /*28f0*/  F2F.F64.F32 R4, R4 ;  /* 0x0000000400047310 */ /* 0x000e640000201800 */
[----:B-1----:R1:W-:Y:S01]  /*2900*/  STG.E.64 desc[UR36][R2.64], R4 ;  /* 0x0000000402007986 */ /* 0x0023e2000c101b24 */
[----:B------:R-:W-:Y:S05]  /*2910*/  BRA `(.L_x_3863) ;  /* 0x0000000800a47947 */ /* 0x000fea0003800000 */
.L_x_3858:
        /* <DEDUP_REMOVED lines=8> */
[----:B-1----:R-:W-:-:S05]  /*29a0*/  IMAD.U32 R5, R5, 0x10000, RZ ;  /* 0x0001000005057824 */ /* 0x002fca00078e00ff */
[----:B------:R-:W-:-:S04]  /*29b0*/  FSETP.NEU.FTZ.AND P0, PT, R5, RZ, PT ;  /* 0x000000ff0500720b */ /* 0x000fc80003f1d000 */
[----:B------:R-:W-:-:S05]  /*29c0*/  SEL R5, RZ, 0x1, !P0 ;  /* 0x00000001ff057807 */ /* 0x000fca0004000000 */
[----:B------:R1:W-:Y:S01]  /*29d0*/  STG.E.U8 desc[UR36][R2.64], R5 ;  /* 0x0000000502007986 */ /* 0x0003e2000c101124 */
[----:B------:R-:W-:Y:S05]  /*29e0*/  BRA `(.L_x_3863) ;  /* 0x0000000800707947 */ /* 0x000fea0003800000 */
.L_x_3872:
[----:B-1----:R-:W-:Y:S01]  /*29f0*/  IMAD.U32 R5, R5, 0x10000, RZ ;  /* 0x0001000005057824 */ /* 0x002fe200078e00ff */
[----:B------:R-:W-:-:S03]  /*2a00*/  CS2R R6, SRZ ;  /* 0x0000000000067805 */ /* 0x000fc6000001ff00 */
[----:B------:R-:W-:-:S06]  /*2a10*/  FMUL.FTZ R5, R5, 1 ;  /* 0x3f80000005057820 */ /* 0x000fcc0000410000 */
[----:B------:R-:W1:Y:S02]  /*2a20*/  F2F.F64.F32 R4, R5 ;  /* 0x0000000500047310 */ /* 0x000e640000201800 */
[----:B-1----:R1:W-:Y:S01]  /*2a30*/  STG.E.128 desc[UR36][R2.64], R4 ;  /* 0x0000000402007986 */ /* 0x0023e2000c101d24 */
[----:B------:R-:W-:Y:S05]  /*2a40*/  BRA `(.L_x_3863) ;  /* 0x0000000800587947 */ /* 0x000fea0003800000 */
.L_x_3871:
[----:B------:R-:W-:-:S09]  /*2a50*/  UISETP.NE.AND UP0, UPT, UR4, 0xf, UPT ;  /* 0x0000000f0400788c */ /* 0x000fd2000bf05270 */
[----:B------:R-:W-:Y:S05]  /*2a60*/  BRA.U !UP0, `(.L_x_3873) ;  /* 0x0000000108a07547 */ /* 0x000fea000b800000 */
[----:B------:R-:W-:-:S09]  /*2a70*/  UISETP.NE.AND UP0, UPT, UR4, 0x17, UPT ;  /* 0x000000170400788c */ /* 0x000fd2000bf05270 */
[----:B------:R-:W-:Y:S05]  /*2a80*/  BRA.U !UP0, `(.L_x_3874) ;  /* 0x00000001084c7547 */ /* 0x000fea000b800000 */
[----:B------:R-:W-:-:S09]  /*2a90*/  UISETP.NE.AND UP0, UPT, UR4, 0x18, UPT ;  /* 0x000000180400788c */ /* 0x000fd2000bf05270 */
[----:B------:R-:W-:Y:S05]  /*2aa0*/  BRA.U UP0, `(.L_x_3862) ;  /* 0x0000000500a07547 */ /* 0x000fea000b800000 */
[----:B-1----:R-:W-:Y:S01]  /*2ab0*/  SHF.L.U32 R7, R5, 0x10, RZ ;  /* 0x0000001005077819 */ /* 0x002fe200000006ff */
[----:B------:R-:W-:Y:S01]  /*2ac0*/  BSSY.RECONVERGENT B0, `(.L_x_3875) ;  /* 0x000000c000007945 */ /* 0x000fe20003800200 */
[----:B0-----:R-:W-:Y:S02]  /*2ad0*/  IMAD.MOV.U32 R0, RZ, RZ, 0x7f ;  /* 0x0000007fff007424 */ /* 0x001fe400078e00ff */
        /* <DEDUP_REMOVED lines=10> */
.L_x_3876:
[----:B------:R-:W-:Y:S05]  /*2b80*/  BSYNC.RECONVERGENT B0 ;  /* 0x0000000000007941 */ /* 0x000fea0003800200 */
.L_x_3875:
[----:B------:R-:W-:-:S05]  /*2b90*/  LOP3.LUT R5, R0, 0x80, R5, 0xf8, !PT ;  /* 0x0000008000057812 */ /* 0x000fca00078ef805 */
[----:B------:R0:W-:Y:S01]  /*2ba0*/  STG.E.U8 desc[UR36][R2.64], R5 ;  /* 0x0000000502007986 */ /* 0x0001e2000c101124 */
[----:B------:R-:W-:Y:S05]  /*2bb0*/  BRA `(.L_x_3863) ;  /* 0x0000000400fc7947 */ /* 0x000fea0003800000 */
.L_x_3874:
[----:B-1----:R-:W-:Y:S01]  /*2bc0*/  IMAD.U32 R7, R5, 0x10000, RZ ;  /* 0x0001000005077824 */ /* 0x002fe200078e00ff */
[----:B------:R-:W-:Y:S04]  /*2bd0*/  BSSY.RECONVERGENT B0, `(.L_x_3877) ;  /* 0x000000e000007945 */ /* 0x000fe80003800200 */
[----:B------:R-:W-:Y:S02]  /*2be0*/  LOP3.LUT R6, R7, 0x7fffffff, RZ, 0xc0, !PT ;  /* 0x7fffffff07067812 */ /* 0x000fe400078ec0ff */
[----:B------:R-:W-:Y:S02]  /*2bf0*/  SHF.R.U32.HI R5, RZ, 0x18, R7 ;  /* 0x00000018ff057819 */ /* 0x000fe40000011607 */
[----:B------:R-:W-:-:S13]  /*2c00*/  ISETP.GE.U32.AND P1, PT, R6, 0x47800000, PT ;  /* 0x478000000600780c */ /* 0x000fda0003f26070 */
[----:B0-----:R-:W-:Y:S01]  /*2c10*/  @P1 IMAD.MOV.U32 R0, RZ, RZ, 0x7f ;  /* 0x0000007fff001424 */ /* 0x001fe200078e00ff */
        /* <DEDUP_REMOVED lines=9> */
.L_x_3878:
[----:B------:R-:W-:Y:S05]  /*2cb0*/  BSYNC.RECONVERGENT B0 ;  /* 0x0000000000007941 */ /* 0x000fea0003800200 */
.L_x_3877:
[----:B------:R-:W-:-:S05]  /*2cc0*/  LOP3.LUT R5, R0, 0x80, R5, 0xf8, !PT ;  /* 0x0000008000057812 */ /* 0x000fca00078ef805 */
[----:B------:R0:W-:Y:S01]  /*2cd0*/  STG.E.U8 desc[UR36][R2.64], R5 ;  /* 0x0000000502007986 */ /* 0x0001e2000c101124 */
[----:B------:R-:W-:Y:S05]  /*2ce0*/  BRA `(.L_x_3863) ;  /* 0x0000000400b07947 */ /* 0x000fea0003800000 */
.L_x_3873:
[----:B-1----:R1:W-:Y:S01]  /*2cf0*/  STG.E.U16 desc[UR36][R2.64], R5 ;  /* 0x0000000502007986 */ /* 0x0023e2000c101524 */
[----:B------:R-:W-:Y:S05]  /*2d00*/  BRA `(.L_x_3863) ;  /* 0x0000000400a87947 */ /* 0x000fea0003800000 */
.L_x_3870:
        /* <DEDUP_REMOVED lines=8> */
[----:B-1----:R-:W-:-:S06]  /*2d90*/  SHF.L.U32 R5, R5, 0x10, RZ ;  /* 0x0000001005057819 */ /* 0x002fcc00000006ff */
[----:B------:R-:W1:Y:S02]  /*2da0*/  F2I.FTZ.U32.TRUNC.NTZ R5, R5 ;  /* 0x0000000500057305 */ /* 0x000e64000021f000 */
[----:B-1----:R1:W-:Y:S01]  /*2db0*/  STG.E.U16 desc[UR36][R2.64], R5 ;  /* 0x0000000502007986 */ /* 0x0023e2000c101524 */
[----:B------:R-:W-:Y:S05]  /*2dc0*/  BRA `(.L_x_3863) ;  /* 0x0000000400787947 */ /* 0x000fea0003800000 */
.L_x_3881:
[----:B-1----:R-:W-:Y:S01]  /*2dd0*/  IMAD.U32 R5, R5, 0x10000, RZ ;  /* 0x0001000005057824 */ /* 0x002fe200078e00ff */
[----:B------:R-:W-:Y:S01]  /*2de0*/  BSSY.RECONVERGENT B0, `(.L_x_3882) ;  /* 0x0000014000007945 */ /* 0x000fe20003800200 */
[----:B0-----:R-:W-:-:S03]  /*2df0*/  IMAD.MOV.U32 R0, RZ, RZ, 0x80 ;  /* 0x00000080ff007424 */ /* 0x001fc600078e00ff */
        /* <DEDUP_REMOVED lines=10> */
.L_x_3884:
[----:B------:R-:W-:-:S04]  /*2ea0*/  SHF.R.U32.HI R0, RZ, 0x14, R5 ;  /* 0x00000014ff007819 */ /* 0x000fc80000011605 */
[----:B------:R-:W-:-:S04]  /*2eb0*/  LOP3.LUT R0, R0, 0x1, RZ, 0xc0, !PT ;  /* 0x0000000100007812 */ /* 0x000fc800078ec0ff */
[----:B------:R-:W-:-:S04]  /*2ec0*/  IADD3 R0, PT, PT, R5, 0x487ffff, R0 ;  /* 0x0487ffff05007810 */ /* 0x000fc80007ffe000 */
[----:B------:R-:W-:-:S04]  /*2ed0*/  SHF.R.U32.HI R0, RZ, 0x14, R0 ;  /* 0x00000014ff007819 */ /* 0x000fc80000011600 */
[----:B------:R-:W-:-:S07]  /*2ee0*/  LOP3.LUT R4, R0, 0xff, RZ, 0xc0, !PT ;  /* 0x000000ff00047812 */ /* 0x000fce00078ec0ff */
.L_x_3885:
[----:B------:R-:W-:-:S04]  /*2ef0*/  SHF.R.U32.HI R5, RZ, 0x18, R5 ;  /* 0x00000018ff057819 */ /* 0x000fc80000011605 */
[----:B------:R-:W-:-:S04]  /*2f00*/  LOP3.LUT R4, R4, 0x80, R5, 0xf8, !PT ;  /* 0x0000008004047812 */ /* 0x000fc800078ef805 */
[----:B------:R-:W-:-:S07]  /*2f10*/  PRMT R0, R4, 0x7610, R0 ;  /* 0x0000761004007816 */ /* 0x000fce0000000000 */
.L_x_3883:
[----:B------:R-:W-:Y:S05]  /*2f20*/  BSYNC.RECONVERGENT B0 ;  /* 0x0000000000007941 */ /* 0x000fea0003800200 */
.L_x_3882:
[----:B------:R0:W-:Y:S01]  /*2f30*/  STG.E.U8 desc[UR36][R2.64], R0 ;  /* 0x0000000002007986 */ /* 0x0001e2000c101124 */
[----:B------:R-:W-:Y:S05]  /*2f40*/  BRA `(.L_x_3863) ;  /* 0x0000000400187947 */ /* 0x000fea0003800000 */
.L_x_3880:
[----:B-1----:R-:W-:Y:S01]  /*2f50*/  IMAD.U32 R5, R5, 0x10000, RZ ;  /* 0x0001000005057824 */ /* 0x002fe200078e00ff */
[----:B------:R-:W-:Y:S01]  /*2f60*/  BSSY.RECONVERGENT B0, `(.L_x_3886) ;  /* 0x0000014000007945 */ /* 0x000fe20003800200 */
[----:B0-----:R-:W-:-:S03]  /*2f70*/  MOV R0, 0x80 ;  /* 0x0000008000007802 */ /* 0x001fc60000000f00 */
        /* <DEDUP_REMOVED lines=10> */
.L_x_3888:
[----:B------:R-:W-:-:S04]  /*3020*/  SHF.R.U32.HI R0, RZ, 0x15, R5 ;  /* 0x00000015ff007819 */ /* 0x000fc80000011605 */
[----:B------:R-:W-:-:S04]  /*3030*/  LOP3.LUT R0, R0, 0x1, RZ, 0xc0, !PT ;  /* 0x0000000100007812 */ /* 0x000fc800078ec0ff */
[----:B------:R-:W-:-:S04]  /*3040*/  IADD3 R0, PT, PT, R5, 0x88fffff, R0 ;  /* 0x088fffff05007810 */ /* 0x000fc80007ffe000 */
[----:B------:R-:W-:-:S04]  /*3050*/  SHF.R.U32.HI R0, RZ, 0x15, R0 ;  /* 0x00000015ff007819 */ /* 0x000fc80000011600 */
[----:B------:R-:W-:-:S07]  /*3060*/  LOP3.LUT R4, R0, 0xff, RZ, 0xc0, !PT ;  /* 0x000000ff00047812 */ /* 0x000fce00078ec0ff */
.L_x_3889:
[----:B------:R-:W-:-:S04]  /*3070*/  SHF.R.U32.HI R5, RZ, 0x18, R5 ;  /* 0x00000018ff057819 */ /* 0x000fc80000011605 */
[----:B------:R-:W-:-:S04]  /*3080*/  LOP3.LUT R4, R4, 0x80, R5, 0xf8, !PT ;  /* 0x0000008004047812 */ /* 0x000fc800078ef805 */
[----:B------:R-:W-:-:S07]  /*3090*/  PRMT R0, R4, 0x7610, R0 ;  /* 0x0000761004007816 */ /* 0x000fce0000000000 */
.L_x_3887:
[----:B------:R-:W-:Y:S05]  /*30a0*/  BSYNC.RECONVERGENT B0 ;  /* 0x0000000000007941 */ /* 0x000fea0003800200 */
.L_x_3886:
[----:B------:R0:W-:Y:S01]  /*30b0*/  STG.E.U8 desc[UR36][R2.64], R0 ;  /* 0x0000000002007986 */ /* 0x0001e2000c101124 */
[----:B------:R-:W-:Y:S05]  /*30c0*/  BRA `(.L_x_3863) ;  /* 0x0000000000b87947 */ /* 0x000fea0003800000 */
.L_x_3879:
[----:B------:R-:W-:-:S09]  /*30d0*/  UISETP.NE.AND UP0, UPT, UR4, 0x1c, UPT ;  /* 0x0000001c0400788c */ /* 0x000fd2000bf05270 */
[----:B------:R-:W-:Y:S05]  /*30e0*/  BRA.U !UP0, `(.L_x_3890) ;  /* 0x0000000108a47547 */ /* 0x000fea000b800000 */
[----:B------:R-:W-:-:S09]  /*30f0*/  UISETP.NE.AND UP0, UPT, UR4, 0x1d, UPT ;  /* 0x0000001d0400788c */ /* 0x000fd2000bf05270 */
[----:B------:R-:W-:Y:S05]  /*3100*/  BRA.U !UP0, `(.L_x_3891) ;  /* 0x00000001088c7547 */ /* 0x000fea000b800000 */
[----:B------:R-:W-:-:S09]  /*3110*/  UISETP.NE.AND UP0, UPT, UR4, 0x2c, UPT ;  /* 0x0000002c0400788c */ /* 0x000fd2000bf05270 */
[----:B------:R-:W-:Y:S05]  /*3120*/  BRA.U !UP0, `(.L_x_3892) ;  /* 0x0000000108447547 */ /* 0x000fea000b800000 */
.L_x_3862:
[----:B0-----:R-:W-:Y:S01]  /*3130*/  MOV R0, 0x0 ;  /* 0x0000000000007802 */ /* 0x001fe20000000f00 */
[----:B------:R-:W0:Y:S01]  /*3140*/  LDCU.64 UR6, c[0x4][0x128] ;  /* 0x01002500ff0677ac */ /* 0x000e220008000a00 */
[----:B------:R-:W-:Y:S02]  /*3150*/  HFMA2 R12, -RZ, RZ, 0, 5.9604644775390625e-08 ;  /* 0x00000001ff0c7431 */ /* 0x000fe400000001ff */
[----:B------:R-:W-:Y:S01]  /*3160*/  IMAD.MOV.U32 R8, RZ, RZ, 0x65 ;  /* 0x00000065ff087424 */ /* 0x000fe200078e00ff */
[----:B------:R2:W3:Y:S01]  /*3170*/  LDC.64 R2, c[0x4][R0] ;  /* 0x0100000000027b82 */ /* 0x0004e20000000a00 */
[----:B------:R-:W4:Y:S01]  /*3180*/  LDCU.64 UR8, c[0x4][0x130] ;  /* 0x01002600ff0877ac */ /* 0x000f220008000a00 */
[----:B------:R-:W-:Y:S01]  /*3190*/  IMAD.MOV.U32 R13, RZ, RZ, RZ ;  /* 0x000000ffff0d7224 */ /* 0x000fe200078e00ff */
[----:B------:R-:W5:Y:S01]  /*31a0*/  LDCU.64 UR4, c[0x4][0x40] ;  /* 0x01000800ff0477ac */ /* 0x000f620008000a00 */
[----:B0-----:R-:W-:Y:S02]  /*31b0*/  IMAD.U32 R4, RZ, RZ, UR6 ;  /* 0x00000006ff047e24 */ /* 0x001fe4000f8e00ff */
[----:B-1----:R-:W-:-:S02]  /*31c0*/  IMAD.U32 R5, RZ, RZ, UR7 ;  /* 0x00000007ff057e24 */ /* 0x002fc4000f8e00ff */
[----:B----4-:R-:W-:Y:S01]  /*31d0*/  IMAD.U32 R6, RZ, RZ, UR8 ;  /* 0x00000008ff067e24 */ /* 0x010fe2000f8e00ff */
[----:B------:R-:W-:Y:S01]  /*31e0*/  MOV R7, UR9 ;  /* 0x0000000900077c02 */ /* 0x000fe20008000f00 */
[----:B-----5:R-:W-:Y:S02]  /*31f0*/  IMAD.U32 R10, RZ, RZ, UR4 ;  /* 0x00000004ff0a7e24 */ /* 0x020fe4000f8e00ff */
[----:B--2---:R-:W-:-:S07]  /*3200*/  IMAD.U32 R11, RZ, RZ, UR5 ;  /* 0x00000005ff0b7e24 */ /* 0x004fce000f8e00ff */
[----:B------:R-:W-:-:S07]  /*3210*/  LEPC R20, `(.L_x_3893) ;  /* 0x000000001014794e */ /* 0x000fce0000000000 */
[----:B---3--:R-:W-:Y:S05]  /*3220*/  CALL.ABS.NOINC R2 ;  /* 0x0000000002007343 */ /* 0x008fea0003c00000 */
.L_x_3893:
[----:B------:R-:W-:Y:S05]  /*3230*/  BRA `(.L_x_3863) ;  /* 0x00000000005c7947 */ /* 0x000fea0003800000 */
.L_x_3892:
[----:B-1----:R-:W-:-:S05]  /*3240*/  IMAD.U32 R5, R5, 0x10000, RZ ;  /* 0x0001000005057824 */ /* 0x002fca00078e00ff */
[----:B------:R-:W-:-:S04]  /*3250*/  SHF.R.U32.HI R6, RZ, 0x17, R5 ;  /* 0x00000017ff067819 */ /* 0x000fc80000011605 */
[----:B------:R-:W-:-:S04]  /*3260*/  LOP3.LUT R4, R6, 0xff, RZ, 0xc0, !PT ;  /* 0x000000ff06047812 */ /* 0x000fc800078ec0ff */
[----:B------:R-:W-:-:S13]  /*3270*/  ISETP.NE.AND P1, PT, R4, 0xff, PT ;  /* 0x000000ff0400780c */ /* 0x000fda0003f25270 */
[--C-:B0-----:R-:W-:Y:S02]  /*3280*/  @P1 SHF.R.U32.HI R0, RZ, 0x16, R5.reuse ;  /* 0x00000016ff001819 */ /* 0x101fe40000011605 */
        /* <DEDUP_REMOVED lines=11> */
.L_x_3891:
[----:B-1----:R-:W-:-:S06]  /*3340*/  IMAD.U32 R5, R5, 0x10000, RZ ;  /* 0x0001000005057824 */ /* 0x002fcc00078e00ff */
[----:B------:R-:W1:Y:S02]  /*3350*/  F2I.U64.TRUNC R4, R5 ;  /* 0x0000000500047311 */ /* 0x000e64000020d800 */
[----:B-1----:R1:W-:Y:S01]  /*3360*/  STG.E.64 desc[UR36][R2.64], R4 ;  /* 0x0000000402007986 */ /* 0x0023e2000c101b24 */
[----:B------:R-:W-:Y:S05]  /*3370*/  BRA `(.L_x_3863) ;  /* 0x00000000000c7947 */ /* 0x000fea0003800000 */
.L_x_3890:
[----:B-1----:R-:W-:-:S06]  /*3380*/  SHF.L.U32 R5, R5, 0x10, RZ ;  /* 0x0000001005057819 */ /* 0x002fcc00000006ff */
[----:B------:R-:W1:Y:S02]  /*3390*/  F2I.FTZ.U32.TRUNC.NTZ R5, R5 ;  /* 0x0000000500057305 */ /* 0x000e64000021f000 */
[----:B-1----:R1:W-:Y:S02]  /*33a0*/  STG.E desc[UR36][R2.64], R5 ;  /* 0x0000000502007986 */ /* 0x0023e4000c101924 */
.L_x_3863:
[----:B------:R-:W-:-:S07]  /*33b0*/  VIADD R17, R17, 0x80 ;  /* 0x0000008011117836 */ /* 0x000fce0000000000 */
.L_x_3822:
[----:B------:R-:W-:Y:S05]  /*33c0*/  BSYNC.RECONVERGENT B6 ;  /* 0x0000000000067941 */ /* 0x000fea0003800200 */
.L_x_3821:
[----:B------:R-:W5:Y:S01]  /*33d0*/  LDCU UR4, c[0x0][0x380] ;  /* 0x00007000ff0477ac */ /* 0x000f620008000800 */
[----:B------:R-:W-:Y:S01]  /*33e0*/  BSSY.RECONVERGENT B6, `(.L_x_3894) ;  /* 0x000032e000067945 */ /* 0x000fe20003800200 */
[----:B-----5:R-:W-:-:S13]  /*33f0*/  ISETP.GE.AND P0, PT, R17, UR4, PT ;  /* 0x0000000411007c0c */ /* 0x020fda000bf06270 */
[----:B------:R-:W-:Y:S05]  /*3400*/  @P0 BRA `(.L_x_3895) ;  /* 0x0000003000ac0947 */ /* 0x000fea0003800000 */
[----:B------:R-:W5:Y:S01]  /*3410*/  LDCU UR4, c[0x0][0x388] ;  /* 0x00007100ff0477ac */ /* 0x000f620008000800 */
        /* <DEDUP_REMOVED lines=9> */
[----:B-1234-:R-:W-:-:S05]  /*34b0*/  IMAD.HI.U32 R2, R17, UR4, R16 ;  /* 0x0000000411027c27 */ /* 0x01efca000f8e0010 */
[----:B------:R-:W-:-:S05]  /*34c0*/  SHF.R.U32.HI R3, RZ, UR5, R2 ;  /* 0x00000005ff037c19 */ /* 0x000fca0008011602 */
[----:B------:R-:W-:-:S04]  /*34d0*/  IMAD.MOV R0, RZ, RZ, -R3 ;  /* 0x000000ffff007224 */ /* 0x000fc800078e0a03 */
[----:B0-----:R-:W-:-:S04]  /*34e0*/  IMAD R0, R0, UR6, R17 ;  /* 0x0000000600007c24 */ /* 0x001fc8000f8e0211 */
[C---:B-----5:R-:W-:Y:S02]  /*34f0*/  IMAD R16, R0.reuse, UR8, RZ ;  /* 0x0000000800107c24 */ /* 0x060fe4000f8e02ff */
        /* <DEDUP_REMOVED lines=15> */
[----:B------:R-:W-:Y:S01]  /*35f0*/  MOV R4, RZ ;  /* 0x000000ff00047202 */ /* 0x000fe20000000f00 */
[----:B------:R-:W1:Y:S01]  /*3600*/  LDCU UR6, c[0x0][0x3a4] ;  /* 0x00007480ff0677ac */ /* 0x000e620008000800 */
[----:B------:R-:W2:Y:S01]  /*3610*/  LDCU.64 UR8, c[0x0][0x4c8] ;  /* 0x00009900ff0877ac */ /* 0x000ea20008000a00 */
[----:B------:R-:W-:Y:S02]  /*3620*/  UISETP.NE.AND UP0, UPT, UR38, 0x3, UPT ;  /* 0x000000032600788c */ /* 0x000fe4000bf05270 */
[----:B0-----:R-:W-:-:S05]  /*3630*/  IMAD.HI.U32 R2, R5, UR4, R4 ;  /* 0x0000000405027c27 */ /* 0x001fca000f8e0004 */
[----:B------:R-:W-:-:S05]  /*3640*/  SHF.R.U32.HI R3, RZ, UR5, R2 ;  /* 0x00000005ff037c19 */ /* 0x000fca0008011602 */
[----:B------:R-:W-:-:S04]  /*3650*/  IMAD.MOV R4, RZ, RZ, -R3 ;  /* 0x000000ffff047224 */ /* 0x000fc800078e0a03 */
        /* <DEDUP_REMOVED lines=17> */
[----:B------:R-:W-:Y:S01]  /*3770*/  HFMA2 R4, -RZ, RZ, 0, 0 ;  /* 0x00000000ff047431 */ /* 0x000fe200000001ff */
        /* <DEDUP_REMOVED lines=241> */
[----:B------:R-:W2:Y:S03]  /*4690*/  LDCU.64 UR8, c[0x0][0x578] ;  /* 0x0000af00ff0877ac */ /* 0x000ea60008000a00 */
[----:B0-----:R-:W-:-:S05]  /*46a0*/  IMAD.HI.U32 R2, R5, UR4, R4 ;  /* 0x0000000405027c27 */ /* 0x001fca000f8e0004 */
[----:B------:R-:W-:-:S05]  /*46b0*/  SHF.R.U32.HI R2, RZ, UR5, R2 ;  /* 0x00000005ff027c19 */ /* 0x000fca0008011602 */
[----:B------:R-:W-:-:S04]  /*46c0*/  IMAD.MOV R3, RZ, RZ, -R2 ;  /* 0x000000ffff037224 */ /* 0x000fc800078e0a02 */
[----:B-1----:R-:W-:-:S04]  /*46d0*/  IMAD R5, R3, UR6, R5 ;  /* 0x0000000603057c24 */ /* 0x002fc8000f8e0205 */
[C---:B--2---:R-:W-:Y:S02]  /*46e0*/  IMAD R16, R5.reuse, UR8, R16 ;  /* 0x0000000805107c24 */ /* 0x044fe4000f8e0210 */
[----:B------:R-:W-:-:S07]  /*46f0*/  IMAD R0, R5, UR9, R0 ;  /* 0x0000000905007c24 */ /* 0x000fce000f8e0200 */
.L_x_3896:
        /* <DEDUP_REMOVED lines=18> */
.L_x_3900:
[----:B------:R-:W2:Y:S02]  /*4820*/  LDG.E.U8 R2, desc[UR36][R2.64] ;  /* 0x0000002402027981 */ /* 0x000ea4000c1e1100 */
[----:B--2---:R-:W-:-:S04]  /*4830*/  I2FP.F32.U32 R0, R2 ;  /* 0x0000000200007245 */ /* 0x004fc80000201000 */
[----:B------:R-:W-:Y:S01]  /*4840*/  F2FP.BF16.F32.PACK_AB R0, RZ, R0 ;  /* 0x00000000ff00723e */ /* 0x000fe200000010ff */
[----:B------:R-:W-:Y:S06]  /*4850*/  BRA `(.L_x_3902) ;  /* 0x0000000c00a47947 */ /* 0x000fec0003800000 */
.L_x_3899:
        /* <DEDUP_REMOVED lines=10> */
.L_x_3904:
[----:B------:R-:W2:Y:S02]  /*4900*/  LDG.E R2, desc[UR36][R2.64] ;  /* 0x0000002402027981 */ /* 0x000ea4000c1e1900 */
[----:B--2---:R-:W-:-:S04]  /*4910*/  I2FP.F32.S32 R0, R2 ;  /* 0x0000000200007245 */ /* 0x004fc80000201400 */
[----:B------:R-:W-:Y:S01]  /*4920*/  F2FP.BF16.F32.PACK_AB R0, RZ, R0 ;  /* 0x00000000ff00723e */ /* 0x000fe200000010ff */
[----:B------:R-:W-:Y:S06]  /*4930*/  BRA `(.L_x_3902) ;  /* 0x0000000c006c7947 */ /* 0x000fec0003800000 */
.L_x_3903:
[----:B------:R-:W2:Y:S02]  /*4940*/  LDG.E.U16 R2, desc[UR36][R2.64] ;  /* 0x0000002402027981 */ /* 0x000ea4000c1e1500 */
[----:B--2---:R-:W0:Y:S02]  /*4950*/  I2F.S16 R0, R2 ;  /* 0x0000000200007306 */ /* 0x004e240000101400 */
[----:B0-----:R-:W-:Y:S01]  /*4960*/  F2FP.BF16.F32.PACK_AB R0, RZ, R0 ;  /* 0x00000000ff00723e */ /* 0x001fe200000010ff */
[----:B------:R-:W-:Y:S06]  /*4970*/  BRA `(.L_x_3902) ;  /* 0x0000000c005c7947 */ /* 0x000fec0003800000 */
.L_x_3898:
        /* <DEDUP_REMOVED lines=9> */
.L_x_3906:
[----:B------:R-:W2:Y:S02]  /*4a10*/  LDG.E.U16 R0, desc[UR36][R2.64] ;  /* 0x0000002402007981 */ /* 0x000ea4000c1e1500 */
[----:B--2---:R-:W-:-:S05]  /*4a20*/  HADD2.F32 R0, -RZ, R0.H0_H0 ;  /* 0x20000000ff007230 */ /* 0x004fca0000004100 */
[----:B------:R-:W-:Y:S01]  /*4a30*/  F2FP.BF16.F32.PACK_AB R0, RZ, R0 ;  /* 0x00000000ff00723e */ /* 0x000fe200000010ff */
[----:B------:R-:W-:Y:S06]  /*4a40*/  BRA `(.L_x_3902) ;  /* 0x0000000c00287947 */ /* 0x000fec0003800000 */
.L_x_3905:
        /* <DEDUP_REMOVED lines=9> */
.L_x_3908:
[----:B------:R-:W2:Y:S02]  /*4ae0*/  LDG.E.U16 R2, desc[UR36][R2.64] ;  /* 0x0000002402027981 */ /* 0x000ea4000c1e1500 */
[----:B--2---:R-:W-:-:S05]  /*4af0*/  HADD2.F32 R0, -RZ, R2.H0_H0 ;  /* 0x20000002ff007230 */ /* 0x004fca0000004100 */
[----:B------:R-:W-:Y:S01]  /*4b00*/  F2FP.BF16.F32.PACK_AB R0, RZ, R0 ;  /* 0x00000000ff00723e */ /* 0x000fe200000010ff */
[----:B------:R-:W-:Y:S06]  /*4b10*/  BRA `(.L_x_3902) ;  /* 0x0000000800f47947 */ /* 0x000fec0003800000 */
.L_x_3907:
        /* <DEDUP_REMOVED lines=12> */
.L_x_3897:
        /* <DEDUP_REMOVED lines=13> */
.L_x_3911:
        /* <DEDUP_REMOVED lines=12> */
.L_x_3910:
        /* <DEDUP_REMOVED lines=27> */
.L_x_3913:
        /* <DEDUP_REMOVED lines=13> */
.L_x_3912:
[----:B------:R0:W5:Y:S01]  /*4ff0*/  LDG.E.U16 R0, desc[UR36][R2.64] ;  /* 0x0000002402007981 */ /* 0x000162000c1e1500 */
[----:B------:R-:W-:Y:S05]  /*5000*/  BRA `(.L_x_3902) ;  /* 0x0000000400b87947 */ /* 0x000fea0003800000 */
.L_x_3909:
        /* <DEDUP_REMOVED lines=12> */
.L_x_3916:
        /* <DEDUP_REMOVED lines=21> */
.L_x_3920:
[----:B------:R-:W-:Y:S05]  /*5220*/  BSYNC.RECONVERGENT B1 ;  /* 0x0000000000017941 */ /* 0x000fea0003800200 */
.L_x_3919:
[----:B------:R-:W-:Y:S01]  /*5230*/  IMAD.SHL.U32 R0, R0, 0x100000, RZ ;  /* 0x0010000000007824 */ /* 0x000fe200078e00ff */
[----:B------:R-:W-:-:S04]  /*5240*/  LEA R2, R2, 0x3b800000, 0x17 ;  /* 0x3b80000002027811 */ /* 0x000fc800078eb8ff */
[----:B------:R-:W-:-:S07]  /*5250*/  LOP3.LUT R0, R2, R0, R7, 0xfe, !PT ;  /* 0x0000000002007212 */ /* 0x000fce00078efe07 */
.L_x_3918:
[----:B------:R-:W-:Y:S05]  /*5260*/  BSYNC.RECONVERGENT B0 ;  /* 0x0000000000007941 */ /* 0x000fea0003800200 */
.L_x_3917:
[----:B------:R-:W-:Y:S01]  /*5270*/  F2FP.BF16.F32.PACK_AB R0, RZ, R0 ;  /* 0x00000000ff00723e */ /* 0x000fe200000010ff */
[----:B------:R-:W-:Y:S06]  /*5280*/  BRA `(.L_x_3902) ;  /* 0x0000000400187947 */ /* 0x000fec0003800000 */
.L_x_3915:
        /* <DEDUP_REMOVED lines=21> */
.L_x_3924:
[----:B------:R-:W-:Y:S05]  /*53e0*/  BSYNC.RECONVERGENT B1 ;  /* 0x0000000000017941 */ /* 0x000fea0003800200 */
.L_x_3923:
[----:B------:R-:W-:Y:S01]  /*53f0*/  IMAD.SHL.U32 R0, R0, 0x200000, RZ ;  /* 0x0020000000007824 */ /* 0x000fe200078e00ff */
[----:B------:R-:W-:-:S04]  /*5400*/  LEA R2, R2, 0x37800000, 0x17 ;  /* 0x3780000002027811 */ /* 0x000fc800078eb8ff */
[----:B------:R-:W-:-:S07]  /*5410*/  LOP3.LUT R0, R2, R0, R7, 0xfe, !PT ;  /* 0x0000000002007212 */ /* 0x000fce00078efe07 */
.L_x_3922:
[----:B------:R-:W-:Y:S05]  /*5420*/  BSYNC.RECONVERGENT B0 ;  /* 0x0000000000007941 */ /* 0x000fea0003800200 */
.L_x_3921:
[----:B------:R-:W-:Y:S01]  /*5430*/  F2FP.BF16.F32.PACK_AB R0, RZ, R0 ;  /* 0x00000000ff00723e */ /* 0x000fe200000010ff */
[----:B------:R-:W-:Y:S06]  /*5440*/  BRA `(.L_x_3902) ;  /* 0x0000000000a87947 */ /* 0x000fec0003800000 */
.L_x_3914:
        /* <DEDUP_REMOVED lines=14> */
.L_x_3928:
[----:B------:R-:W-:Y:S05]  /*5530*/  BSYNC.RECONVERGENT B0 ;  /* 0x0000000000007941 */ /* 0x000fea0003800200 */
.L_x_3927:
[----:B------:R-:W-:Y:S01]  /*5540*/  F2FP.BF16.F32.PACK_AB R0, RZ, R0 ;  /* 0x00000000ff00723e */ /* 0x000fe200000010ff */
[----:B------:R-:W-:Y:S06]  /*5550*/  BRA `(.L_x_3902) ;  /* 0x0000000000647947 */ /* 0x000fec0003800000 */
.L_x_3901:
        /* <DEDUP_REMOVED lines=10> */
[----:B-1----:R-:W-:-:S02]  /*5600*/  IMAD.U32 R6, RZ, RZ, UR6 ;  /* 0x00000006ff067e24 */ /* 0x002fc4000f8e00ff */
[----:B------:R-:W-:Y:S01]  /*5610*/  IMAD.U32 R7, RZ, RZ, UR7 ;  /* 0x00000007ff077e24 */ /* 0x000fe2000f8e00ff */
[----:B---3--:R-:W-:Y:S01]  /*5620*/  MOV R10, UR8 ;  /* 0x00000008000a7c02 */ /* 0x008fe20008000f00 */
[----:B------:R-:W-:-:S07]  /*5630*/  IMAD.U32 R11, RZ, RZ, UR9 ;  /* 0x00000009ff0b7e24 */ /* 0x000fce000f8e00ff */
[----:B------:R-:W-:-:S07]  /*5640*/  LEPC R20, `(.L_x_3929) ;  /* 0x000000001014794e */ /* 0x000fce0000000000 */
[----:B--2---:R-:W-:Y:S05]  /*5650*/  CALL.ABS.NOINC R2 ;  /* 0x0000000002007343 */ /* 0x004fea0003c00000 */
.L_x_3929:
[----:B------:R-:W-:Y:S01]  /*5660*/  PRMT R0, RZ, 0x7610, R0 ;  /* 0x00007610ff007816 */ /* 0x000fe20000000000 */
[----:B------:R-:W-:Y:S06]  /*5670*/  BRA `(.L_x_3902) ;  /* 0x00000000001c7947 */ /* 0x000fec0003800000 */
.L_x_3926:
[----:B------:R-:W2:Y:S02]  /*5680*/  LDG.E.64 R2, desc[UR36][R2.64] ;  /* 0x0000002402027981 */ /* 0x000ea4000c1e1b00 */
[----:B--2---:R-:W0:Y:S02]  /*5690*/  I2F.U64 R0, R2 ;  /* 0x0000000200007312 */ /* 0x004e240000301000 */
[----:B0-----:R-:W-:Y:S01]  /*56a0*/  F2FP.BF16.F32.PACK_AB R0, RZ, R0 ;  /* 0x00000000ff00723e */ /* 0x001fe200000010ff */
[----:B------:R-:W-:Y:S06]  /*56b0*/  BRA `(.L_x_3902) ;  /* 0x00000000000c7947 */ /* 0x000fec0003800000 */
.L_x_3925:
[----:B------:R-:W2:Y:S02]  /*56c0*/  LDG.E R2, desc[UR36][R2.64] ;  /* 0x0000002402027981 */ /* 0x000ea4000c1e1900 */
[----:B--2---:R-:W-:-:S04]  /*56d0*/  I2FP.F32.U32 R0, R2 ;  /* 0x0000000200007245 */ /* 0x004fc80000201000 */
[----:B------:R-:W-:-:S07]  /*56e0*/  F2FP.BF16.F32.PACK_AB R0, RZ, R0 ;  /* 0x00000000ff00723e */ /* 0x000fce00000010ff */
.L_x_3902:
        /* <DEDUP_REMOVED lines=14> */
[----:B------:R-:W-:-:S03]  /*57d0*/  IADD3.X R3, PT, PT, RZ, UR7, RZ, P0, !PT ;  /* 0x00000007ff037c10 */ /* 0x000fc600087fe4ff */
        /* <DEDUP_REMOVED lines=14> */
.L_x_3933:
[----:B-1----:R-:W-:-:S06]  /*58c0*/  IMAD.U32 R5, R5, 0x10000, RZ ;  /* 0x0001000005057824 */ /* 0x002fcc00078e00ff */
[----:B------:R-:W1:Y:S02]  /*58d0*/  F2I.S64.TRUNC R4, R5 ;  /* 0x0000000500047311 */ /* 0x000e64000020d900 */
[----:B-1----:R1:W-:Y:S01]  /*58e0*/  STG.E.U8 desc[UR36][R2.64], R4 ;  /* 0x0000000402007986 */ /* 0x0023e2000c101124 */
[----:B------:R-:W-:Y:S05]  /*58f0*/  BRA `(.L_x_3935) ;  /* 0x0000000c006c7947 */ /* 0x000fea0003800000 */
.L_x_3932:
[----:B------:R-:W-:-:S09]  /*5900*/  UISETP.NE.AND UP0, UPT, UR4, 0x2, UPT ;  /* 0x000000020400788c */ /* 0x000fd2000bf05270 */
[----:B------:R-:W-:Y:S05]  /*5910*/  BRA.U !UP0, `(.L_x_3936) ;  /* 0x0000000108307547 */ /* 0x000fea000b800000 */
[----:B------:R-:W-:-:S09]  /*5920*/  UISETP.NE.AND UP0, UPT, UR4, 0x3, UPT ;  /* 0x000000030400788c */ /* 0x000fd2000bf05270 */
[----:B------:R-:W-:Y:S05]  /*5930*/  BRA.U !UP0, `(.L_x_3937) ;  /* 0x0000000108187547 */ /* 0x000fea000b800000 */
[----:B------:R-:W-:-:S09]  /*5940*/  UISETP.NE.AND UP0, UPT, UR4, 0x4, UPT ;  /* 0x000000040400788c */ /* 0x000fd2000bf05270 */
[----:B------:R-:W-:Y:S05]  /*5950*/  BRA.U UP0, `(.L_x_3934) ;  /* 0x0000000900787547 */ /* 0x000fea000b800000 */
[----:B-1----:R-:W-:-:S06]  /*5960*/  SHF.L.U32 R5, R5, 0x10, RZ ;  /* 0x0000001005057819 */ /* 0x002fcc00000006ff */
[----:B------:R-:W1:Y:S02]  /*5970*/  F2I.S64.TRUNC R4, R5 ;  /* 0x0000000500047311 */ /* 0x000e64000020d900 */
[----:B-1----:R1:W-:Y:S01]  /*5980*/  STG.E.64 desc[UR36][R2.64], R4 ;  /* 0x0000000402007986 */ /* 0x0023e2000c101b24 */
[----:B------:R-:W-:Y:S05]  /*5990*/  BRA `(.L_x_3935) ;  /* 0x0000000c00447947 */ /* 0x000fea0003800000 */
.L_x_3937:
[----:B-1----:R-:W-:-:S06]  /*59a0*/  IMAD.U32 R5, R5, 0x10000, RZ ;  /* 0x0001000005057824 */ /* 0x002fcc00078e00ff */
[----:B------:R-:W1:Y:S02]  /*59b0*/  F2I.FTZ.TRUNC.NTZ R5, R5 ;  /* 0x0000000500057305 */ /* 0x000e64000021f100 */
[----:B-1----:R1:W-:Y:S01]  /*59c0*/  STG.E desc[UR36][R2.64], R5 ;  /* 0x0000000502007986 */ /* 0x0023e2000c101924 */
[----:B------:R-:W-:Y:S05]  /*59d0*/  BRA `(.L_x_3935) ;  /* 0x0000000c00347947 */ /* 0x000fea0003800000 */
.L_x_3936:
[----:B-1----:R-:W-:-:S06]  /*59e0*/  IMAD.U32 R5, R5, 0x10000, RZ ;  /* 0x0001000005057824 */ /* 0x002fcc00078e00ff */
[----:B------:R-:W1:Y:S02]  /*59f0*/  F2I.FTZ.TRUNC.NTZ R5, R5 ;  /* 0x0000000500057305 */ /* 0x000e64000021f100 */
[----:B-1----:R1:W-:Y:S01]  /*5a00*/  STG.E.U16 desc[UR36][R2.64], R5 ;  /* 0x0000000502007986 */ /* 0x0023e2000c101524 */
[----:B------:R-:W-:Y:S05]  /*5a10*/  BRA `(.L_x_3935) ;  /* 0x0000000c00247947 */ /* 0x000fea0003800000 */
.L_x_3931:
        /* <DEDUP_REMOVED lines=9> */
.L_x_3939:
[----:B01----:R-:W-:-:S05]  /*5ab0*/  IMAD.U32 R0, R5, 0x10000, RZ ;  /* 0x0001000005007824 */ /* 0x003fca00078e00ff */
[----:B------:R-:W-:-:S05]  /*5ac0*/  F2FP.F16.F32.PACK_AB R0, RZ, R0 ;  /* 0x00000000ff00723e */ /* 0x000fca00000000ff */
[----:B------:R0:W-:Y:S01]  /*5ad0*/  STG.E.U16 desc[UR36][R2.64], R0 ;  /* 0x0000000002007986 */ /* 0x0001e2000c101524 */
[----:B------:R-:W-:Y:S05]  /*5ae0*/  BRA `(.L_x_3935) ;  /* 0x0000000800f07947 */ /* 0x000fea0003800000 */
.L_x_3938:
[----:B------:R-:W-:-:S09]  /*5af0*/  UISETP.NE.AND UP0, UPT, UR4, 0x7, UPT ;  /* 0x000000070400788c */ /* 0x000fd2000bf05270 */
[----:B------:R-:W-:Y:S05]  /*5b00*/  BRA.U !UP0, `(.L_x_3940) ;  /* 0x0000000108347547 */ /* 0x000fea000b800000 */
[----:B------:R-:W-:-:S09]  /*5b10*/  UISETP.NE.AND UP0, UPT, UR4, 0x8, UPT ;  /* 0x000000080400788c */ /* 0x000fd2000bf05270 */
[----:B------:R-:W-:Y:S05]  /*5b20*/  BRA.U !UP0, `(.L_x_3941) ;  /* 0x0000000108187547 */ /* 0x000fea000b800000 */
[----:B------:R-:W-:-:S09]  /*5b30*/  UISETP.NE.AND UP0, UPT, UR4, 0x9, UPT ;  /* 0x000000090400788c */ /* 0x000fd2000bf05270 */
[----:B------:R-:W-:Y:S05]  /*5b40*/  BRA.U UP0, `(.L_x_3934) ;  /* 0x0000000500fc7547 */ /* 0x000fea000b800000 */
[----:B-1----:R-:W-:Y:S01]  /*5b50*/  IMAD.U32 R4, R5, 0x10000, RZ ;  /* 0x0001000005047824 */ /* 0x002fe200078e00ff */
[----:B------:R-:W-:-:S05]  /*5b60*/  MOV R5, RZ ;  /* 0x000000ff00057202 */ /* 0x000fca0000000f00 */
[----:B------:R1:W-:Y:S01]  /*5b70*/  STG.E.64 desc[UR36][R2.64], R4 ;  /* 0x0000000402007986 */ /* 0x0003e2000c101b24 */
[----:B------:R-:W-:Y:S05]  /*5b80*/  BRA `(.L_x_3935) ;  /* 0x0000000800c87947 */ /* 0x000fea0003800000 */
.L_x_3941:
[----:B-1----:R-:W-:-:S05]  /*5b90*/  IMAD.U32 R5, R5, 0x10000, RZ ;  /* 0x0001000005057824 */ /* 0x002fca00078e00ff */
[----:B------:R-:W-:-:S04]  /*5ba0*/  F2FP.F16.F32.PACK_AB R5, RZ, R5 ;  /* 0x00000005ff05723e */ /* 0x000fc800000000ff */
[----:B------:R-:W-:-:S05]  /*5bb0*/  PRMT R5, R5, 0x5410, RZ ;  /* 0x0000541005057816 */ /* 0x000fca00000000ff */
[----:B------:R1:W-:Y:S01]  /*5bc0*/  STG.E desc[UR36][R2.64], R5 ;  /* 0x0000000502007986 */ /* 0x0003e2000c101924 */
[----:B------:R-:W-:Y:S05]  /*5bd0*/  BRA `(.L_x_3935) ;  /* 0x0000000800b47947 */ /* 0x000fea0003800000 */
.L_x_3940:
[----:B-1----:R-:W-:-:S04]  /*5be0*/  IMAD.U32 R4, R5, 0x10000, RZ ;  /* 0x0001000005047824 */ /* 0x002fc800078e00ff */
[----:B------:R-:W-:-:S06]  /*5bf0*/  FMUL.FTZ R4, R4, 1 ;  /* 0x3f80000004047820 */ /* 0x000fcc0000410000 */
[----:B------:R-:W1:Y:S02]  /*5c00*/  F2F.F64.F32 R4, R4 ;  /* 0x0000000400047310 */ /* 0x000e640000201800 */
[----:B-1----:R1:W-:Y:S01]  /*5c10*/  STG.E.64 desc[UR36][R2.64], R4 ;  /* 0x0000000402007986 */ /* 0x0023e2000c101b24 */
[----:B------:R-:W-:Y:S05]  /*5c20*/  BRA `(.L_x_3935) ;  /* 0x0000000800a07947 */ /* 0x000fea0003800000 */
.L_x_3930:
        /* <DEDUP_REMOVED lines=14> */
.L_x_3945:
[----:B-1----:R-:W-:Y:S01]  /*5d10*/  IMAD.U32 R5, R5, 0x10000, RZ ;  /* 0x0001000005057824 */ /* 0x002fe200078e00ff */
[----:B------:R-:W-:Y:S01]  /*5d20*/  BSSY.RECONVERGENT B0, `(.L_x_3946) ;  /* 0x0000013000007945 */ /* 0x000fe20003800200 */
[----:B0-----:R-:W-:-:S03]  /*5d30*/  IMAD.MOV.U32 R0, RZ, RZ, 0x80 ;  /* 0x00000080ff007424 */ /* 0x001fc600078e00ff */
        /* <DEDUP_REMOVED lines=15> */
.L_x_3948:
[----:B------:R-:W-:-:S04]  /*5e30*/  SHF.R.U32.HI R5, RZ, 0x18, R5 ;  /* 0x00000018ff057819 */ /* 0x000fc80000011605 */
[----:B------:R-:W-:-:S07]  /*5e40*/  LOP3.LUT R0, R0, 0x80, R5, 0xf8, !PT ;  /* 0x0000008000007812 */ /* 0x000fce00078ef805 */
.L_x_3947:
[----:B------:R-:W-:Y:S05]  /*5e50*/  BSYNC.RECONVERGENT B0 ;  /* 0x0000000000007941 */ /* 0x000fea0003800200 */
.L_x_3946:
[----:B------:R0:W-:Y:S01]  /*5e60*/  STG.E.U8 desc[UR36][R2.64], R0 ;  /* 0x0000000002007986 */ /* 0x0001e2000c101124 */
[----:B------:R-:W-:Y:S05]  /*5e70*/  BRA `(.L_x_3935) ;  /* 0x00000008000c7947 */ /* 0x000fea0003800000 */
.L_x_3944:
        /* <DEDUP_REMOVED lines=18> */
.L_x_3951:
[----:B------:R-:W-:-:S04]  /*5fa0*/  SHF.R.U32.HI R5, RZ, 0x18, R5 ;  /* 0x00000018ff057819 */ /* 0x000fc80000011605 */
[----:B------:R-:W-:-:S07]  /*5fb0*/  LOP3.LUT R0, R0, 0x80, R5, 0xf8, !PT ;  /* 0x0000008000007812 */ /* 0x000fce00078ef805 */
.L_x_3950:
[----:B------:R-:W-:Y:S05]  /*5fc0*/  BSYNC.RECONVERGENT B0 ;  /* 0x0000000000007941 */ /* 0x000fea0003800200 */
.L_x_3949:
[----:B------:R0:W-:Y:S01]  /*5fd0*/  STG.E.U8 desc[UR36][R2.64], R0 ;  /* 0x0000000002007986 */ /* 0x0001e2000c101124 */
[----:B------:R-:W-:Y:S05]  /*5fe0*/  BRA `(.L_x_3935) ;  /* 0x0000000400b07947 */ /* 0x000fea0003800000 */
.L_x_3943:
[----:B------:R-:W-:-:S09]  /*5ff0*/  UISETP.NE.AND UP0, UPT, UR4, 0x1c, UPT ;  /* 0x0000001c0400788c */ /* 0x000fd2000bf05270 */
[----:B------:R-:W-:Y:S05]  /*6000*/  BRA.U !UP0, `(.L_x_3952) ;  /* 0x0000000108607547 */ /* 0x000fea000b800000 */
[----:B------:R-:W-:-:S09]  /*6010*/  UISETP.NE.AND UP0, UPT, UR4, 0x1d, UPT ;  /* 0x0000001d0400788c */ /* 0x000fd2000bf05270 */
[----:B------:R-:W-:Y:S05]  /*6020*/  BRA.U !UP0, `(.L_x_3953) ;  /* 0x0000000108487547 */ /* 0x000fea000b800000 */
[----:B------:R-:W-:-:S09]  /*6030*/  UISETP.NE.AND UP0, UPT, UR4, 0x2c, UPT ;  /* 0x0000002c0400788c */ /* 0x000fd2000bf05270 */
[----:B------:R-:W-:Y:S05]  /*6040*/  BRA.U UP0, `(.L_x_3934) ;  /* 0x0000000100bc7547 */ /* 0x000fea000b800000 */
        /* <DEDUP_REMOVED lines=16> */
.L_x_3953:
[----:B-1----:R-:W-:-:S06]  /*6150*/  SHF.L.U32 R5, R5, 0x10, RZ ;  /* 0x0000001005057819 */ /* 0x002fcc00000006ff */
[----:B------:R-:W1:Y:S02]  /*6160*/  F2I.U64.TRUNC R4, R5 ;  /* 0x0000000500047311 */ /* 0x000e64000020d800 */
[----:B-1----:R1:W-:Y:S01]  /*6170*/  STG.E.64 desc[UR36][R2.64], R4 ;  /* 0x0000000402007986 */ /* 0x0023e2000c101b24 */
[----:B------:R-:W-:Y:S05]  /*6180*/  BRA `(.L_x_3935) ;  /* 0x0000000400487947 */ /* 0x000fea0003800000 */
.L_x_3952:
[----:B-1----:R-:W-:-:S06]  /*6190*/  IMAD.U32 R5, R5, 0x10000, RZ ;  /* 0x0001000005057824 */ /* 0x002fcc00078e00ff */
[----:B------:R-:W1:Y:S02]  /*61a0*/  F2I.FTZ.U32.TRUNC.NTZ R5, R5 ;  /* 0x0000000500057305 */ /* 0x000e64000021f000 */
[----:B-1----:R1:W-:Y:S01]  /*61b0*/  STG.E desc[UR36][R2.64], R5 ;  /* 0x0000000502007986 */ /* 0x0023e2000c101924 */
[----:B------:R-:W-:Y:S05]  /*61c0*/  BRA `(.L_x_3935) ;  /* 0x0000000400387947 */ /* 0x000fea0003800000 */
.L_x_3942:
        /* <DEDUP_REMOVED lines=11> */
.L_x_3955:
[----:B-1----:R-:W-:Y:S02]  /*6280*/  SHF.L.U32 R5, R5, 0x10, RZ ;  /* 0x0000001005057819 */ /* 0x002fe400000006ff */
[----:B------:R-:W-:-:S03]  /*6290*/  CS2R R6, SRZ ;  /* 0x0000000000067805 */ /* 0x000fc6000001ff00 */
[----:B------:R-:W-:-:S06]  /*62a0*/  FMUL.FTZ R5, R5, 1 ;  /* 0x3f80000005057820 */ /* 0x000fcc0000410000 */
[----:B------:R-:W1:Y:S02]  /*62b0*/  F2F.F64.F32 R4, R5 ;  /* 0x0000000500047310 */ /* 0x000e640000201800 */
[----:B-1----:R1:W-:Y:S01]  /*62c0*/  STG.E.128 desc[UR36][R2.64], R4 ;  /* 0x0000000402007986 */ /* 0x0023e2000c101d24 */
[----:B------:R-:W-:Y:S05]  /*62d0*/  BRA `(.L_x_3935) ;  /* 0x0000000000f47947 */ /* 0x000fea0003800000 */
.L_x_3954:
[----:B------:R-:W-:-:S09]  /*62e0*/  UISETP.NE.AND UP0, UPT, UR4, 0xf, UPT ;  /* 0x0000000f0400788c */ /* 0x000fd2000bf05270 */
[----:B------:R-:W-:Y:S05]  /*62f0*/  BRA.U !UP0, `(.L_x_3956) ;  /* 0x0000000108e87547 */ /* 0x000fea000b800000 */
[----:B------:R-:W-:-:S09]  /*6300*/  UISETP.NE.AND UP0, UPT, UR4, 0x17, UPT ;  /* 0x000000170400788c */ /* 0x000fd2000bf05270 */
[----:B------:R-:W-:Y:S05]  /*6310*/  BRA.U !UP0, `(.L_x_3957) ;  /* 0x0000000108907547 */ /* 0x000fea000b800000 */
[----:B------:R-:W-:-:S09]  /*6320*/  UISETP.NE.AND UP0, UPT, UR4, 0x18, UPT ;  /* 0x000000180400788c */ /* 0x000fd2000bf05270 */
[----:B------:R-:W-:Y:S05]  /*6330*/  BRA.U !UP0, `(.L_x_3958) ;  /* 0x0000000108447547 */ /* 0x000fea000b800000 */
.L_x_3934:
[----:B0-----:R-:W-:Y:S01]  /*6340*/  MOV R0, 0x0 ;  /* 0x0000000000007802 */ /* 0x001fe20000000f00 */
[----:B------:R-:W0:Y:S01]  /*6350*/  LDCU.64 UR4, c[0x4][0x128] ;  /* 0x01002500ff0477ac */ /* 0x000e220008000a00 */
[----:B------:R-:W-:Y:S02]  /*6360*/  HFMA2 R13, -RZ, RZ, 0, 0 ;  /* 0x00000000ff0d7431 */ /* 0x000fe400000001ff */
[----:B------:R-:W-:Y:S01]  /*6370*/  IMAD.MOV.U32 R8, RZ, RZ, 0x65 ;  /* 0x00000065ff087424 */ /* 0x000fe200078e00ff */
[----:B------:R2:W3:Y:S01]  /*6380*/  LDC.64 R2, c[0x4][R0] ;  /* 0x0100000000027b82 */ /* 0x0004e20000000a00 */
[----:B------:R-:W4:Y:S01]  /*6390*/  LDCU.64 UR6, c[0x4][0x130] ;  /* 0x01002600ff0677ac */ /* 0x000f220008000a00 */
[----:B------:R-:W-:Y:S01]  /*63a0*/  IMAD.MOV.U32 R12, RZ, RZ, 0x1 ;  /* 0x00000001ff0c7424 */ /* 0x000fe200078e00ff */
[----:B------:R-:W5:Y:S01]  /*63b0*/  LDCU.64 UR8, c[0x4][0x40] ;  /* 0x01000800ff0877ac */ /* 0x000f620008000a00 */
[----:B0-----:R-:W-:Y:S02]  /*63c0*/  IMAD.U32 R4, RZ, RZ, UR4 ;  /* 0x00000004ff047e24 */ /* 0x001fe4000f8e00ff */
[----:B-1----:R-:W-:Y:S01]  /*63d0*/  IMAD.U32 R5, RZ, RZ, UR5 ;  /* 0x00000005ff057e24 */ /* 0x002fe2000f8e00ff */
[----:B----4-:R-:W-:Y:S01]  /*63e0*/  MOV R6, UR6 ;  /* 0x0000000600067c02 */ /* 0x010fe20008000f00 */
[----:B------:R-:W-:-:S02]  /*63f0*/  IMAD.U32 R7, RZ, RZ, UR7 ;  /* 0x00000007ff077e24 */ /* 0x000fc4000f8e00ff */
[----:B-----5:R-:W-:Y:S01]  /*6400*/  IMAD.U32 R10, RZ, RZ, UR8 ;  /* 0x00000008ff0a7e24 */ /* 0x020fe2000f8e00ff */
[----:B--2---:R-:W-:-:S07]  /*6410*/  MOV R11, UR9 ;  /* 0x00000009000b7c02 */ /* 0x004fce0008000f00 */
[----:B------:R-:W-:-:S07]  /*6420*/  LEPC R20, `(.L_x_3959) ;  /* 0x000000001014794e */ /* 0x000fce0000000000 */
[----:B---3--:R-:W-:Y:S05]  /*6430*/  CALL.ABS.NOINC R2 ;  /* 0x0000000002007343 */ /* 0x008fea0003c00000 */
.L_x_3959:
[----:B------:R-:W-:Y:S05]  /*6440*/  BRA `(.L_x_3935) ;  /* 0x0000000000987947 */ /* 0x000fea0003800000 */
.L_x_3958:
[----:B-1----:R-:W-:Y:S01]  /*6450*/  IMAD.U32 R7, R5, 0x10000, RZ ;  /* 0x0001000005077824 */ /* 0x002fe200078e00ff */
[----:B------:R-:W-:Y:S01]  /*6460*/  BSSY.RECONVERGENT B0, `(.L_x_3960) ;  /* 0x000000c000007945 */ /* 0x000fe20003800200 */
[----:B0-----:R-:W-:-:S03]  /*6470*/  IMAD.MOV.U32 R0, RZ, RZ, 0x7f ;  /* 0x0000007fff007424 */ /* 0x001fc600078e00ff */
        /* <DEDUP_REMOVED lines=10> */
.L_x_3961:
[----:B------:R-:W-:Y:S05]  /*6520*/  BSYNC.RECONVERGENT B0 ;  /* 0x0000000000007941 */ /* 0x000fea0003800200 */
.L_x_3960:
[----:B------:R-:W-:-:S05]  /*6530*/  LOP3.LUT R5, R0, 0x80, R5, 0xf8, !PT ;  /* 0x0000008000057812 */ /* 0x000fca00078ef805 */
[----:B------:R3:W-:Y:S01]  /*6540*/  STG.E.U8 desc[UR36][R2.64], R5 ;  /* 0x0000000502007986 */ /* 0x0007e2000c101124 */
[----:B------:R-:W-:Y:S05]  /*6550*/  BRA `(.L_x_3935) ;  /* 0x0000000000547947 */ /* 0x000fea0003800000 */
.L_x_3957:
[----:B-1----:R-:W-:Y:S01]  /*6560*/  SHF.L.U32 R5, R5, 0x10, RZ ;  /* 0x0000001005057819 */ /* 0x002fe200000006ff */
[----:B------:R-:W-:Y:S03]  /*6570*/  BSSY.RECONVERGENT B0, `(.L_x_3962) ;  /* 0x000000e000007945 */ /* 0x000fe60003800200 */
[----:B------:R-:W-:-:S04]  /*6580*/  LOP3.LUT R4, R5, 0x7fffffff, RZ, 0xc0, !PT ;  /* 0x7fffffff05047812 */ /* 0x000fc800078ec0ff */
[----:B------:R-:W-:-:S13]  /*6590*/  ISETP.GT.U32.AND P0, PT, R4, 0x477fffff, PT ;  /* 0x477fffff0400780c */ /* 0x000fda0003f04070 */
[----:B------:R-:W-:Y:S05]  /*65a0*/  @P0 BRA `(.L_x_3963) ;  /* 0x00000000001c0947 */ /* 0x000fea0003800000 */
[----:B------:R-:W-:-:S13]  /*65b0*/  ISETP.GE.U32.AND P0, PT, R4, 0x38800000, PT ;  /* 0x388000000400780c */ /* 0x000fda0003f06070 */
[----:B0-----:R-:W-:-:S04]  /*65c0*/  @P0 SHF.R.U32.HI R0, RZ, 0x15, R5 ;  /* 0x00000015ff000819 */ /* 0x001fc80000011605 */
[----:B------:R-:W-:-:S04]  /*65d0*/  @P0 LOP3.LUT R0, R0, 0x1, RZ, 0xc0, !PT ;  /* 0x0000000100000812 */ /* 0x000fc800078ec0ff */
[----:B------:R-:W-:-:S04]  /*65e0*/  @P0 IADD3 R0, PT, PT, R5, 0x80fffff, R0 ;  /* 0x080fffff05000810 */ /* 0x000fc80007ffe000 */
[----:B------:R-:W-:Y:S01]  /*65f0*/  @P0 SHF.R.U32.HI R0, RZ, 0x15, R0 ;  /* 0x00000015ff000819 */ /* 0x000fe20000011600 */
[----:B------:R-:W-:Y:S01]  /*6600*/  @!P0 FADD.FTZ R0, R4, 128 ;  /* 0x4300000004008421 */ /* 0x000fe20000010000 */
[----:B------:R-:W-:Y:S06]  /*6610*/  BRA `(.L_x_3964) ;  /* 0x00000000000c7947 */ /* 0x000fec0003800000 */
.L_x_3963:
[----:B0-----:R-:W-:Y:S01]  /*6620*/  IMAD.MOV.U32 R0, RZ, RZ, 0x7f ;  /* 0x0000007fff007424 */ /* 0x001fe200078e00ff */
[----:B------:R-:W-:-:S04]  /*6630*/  ISETP.GT.U32.AND P0, PT, R4, 0x7f800000, PT ;  /* 0x7f8000000400780c */ /* 0x000fc80003f04070 */
[----:B------:R-:W-:-:S09]  /*6640*/  SEL R0, R0, 0x7c, P0 ;  /* 0x0000007c00007807 */ /* 0x000fd20000000000 */
.L_x_3964:
[----:B------:R-:W-:Y:S05]  /*6650*/  BSYNC.RECONVERGENT B0 ;  /* 0x0000000000007941 */ /* 0x000fea0003800200 */
.L_x_3962:
[----:B------:R-:W-:-:S04]  /*6660*/  SHF.R.U32.HI R5, RZ, 0x18, R5 ;  /* 0x00000018ff057819 */ /* 0x000fc80000011605 */
[----:B------:R-:W-:-:S05]  /*6670*/  LOP3.LUT R5, R0, 0x80, R5, 0xf8, !PT ;  /* 0x0000008000057812 */ /* 0x000fca00078ef805 */
[----:B------:R2:W-:Y:S01]  /*6680*/  STG.E.U8 desc[UR36][R2.64], R5 ;  /* 0x0000000502007986 */ /* 0x0005e2000c101124 */
[----:B------:R-:W-:Y:S05]  /*6690*/  BRA `(.L_x_3935) ;  /* 0x0000000000047947 */ /* 0x000fea0003800000 */
.L_x_3956:
[----:B-1----:R1:W-:Y:S02]  /*66a0*/  STG.E.U16 desc[UR36][R2.64], R5 ;  /* 0x0000000502007986 */ /* 0x0023e4000c101524 */
.L_x_3935:
[----:B------:R-:W-:-:S07]  /*66b0*/  VIADD R17, R17, 0x80 ;  /* 0x0000008011117836 */ /* 0x000fce0000000000 */
.L_x_3895:
[----:B------:R-:W-:Y:S05]  /*66c0*/  BSYNC.RECONVERGENT B6 ;  /* 0x0000000000067941 */ /* 0x000fea0003800200 */
.L_x_3894:
[----:B------:R-:W5:Y:S01]  /*66d0*/  LDCU UR4, c[0x0][0x380] ;  /* 0x00007000ff0477ac */ /* 0x000f620008000800 */
[----:B------:R-:W-:Y:S01]  /*66e0*/  BSSY.RECONVERGENT B6, `(.L_x_3965) ;  /* 0x000032e000067945 */ /* 0x000fe20003800200 */
[----:B-----5:R-:W-:-:S13]  /*66f0*/  ISETP.GE.AND P0, PT, R17, UR4, PT ;  /* 0x0000000411007c0c */ /* 0x020fda000bf06270 */
[----:B------:R-:W-:Y:S05]  /*6700*/  @P0 BRA `(.L_x_3966) ;  /* 0x0000003000ac0947 */ /* 0x000fea0003800000 */
[----:B------:R-:W5:Y:S01]  /*6710*/  LDCU UR4, c[0x0][0x388] ;  /* 0x00007100ff0477ac */ /* 0x000f620008000800 */
[----:B0-----:R-:W-:Y:S01]  /*6720*/  MOV R0, RZ ;  /* 0x000000ff00007202 */ /* 0x001fe20000000f00 */
        /* <DEDUP_REMOVED lines=8> */
[----:B-1234-:R-:W-:-:S05]  /*67b0*/  IMAD.HI.U32 R2, R17, UR4, R16 ;  /* 0x0000000411027c27 */ /* 0x01efca000f8e0010 */
[----:B------:R-:W-:-:S04]  /*67c0*/  SHF.R.U32.HI R3, RZ, UR5, R2 ;  /* 0x00000005ff037c19 */ /* 0x000fc80008011602 */
[----:B------:R-:W-:-:S05]  /*67d0*/  IADD3 R0, PT, PT, -R3, RZ, RZ ;  /* 0x000000ff03007210 */ /* 0x000fca0007ffe1ff */
        /* <DEDUP_REMOVED lines=34> */
[----:B-1----:R-:W-:-:S04]  /*6a00*/  SHF.R.U32.HI R5, RZ, UR4, R4 ;  /* 0x00000004ff057c19 */ /* 0x002fc80008011604 */
[----:B------:R-:W-:-:S05]  /*6a10*/  IADD3 R2, PT, PT, -R5, RZ, RZ ;  /* 0x000000ff05027210 */ /* 0x000fca0007ffe1ff */
        /* <DEDUP_REMOVED lines=254> */
.L_x_3967:
        /* <DEDUP_REMOVED lines=18> */
.L_x_3971:
[----:B------:R-:W2:Y:S02]  /*7b20*/  LDG.E.U8 R2, desc[UR36][R2.64] ;  /* 0x0000002402027981 */ /* 0x000ea4000c1e1100 */
[----:B--2---:R-:W-:-:S04]  /*7b30*/  I2FP.F32.U32 R0, R2 ;  /* 0x0000000200007245 */ /* 0x004fc80000201000 */
[----:B------:R-:W-:Y:S01]  /*7b40*/  F2FP.BF16.F32.PACK_AB R0, RZ, R0 ;  /* 0x00000000ff00723e */ /* 0x000fe200000010ff */
[----:B------:R-:W-:Y:S06]  /*7b50*/  BRA `(.L_x_3973) ;  /* 0x0000000c00a47947 */ /* 0x000fec0003800000 */
.L_x_3970:
        /* <DEDUP_REMOVED lines=10> */
.L_x_3975:
[----:B------:R-:W2:Y:S02]  /*7c00*/  LDG.E R2, desc[UR36][R2.64] ;  /* 0x0000002402027981 */ /* 0x000ea4000c1e1900 */
[----:B--2---:R-:W-:-:S04]  /*7c10*/  I2FP.F32.S32 R0, R2 ;  /* 0x0000000200007245 */ /* 0x004fc80000201400 */
[----:B------:R-:W-:Y:S01]  /*7c20*/  F2FP.BF16.F32.PACK_AB R0, RZ, R0 ;  /* 0x00000000ff00723e */ /* 0x000fe200000010ff */
[----:B------:R-:W-:Y:S06]  /*7c30*/  BRA `(.L_x_3973) ;  /* 0x0000000c006c7947 */ /* 0x000fec0003800000 */
.L_x_3974:
[----:B------:R-:W2:Y:S02]  /*7c40*/  LDG.E.U16 R2, desc[UR36][R2.64] ;  /* 0x0000002402027981 */ /* 0x000ea4000c1e1500 */
[----:B--2---:R-:W0:Y:S02]  /*7c50*/  I2F.S16 R0, R2 ;  /* 0x0000000200007306 */ /* 0x004e240000101400 */
[----:B0-----:R-:W-:Y:S01]  /*7c60*/  F2FP.BF16.F32.PACK_AB R0, RZ, R0 ;  /* 0x00000000ff00723e */ /* 0x001fe200000010ff */
[----:B------:R-:W-:Y:S06]  /*7c70*/  BRA `(.L_x_3973) ;  /* 0x0000000c005c7947 */ /* 0x000fec0003800000 */
.L_x_3969:
        /* <DEDUP_REMOVED lines=9> */
.L_x_3977:
[----:B------:R-:W2:Y:S02]  /*7d10*/  LDG.E.U16 R0, desc[UR36][R2.64] ;  /* 0x0000002402007981 */ /* 0x000ea4000c1e1500 */
[----:B--2---:R-:W-:-:S05]  /*7d20*/  HADD2.F32 R0, -RZ, R0.H0_H0 ;  /* 0x20000000ff007230 */ /* 0x004fca0000004100 */
[----:B------:R-:W-:Y:S01]  /*7d30*/  F2FP.BF16.F32.PACK_AB R0, RZ, R0 ;  /* 0x00000000ff00723e */ /* 0x000fe200000010ff */
[----:B------:R-:W-:Y:S06]  /*7d40*/  BRA `(.L_x_3973) ;  /* 0x0000000c00287947 */ /* 0x000fec0003800000 */
.L_x_3976:
        /* <DEDUP_REMOVED lines=9> */
.L_x_3979:
[----:B------:R-:W2:Y:S02]  /*7de0*/  LDG.E.U16 R2, desc[UR36][R2.64] ;  /* 0x0000002402027981 */ /* 0x000ea4000c1e1500 */
[----:B--2---:R-:W-:-:S05]  /*7df0*/  HADD2.F32 R0, -RZ, R2.H0_H0 ;  /* 0x20000002ff007230 */ /* 0x004fca0000004100 */
[----:B------:R-:W-:Y:S01]  /*7e00*/  F2FP.BF16.F32.PACK_AB R0, RZ, R0 ;  /* 0x00000000ff00723e */ /* 0x000fe200000010ff */
[----:B------:R-:W-:Y:S06]  /*7e10*/  BRA `(.L_x_3973) ;  /* 0x0000000800f47947 */ /* 0x000fec0003800000 */
.L_x_3978:
        /* <DEDUP_REMOVED lines=12> */
.L_x_3968:
        /* <DEDUP_REMOVED lines=13> */
.L_x_3982:
        /* <DEDUP_REMOVED lines=12> */
.L_x_3981:
        /* <DEDUP_REMOVED lines=27> */
.L_x_3984:
        /* <DEDUP_REMOVED lines=13> */
.L_x_3983:
[----:B------:R0:W5:Y:S01]  /*82f0*/  LDG.E.U16 R0, desc[UR36][R2.64] ;  /* 0x0000002402007981 */ /* 0x000162000c1e1500 */
[----:B------:R-:W-:Y:S05]  /*8300*/  BRA `(.L_x_3973) ;  /* 0x0000000400b87947 */ /* 0x000fea0003800000 */
.L_x_3980:
        /* <DEDUP_REMOVED lines=12> */
.L_x_3987:
        /* <DEDUP_REMOVED lines=21> */
.L_x_3991:
[----:B------:R-:W-:Y:S05]  /*8520*/  BSYNC.RECONVERGENT B1 ;  /* 0x0000000000017941 */ /* 0x000fea0003800200 */
.L_x_3990:
[----:B------:R-:W-:Y:S02]  /*8530*/  SHF.L.U32 R0, R0, 0x14, RZ ;  /* 0x0000001400007819 */ /* 0x000fe400000006ff */
[----:B------:R-:W-:-:S04]  /*8540*/  LEA R2, R2, 0x3b800000, 0x17 ;  /* 0x3b80000002027811 */ /* 0x000fc800078eb8ff */
[----:B------:R-:W-:-:S07]  /*8550*/  LOP3.LUT R0, R2, R0, R7, 0xfe, !PT ;  /* 0x0000000002007212 */ /* 0x000fce00078efe07 */
.L_x_3989:
[----:B------:R-:W-:Y:S05]  /*8560*/  BSYNC.RECONVERGENT B0 ;  /* 0x0000000000007941 */ /* 0x000fea0003800200 */
.L_x_3988:
[----:B------:R-:W-:Y:S01]  /*8570*/  F2FP.BF16.F32.PACK_AB R0, RZ, R0 ;  /* 0x00000000ff00723e */ /* 0x000fe200000010ff */
[----:B------:R-:W-:Y:S06]  /*8580*/  BRA `(.L_x_3973) ;  /* 0x0000000400187947 */ /* 0x000fec0003800000 */
.L_x_3986:
        /* <DEDUP_REMOVED lines=21> */
.L_x_3995:
[----:B------:R-:W-:Y:S05]  /*86e0*/  BSYNC.RECONVERGENT B1 ;  /* 0x0000000000017941 */ /* 0x000fea0003800200 */
.L_x_3994:
[----:B------:R-:W-:Y:S01]  /*86f0*/  IMAD.SHL.U32 R0, R0, 0x200000, RZ ;  /* 0x0020000000007824 */ /* 0x000fe200078e00ff */
[----:B------:R-:W-:-:S04]  /*8700*/  LEA R2, R2, 0x37800000, 0x17 ;  /* 0x3780000002027811 */ /* 0x000fc800078eb8ff */
[----:B------:R-:W-:-:S07]  /*8710*/  LOP3.LUT R0, R2, R0, R7, 0xfe, !PT ;  /* 0x0000000002007212 */ /* 0x000fce00078efe07 */
.L_x_3993:
[----:B------:R-:W-:Y:S05]  /*8720*/  BSYNC.RECONVERGENT B0 ;  /* 0x0000000000007941 */ /* 0x000fea0003800200 */
.L_x_3992:
[----:B------:R-:W-:Y:S01]  /*8730*/  F2FP.BF16.F32.PACK_AB R0, RZ, R0 ;  /* 0x00000000ff00723e */ /* 0x000fe200000010ff */
[----:B------:R-:W-:Y:S06]  /*8740*/  BRA `(.L_x_3973) ;  /* 0x0000000000a87947 */ /* 0x000fec0003800000 */
.L_x_3985:
        /* <DEDUP_REMOVED lines=14> */
.L_x_3999:
[----:B------:R-:W-:Y:S05]  /*8830*/  BSYNC.RECONVERGENT B0 ;  /* 0x0000000000007941 */ /* 0x000fea0003800200 */
.L_x_3998:
[----:B------:R-:W-:Y:S01]  /*8840*/  F2FP.BF16.F32.PACK_AB R0, RZ, R0 ;  /* 0x00000000ff00723e */ /* 0x000fe200000010ff */
[----:B------:R-:W-:Y:S06]  /*8850*/  BRA `(.L_x_3973) ;  /* 0x0000000000647947 */ /* 0x000fec0003800000 */
.L_x_3972:
        /* <DEDUP_REMOVED lines=16> */
.L_x_4000:
[----:B------:R-:W-:Y:S01]  /*8960*/  PRMT R0, RZ, 0x7610, R0 ;  /* 0x00007610ff007816 */ /* 0x000fe20000000000 */
[----:B------:R-:W-:Y:S06]  /*8970*/  BRA `(.L_x_3973) ;  /* 0x00000000001c7947 */ /* 0x000fec0003800000 */
.L_x_3997:
[----:B------:R-:W2:Y:S02]  /*8980*/  LDG.E.64 R2, desc[UR36][R2.64] ;  /* 0x0000002402027981 */ /* 0x000ea4000c1e1b00 */
[----:B--2---:R-:W0:Y:S02]  /*8990*/  I2F.U64 R0, R2 ;  /* 0x0000000200007312 */ /* 0x004e240000301000 */
[----:B0-----:R-:W-:Y:S01]  /*89a0*/  F2FP.BF16.F32.PACK_AB R0, RZ, R0 ;  /* 0x00000000ff00723e */ /* 0x001fe200000010ff */
[----:B------:R-:W-:Y:S06]  /*89b0*/  BRA `(.L_x_3973) ;  /* 0x00000000000c7947 */ /* 0x000fec0003800000 */
.L_x_3996:
[----:B------:R-:W2:Y:S02]  /*89c0*/  LDG.E R2, desc[UR36][R2.64] ;  /* 0x0000002402027981 */ /* 0x000ea4000c1e1900 */
[----:B--2---:R-:W-:-:S04]  /*89d0*/  I2FP.F32.U32 R0, R2 ;  /* 0x0000000200007245 */ /* 0x004fc80000201000 */
[----:B------:R-:W-:-:S07]  /*89e0*/  F2FP.BF16.F32.PACK_AB R0, RZ, R0 ;  /* 0x00000000ff00723e */ /* 0x000fce00000010ff */
.L_x_3973:
[----:B------:R-:W1:Y:S01]  /*89f0*/  LDCU UR4, c[0x0][0x590] ;  /* 0x0000b200ff0477ac */ /* 0x000e620008000800 */
[----:B-----5:R-:W-:Y:S01]  /*8a00*/  SHF.L.U32 R0, R0, 0x10, RZ ;  /* 0x0000001000007819 */ /* 0x020fe200000006ff */
[----:B------:R-:W2:Y:S04]  /*8a10*/  LDCU UR5, c[0x0][0x59c] ;  /* 0x0000b380ff0577ac */ /* 0x000ea80008000800 */
        /* <DEDUP_REMOVED lines=26> */
.L_x_4004:
[----:B-1----:R-:W-:-:S06]  /*8bc0*/  SHF.L.U32 R5, R5, 0x10, RZ ;  /* 0x0000001005057819 */ /* 0x002fcc00000006ff */
[----:B------:R-:W1:Y:S02]  /*8bd0*/  F2I.S64.TRUNC R4, R5 ;  /* 0x0000000500047311 */ /* 0x000e64000020d900 */
[----:B-1----:R1:W-:Y:S01]  /*8be0*/  STG.E.U8 desc[UR36][R2.64], R4 ;  /* 0x0000000402007986 */ /* 0x0023e2000c101124 */
[----:B------:R-:W-:Y:S05]  /*8bf0*/  BRA `(.L_x_4006) ;  /* 0x0000000c006c7947 */ /* 0x000fea0003800000 */
.L_x_4003:
        /* <DEDUP_REMOVED lines=10> */
.L_x_4008:
[----:B-1----:R-:W-:-:S06]  /*8ca0*/  IMAD.U32 R5, R5, 0x10000, RZ ;  /* 0x0001000005057824 */ /* 0x002fcc00078e00ff */
[----:B------:R-:W1:Y:S02]  /*8cb0*/  F2I.FTZ.TRUNC.NTZ R5, R5 ;  /* 0x0000000500057305 */ /* 0x000e64000021f100 */
[----:B-1----:R3:W-:Y:S01]  /*8cc0*/  STG.E desc[UR36][R2.64], R5 ;  /* 0x0000000502007986 */ /* 0x0027e2000c101924 */
[----:B------:R-:W-:Y:S05]  /*8cd0*/  BRA `(.L_x_4006) ;  /* 0x0000000c00347947 */ /* 0x000fea0003800000 */
.L_x_4007:
[----:B-1----:R-:W-:-:S06]  /*8ce0*/  SHF.L.U32 R5, R5, 0x10, RZ ;  /* 0x0000001005057819 */ /* 0x002fcc00000006ff */
[----:B------:R-:W1:Y:S02]  /*8cf0*/  F2I.FTZ.TRUNC.NTZ R5, R5 ;  /* 0x0000000500057305 */ /* 0x000e64000021f100 */
[----:B-1----:R1:W-:Y:S01]  /*8d00*/  STG.E.U16 desc[UR36][R2.64], R5 ;  /* 0x0000000502007986 */ /* 0x0023e2000c101524 */
[----:B------:R-:W-:Y:S05]  /*8d10*/  BRA `(.L_x_4006) ;  /* 0x0000000c00247947 */ /* 0x000fea0003800000 */
.L_x_4002:
[----:B------:R-:W-:-:S09]  /*8d20*/  UISETP.GT.AND UP0, UPT, UR4, 0x6, UPT ;  /* 0x000000060400788c */ /* 0x000fd2000bf04270 */
[----:B------:R-:W-:Y:S05]  /*8d30*/  BRA.U UP0, `(.L_x_4009) ;  /* 0x00000001002c7547 */ /* 0x000fea000b800000 */
[----:B------:R-:W-:-:S09]  /*8d40*/  UISETP.NE.AND UP0, UPT, UR4, 0x5, UPT ;  /* 0x000000050400788c */ /* 0x000fd2000bf05270 */
[----:B------:R-:W-:Y:S05]  /*8d50*/  BRA.U !UP0, `(.L_x_4010) ;  /* 0x0000000108147547 */ /* 0x000fea000b800000 */
[----:B------:R-:W-:-:S09]  /*8d60*/  UISETP.NE.AND UP0, UPT, UR4, 0x6, UPT ;  /* 0x000000060400788c */ /* 0x000fd2000bf05270 */
[----:B------:R-:W-:Y:S05]  /*8d70*/  BRA.U UP0, `(.L_x_4005) ;  /* 0x0000000900307547 */ /* 0x000fea000b800000 */
[----:B-1----:R-:W-:-:S05]  /*8d80*/  IMAD.U32 R5, R5, 0x10000, RZ ;  /* 0x0001000005057824 */ /* 0x002fca00078e00ff */
[----:B------:R1:W-:Y:S01]  /*8d90*/  STG.E desc[UR36][R2.64], R5 ;  /* 0x0000000502007986 */ /* 0x0003e2000c101924 */
[----:B------:R-:W-:Y:S05]  /*8da0*/  BRA `(.L_x_4006) ;  /* 0x0000000c00007947 */ /* 0x000fea0003800000 */
.L_x_4010:
[----:B01----:R-:W-:-:S05]  /*8db0*/  IMAD.U32 R0, R5, 0x10000, RZ ;  /* 0x0001000005007824 */ /* 0x003fca00078e00ff */
[----:B------:R-:W-:-:S05]  /*8dc0*/  F2FP.F16.F32.PACK_AB R0, RZ, R0 ;  /* 0x00000000ff00723e */ /* 0x000fca00000000ff */
[----:B------:R0:W-:Y:S01]  /*8dd0*/  STG.E.U16 desc[UR36][R2.64], R0 ;  /* 0x0000000002007986 */ /* 0x0001e2000c101524 */
[----:B------:R-:W-:Y:S05]  /*8de0*/  BRA `(.L_x_4006) ;  /* 0x0000000800f07947 */ /* 0x000fea0003800000 */
.L_x_4009:
[----:B------:R-:W-:-:S09]  /*8df0*/  UISETP.NE.AND UP0, UPT, UR4, 0x7, UPT ;  /* 0x000000070400788c */ /* 0x000fd2000bf05270 */
[----:B------:R-:W-:Y:S05]  /*8e00*/  BRA.U !UP0, `(.L_x_4011) ;  /* 0x0000000108347547 */ /* 0x000fea000b800000 */
[----:B------:R-:W-:-:S09]  /*8e10*/  UISETP.NE.AND UP0, UPT, UR4, 0x8, UPT ;  /* 0x000000080400788c */ /* 0x000fd2000bf05270 */
[----:B------:R-:W-:Y:S05]  /*8e20*/  BRA.U !UP0, `(.L_x_4012) ;  /* 0x0000000108187547 */ /* 0x000fea000b800000 */
[----:B------:R-:W-:-:S09]  /*8e30*/  UISETP.NE.AND UP0, UPT, UR4, 0x9, UPT ;  /* 0x000000090400788c */ /* 0x000fd2000bf05270 */
[----:B------:R-:W-:Y:S05]  /*8e40*/  BRA.U UP0, `(.L_x_4005) ;  /* 0x0000000500fc7547 */ /* 0x000fea000b800000 */
[----:B-1----:R-:W-:Y:S01]  /*8e50*/  SHF.L.U32 R4, R5, 0x10, RZ ;  /* 0x0000001005047819 */ /* 0x002fe200000006ff */
[----:B------:R-:W-:-:S05]  /*8e60*/  IMAD.MOV.U32 R5, RZ, RZ, RZ ;  /* 0x000000ffff057224 */ /* 0x000fca00078e00ff */
[----:B------:R1:W-:Y:S01]  /*8e70*/  STG.E.64 desc[UR36][R2.64], R4 ;  /* 0x0000000402007986 */ /* 0x0003e2000c101b24 */
[----:B------:R-:W-:Y:S05]  /*8e80*/  BRA `(.L_x_4006) ;  /* 0x0000000800c87947 */ /* 0x000fea0003800000 */
.L_x_4012:
[----:B-1----:R-:W-:-:S05]  /*8e90*/  IMAD.U32 R5, R5, 0x10000, RZ ;  /* 0x0001000005057824 */ /* 0x002fca00078e00ff */
[----:B------:R-:W-:-:S04]  /*8ea0*/  F2FP.F16.F32.PACK_AB R5, RZ, R5 ;  /* 0x00000005ff05723e */ /* 0x000fc800000000ff */
[----:B------:R-:W-:-:S05]  /*8eb0*/  PRMT R5, R5, 0x5410, RZ ;  /* 0x0000541005057816 */ /* 0x000fca00000000ff */
[----:B------:R1:W-:Y:S01]  /*8ec0*/  STG.E desc[UR36][R2.64], R5 ;  /* 0x0000000502007986 */ /* 0x0003e2000c101924 */
[----:B------:R-:W-:Y:S05]  /*8ed0*/  BRA `(.L_x_4006) ;  /* 0x0000000800b47947 */ /* 0x000fea0003800000 */
.L_x_4011:
[----:B-1----:R-:W-:-:S05]  /*8ee0*/  SHF.L.U32 R4, R5, 0x10, RZ ;  /* 0x0000001005047819 */ /* 0x002fca00000006ff */
[----:B------:R-:W-:-:S06]  /*8ef0*/  FMUL.FTZ R4, R4, 1 ;  /* 0x3f80000004047820 */ /* 0x000fcc0000410000 */
[----:B------:R-:W1:Y:S02]  /*8f00*/  F2F.F64.F32 R4, R4 ;  /* 0x0000000400047310 */ /* 0x000e640000201800 */
[----:B-1----:R1:W-:Y:S01]  /*8f10*/  STG.E.64 desc[UR36][R2.64], R4 ;  /* 0x0000000402007986 */ /* 0x0023e2000c101b24 */
[----:B------:R-:W-:Y:S05]  /*8f20*/  BRA `(.L_x_4006) ;  /* 0x0000000800a07947 */ /* 0x000fea0003800000 */
.L_x_4001:
        /* <DEDUP_REMOVED lines=10> */
[----:B-1----:R-:W-:-:S06]  /*8fd0*/  IMAD.U32 R5, R5, 0x10000, RZ ;  /* 0x0001000005057824 */ /* 0x002fcc00078e00ff */
[----:B------:R-:W1:Y:S02]  /*8fe0*/  F2I.FTZ.U32.TRUNC.NTZ R5, R5 ;  /* 0x0000000500057305 */ /* 0x000e64000021f000 */
[----:B-1----:R1:W-:Y:S01]  /*8ff0*/  STG.E.U16 desc[UR36][R2.64], R5 ;  /* 0x0000000502007986 */ /* 0x0023e2000c101524 */
[----:B------:R-:W-:Y:S05]  /*9000*/  BRA `(.L_x_4006) ;  /* 0x0000000800687947 */ /* 0x000fea0003800000 */
.L_x_4016:
[----:B-1----:R-:W-:Y:S01]  /*9010*/  IMAD.U32 R5, R5, 0x10000, RZ ;  /* 0x0001000005057824 */ /* 0x002fe200078e00ff */
[----:B------:R-:W-:Y:S01]  /*9020*/  BSSY.RECONVERGENT B0, `(.L_x_4017) ;  /* 0x0000013000007945 */ /* 0x000fe20003800200 */
[----:B0-----:R-:W-:-:S03]  /*9030*/  MOV R0, 0x80 ;  /* 0x0000008000007802 */ /* 0x001fc60000000f00 */
        /* <DEDUP_REMOVED lines=15> */
.L_x_4019:
[----:B------:R-:W-:-:S04]  /*9130*/  SHF.R.U32.HI R5, RZ, 0x18, R5 ;  /* 0x00000018ff057819 */ /* 0x000fc80000011605 */
[----:B------:R-:W-:-:S07]  /*9140*/  LOP3.LUT R0, R0, 0x80, R5, 0xf8, !PT ;  /* 0x0000008000007812 */ /* 0x000fce00078ef805 */
.L_x_4018:
[----:B------:R-:W-:Y:S05]  /*9150*/  BSYNC.RECONVERGENT B0 ;  /* 0x0000000000007941 */ /* 0x000fea0003800200 */
.L_x_4017:
[----:B------:R0:W-:Y:S01]  /*9160*/  STG.E.U8 desc[UR36][R2.64], R0 ;  /* 0x0000000002007986 */ /* 0x0001e2000c101124 */
[----:B------:R-:W-:Y:S05]  /*9170*/  BRA `(.L_x_4006) ;  /* 0x00000008000c7947 */ /* 0x000fea0003800000 */
.L_x_4015:
[----:B-1----:R-:W-:Y:S01]  /*9180*/  IMAD.U32 R5, R5, 0x10000, RZ ;  /* 0x0001000005057824 */ /* 0x002fe200078e00ff */
[----:B------:R-:W-:Y:S01]  /*9190*/  BSSY.RECONVERGENT B0, `(.L_x_4020) ;  /* 0x0000013000007945 */ /* 0x000fe20003800200 */
[----:B0-----:R-:W-:-:S03]  /*91a0*/  HFMA2 R0, -RZ, RZ, 0, 7.62939453125e-06 ;  /* 0x00000080ff007431 */ /* 0x001fc600000001ff */
        /* <DEDUP_REMOVED lines=15> */
.L_x_4022:
[----:B------:R-:W-:-:S04]  /*92a0*/  SHF.R.U32.HI R5, RZ, 0x18, R5 ;  /* 0x00000018ff057819 */ /* 0x000fc80000011605 */
[----:B------:R-:W-:-:S07]  /*92b0*/  LOP3.LUT R0, R0, 0x80, R5, 0xf8, !PT ;  /* 0x0000008000007812 */ /* 0x000fce00078ef805 */
.L_x_4021:
[----:B------:R-:W-:Y:S05]  /*92c0*/  BSYNC.RECONVERGENT B0 ;  /* 0x0000000000007941 */ /* 0x000fea0003800200 */
.L_x_4020:
[----:B------:R0:W-:Y:S01]  /*92d0*/  STG.E.U8 desc[UR36][R2.64], R0 ;  /* 0x0000000002007986 */ /* 0x0001e2000c101124 */
[----:B------:R-:W-:Y:S05]  /*92e0*/  BRA `(.L_x_4006) ;  /* 0x0000000400b07947 */ /* 0x000fea0003800000 */
.L_x_4014:
        /* <DEDUP_REMOVED lines=22> */
.L_x_4024:
[----:B-1----:R-:W-:-:S06]  /*9450*/  IMAD.U32 R5, R5, 0x10000, RZ ;  /* 0x0001000005057824 */ /* 0x002fcc00078e00ff */
[----:B------:R-:W1:Y:S02]  /*9460*/  F2I.U64.TRUNC R4, R5 ;  /* 0x0000000500047311 */ /* 0x000e64000020d800 */
[----:B-1----:R1:W-:Y:S01]  /*9470*/  STG.E.64 desc[UR36][R2.64], R4 ;  /* 0x0000000402007986 */ /* 0x0023e2000c101b24 */
[----:B------:R-:W-:Y:S05]  /*9480*/  BRA `(.L_x_4006) ;  /* 0x0000000400487947 */ /* 0x000fea0003800000 */
.L_x_4023:
[----:B-1----:R-:W-:-:S06]  /*9490*/  IMAD.U32 R5, R5, 0x10000, RZ ;  /* 0x0001000005057824 */ /* 0x002fcc00078e00ff */
[----:B------:R-:W1:Y:S02]  /*94a0*/  F2I.FTZ.U32.TRUNC.NTZ R5, R5 ;  /* 0x0000000500057305 */ /* 0x000e64000021f000 */
[----:B-1----:R1:W-:Y:S01]  /*94b0*/  STG.E desc[UR36][R2.64], R5 ;  /* 0x0000000502007986 */ /* 0x0023e2000c101924 */
[----:B------:R-:W-:Y:S05]  /*94c0*/  BRA `(.L_x_4006) ;  /* 0x0000000400387947 */ /* 0x000fea0003800000 */
.L_x_4013:
[----:B------:R-:W-:-:S09]  /*94d0*/  UISETP.GT.AND UP0, UPT, UR4, 0xe, UPT ;  /* 0x0000000e0400788c */ /* 0x000fd2000bf04270 */
[----:B------:R-:W-:Y:S05]  /*94e0*/  BRA.U UP0, `(.L_x_4025) ;  /* 0x00000001003c7547 */ /* 0x000fea000b800000 */
[----:B------:R-:W-:-:S09]  /*94f0*/  UISETP.NE.AND UP0, UPT, UR4, 0xa, UPT ;  /* 0x0000000a0400788c */ /* 0x000fd2000bf05270 */
[----:B------:R-:W-:Y:S05]  /*9500*/  BRA.U !UP0, `(.L_x_4026) ;  /* 0x00000001081c7547 */ /* 0x000fea000b800000 */
[----:B------:R-:W-:-:S09]  /*9510*/  UISETP.NE.AND UP0, UPT, UR4, 0xb, UPT ;  /* 0x0000000b0400788c */ /* 0x000fd2000bf05270 */
[----:B------:R-:W-:Y:S05]  /*9520*/  BRA.U UP0, `(.L_x_4005) ;  /* 0x0000000100447547 */ /* 0x000fea000b800000 */
[----:B-1----:R-:W-:-:S04]  /*9530*/  SHF.L.U32 R5, R5, 0x10, RZ ;  /* 0x0000001005057819 */ /* 0x002fc800000006ff */
[----:B------:R-:W-:-:S04]  /*9540*/  FSETP.NEU.FTZ.AND P0, PT, R5, RZ, PT ;  /* 0x000000ff0500720b */ /* 0x000fc80003f1d000 */
[----:B------:R-:W-:-:S05]  /*9550*/  SEL R5, RZ, 0x1, !P0 ;  /* 0x00000001ff057807 */ /* 0x000fca0004000000 */
[----:B------:R1:W-:Y:S01]  /*9560*/  STG.E.U8 desc[UR36][R2.64], R5 ;  /* 0x0000000502007986 */ /* 0x0003e2000c101124 */
[----:B------:R-:W-:Y:S05]  /*9570*/  BRA `(.L_x_4006) ;  /* 0x00000004000c7947 */ /* 0x000fea0003800000 */
.L_x_4026:
[----:B-1----:R-:W-:Y:S01]  /*9580*/  IMAD.U32 R5, R5, 0x10000, RZ ;  /* 0x0001000005057824 */ /* 0x002fe200078e00ff */
[----:B------:R-:W-:-:S03]  /*9590*/  CS2R R6, SRZ ;  /* 0x0000000000067805 */ /* 0x000fc6000001ff00 */
[----:B------:R-:W-:-:S06]  /*95a0*/  FMUL.FTZ R5, R5, 1 ;  /* 0x3f80000005057820 */ /* 0x000fcc0000410000 */
[----:B------:R-:W1:Y:S02]  /*95b0*/  F2F.F64.F32 R4, R5 ;  /* 0x0000000500047310 */ /* 0x000e640000201800 */
[----:B-1----:R1:W-:Y:S01]  /*95c0*/  STG.E.128 desc[UR36][R2.64], R4 ;  /* 0x0000000402007986 */ /* 0x0023e2000c101d24 */
[----:B------:R-:W-:Y:S05]  /*95d0*/  BRA `(.L_x_4006) ;  /* 0x0000000000f47947 */ /* 0x000fea0003800000 */
.L_x_4025:
[----:B------:R-:W-:-:S09]  /*95e0*/  UISETP.NE.AND UP0, UPT, UR4, 0xf, UPT ;  /* 0x0000000f0400788c */ /* 0x000fd2000bf05270 */
[----:B------:R-:W-:Y:S05]  /*95f0*/  BRA.U !UP0, `(.L_x_4027) ;  /* 0x0000000108e87547 */ /* 0x000fea000b800000 */
[----:B------:R-:W-:-:S09]  /*9600*/  UISETP.NE.AND UP0, UPT, UR4, 0x17, UPT ;  /* 0x000000170400788c */ /* 0x000fd2000bf05270 */
[----:B------:R-:W-:Y:S05]  /*9610*/  BRA.U !UP0, `(.L_x_4028) ;  /* 0x0000000108907547 */ /* 0x000fea000b800000 */
[----:B------:R-:W-:-:S09]  /*9620*/  UISETP.NE.AND UP0, UPT, UR4, 0x18, UPT ;  /* 0x000000180400788c */ /* 0x000fd2000bf05270 */
[----:B------:R-:W-:Y:S05]  /*9630*/  BRA.U !UP0, `(.L_x_4029) ;  /* 0x0000000108447547 */ /* 0x000fea000b800000 */
.L_x_4005:
        /* <DEDUP_REMOVED lines=8> */
[----:B0-----:R-:W-:Y:S01]  /*96c0*/  IMAD.U32 R4, RZ, RZ, UR4 ;  /* 0x00000004ff047e24 */ /* 0x001fe2000f8e00ff */
[----:B-1----:R-:W-:Y:S01]  /*96d0*/  MOV R5, UR5 ;  /* 0x0000000500057c02 */ /* 0x002fe20008000f00 */
[----:B----4-:R-:W-:-:S02]  /*96e0*/  IMAD.U32 R6, RZ, RZ, UR6 ;  /* 0x00000006ff067e24 */ /* 0x010fc4000f8e00ff */
[----:B------:R-:W-:Y:S01]  /*96f0*/  IMAD.U32 R7, RZ, RZ, UR7 ;  /* 0x00000007ff077e24 */ /* 0x000fe2000f8e00ff */
[----:B-----5:R-:W-:Y:S01]  /*9700*/  MOV R10, UR8 ;  /* 0x00000008000a7c02 */ /* 0x020fe20008000f00 */
[----:B--2---:R-:W-:-:S07]  /*9710*/  IMAD.U32 R11, RZ, RZ, UR9 ;  /* 0x00000009ff0b7e24 */ /* 0x004fce000f8e00ff */
[----:B------:R-:W-:-:S07]  /*9720*/  LEPC R20, `(.L_x_4030) ;  /* 0x000000001014794e */ /* 0x000fce0000000000 */
[----:B---3--:R-:W-:Y:S05]  /*9730*/  CALL.ABS.NOINC R2 ;  /* 0x0000000002007343 */ /* 0x008fea0003c00000 */
.L_x_4030:
[----:B------:R-:W-:Y:S05]  /*9740*/  BRA `(.L_x_4006) ;  /* 0x0000000000987947 */ /* 0x000fea0003800000 */
.L_x_4029:
[----:B-1----:R-:W-:Y:S01]  /*9750*/  IMAD.U32 R7, R5, 0x10000, RZ ;  /* 0x0001000005077824 */ /* 0x002fe200078e00ff */
[----:B------:R-:W-:Y:S01]  /*9760*/  BSSY.RECONVERGENT B0, `(.L_x_4031) ;  /* 0x000000c000007945 */ /* 0x000fe20003800200 */
[----:B0-----:R-:W-:-:S03]  /*9770*/  MOV R0, 0x7f ;  /* 0x0000007f00007802 */ /* 0x001fc60000000f00 */
        /* <DEDUP_REMOVED lines=10> */
.L_x_4032:
[----:B------:R-:W-:Y:S05]  /*9820*/  BSYNC.RECONVERGENT B0 ;  /* 0x0000000000007941 */ /* 0x000fea0003800200 */
.L_x_4031:
[----:B------:R-:W-:-:S05]  /*9830*/  LOP3.LUT R5, R0, 0x80, R5, 0xf8, !PT ;  /* 0x0000008000057812 */ /* 0x000fca00078ef805 */
[----:B------:R0:W-:Y:S01]  /*9840*/  STG.E.U8 desc[UR36][R2.64], R5 ;  /* 0x0000000502007986 */ /* 0x0001e2000c101124 */
[----:B------:R-:W-:Y:S05]  /*9850*/  BRA `(.L_x_4006) ;  /* 0x0000000000547947 */ /* 0x000fea0003800000 */
.L_x_4028:
[----:B-1----:R-:W-:Y:S01]  /*9860*/  IMAD.U32 R5, R5, 0x10000, RZ ;  /* 0x0001000005057824 */ /* 0x002fe200078e00ff */
[----:B------:R-:W-:Y:S04]  /*9870*/  BSSY.RECONVERGENT B0, `(.L_x_4033) ;  /* 0x000000e000007945 */ /* 0x000fe80003800200 */
        /* <DEDUP_REMOVED lines=10> */
.L_x_4034:
[----:B0-----:R-:W-:Y:S01]  /*9920*/  IMAD.MOV.U32 R0, RZ, RZ, 0x7f ;  /* 0x0000007fff007424 */ /* 0x001fe200078e00ff */
[----:B------:R-:W-:-:S04]  /*9930*/  ISETP.GT.U32.AND P0, PT, R4, 0x7f800000, PT ;  /* 0x7f8000000400780c */ /* 0x000fc80003f04070 */
[----:B------:R-:W-:-:S09]  /*9940*/  SEL R0, R0, 0x7c, P0 ;  /* 0x0000007c00007807 */ /* 0x000fd20000000000 */
.L_x_4035:
[----:B------:R-:W-:Y:S05]  /*9950*/  BSYNC.RECONVERGENT B0 ;  /* 0x0000000000007941 */ /* 0x000fea0003800200 */
.L_x_4033:
[----:B------:R-:W-:-:S04]  /*9960*/  SHF.R.U32.HI R5, RZ, 0x18, R5 ;  /* 0x00000018ff057819 */ /* 0x000fc80000011605 */
[----:B------:R-:W-:-:S05]  /*9970*/  LOP3.LUT R5, R0, 0x80, R5, 0xf8, !PT ;  /* 0x0000008000057812 */ /* 0x000fca00078ef805 */
[----:B------:R0:W-:Y:S01]  /*9980*/  STG.E.U8 desc[UR36][R2.64], R5 ;  /* 0x0000000502007986 */ /* 0x0001e2000c101124 */
[----:B------:R-:W-:Y:S05]  /*9990*/  BRA `(.L_x_4006) ;  /* 0x0000000000047947 */ /* 0x000fea0003800000 */
.L_x_4027:
[----:B-1----:R1:W-:Y:S02]  /*99a0*/  STG.E.U16 desc[UR36][R2.64], R5 ;  /* 0x0000000502007986 */ /* 0x0023e4000c101524 */
.L_x_4006:
[----:B------:R-:W-:-:S07]  /*99b0*/  IADD3 R17, PT, PT, R17, 0x80, RZ ;  /* 0x0000008011117810 */ /* 0x000fce0007ffe0ff */
.L_x_3966:
[----:B------:R-:W-:Y:S05]  /*99c0*/  BSYNC.RECONVERGENT B6 ;  /* 0x0000000000067941 */ /* 0x000fea0003800200 */
.L_x_3965:
[----:B------:R-:W5:Y:S02]  /*99d0*/  LDCU UR4, c[0x0][0x380] ;  /* 0x00007000ff0477ac */ /* 0x000f640008000800 */
[----:B-----5:R-:W-:-:S13]  /*99e0*/  ISETP.GE.AND P0, PT, R17, UR4, PT ;  /* 0x0000000411007c0c */ /* 0x020fda000bf06270 */
[----:B------:R-:W-:Y:S05]  /*99f0*/  @P0 EXIT ;  /* 0x000000000000094d */ /* 0x000fea0003800000 */
        /* <DEDUP_REMOVED lines=303> */
.L_x_4036:
[----:B------:R-:W0:Y:S01]  /*acf0*/  LDCU.128 UR8, c[0x0][0x580] ;  /* 0x0000b000ff0877ac */ /* 0x000e220008000c00 */
[----:B------:R-:W-:-:S04]  /*ad00*/  UPRMT UR4, UR42, 0x9910, URZ ;  /* 0x000099102a047896 */ /* 0x000fc800080000ff */
[----:B------:R-:W-:Y:S01]  /*ad10*/  UISETP.GT.AND UP0, UPT, UR4, 0x9, UPT ;  /* 0x000000090400788c */ /* 0x000fe2000bf04270 */
[----:B0-----:R-:W-:Y:S02]  /*ad20*/  IADD3 R16, P0, PT, R16, UR8, RZ ;  /* 0x0000000810107c10 */ /* 0x001fe4000ff1e0ff */
[----:B-1234-:R-:W-:-:S03]  /*ad30*/  IADD3 R2, P1, PT, R0, UR10, RZ ;  /* 0x0000000a00027c10 */ /* 0x01efc6000ff3e0ff */
        /* <DEDUP_REMOVED lines=15> */
.L_x_4040:
[----:B------:R-:W2:Y:S02]  /*ae30*/  LDG.E.U8 R2, desc[UR36][R2.64] ;  /* 0x0000002402027981 */ /* 0x000ea4000c1e1100 */
[----:B--2---:R-:W-:-:S04]  /*ae40*/  I2FP.F32.U32 R0, R2 ;  /* 0x0000000200007245 */ /* 0x004fc80000201000 */
[----:B------:R-:W-:Y:S01]  /*ae50*/  F2FP.BF16.F32.PACK_AB R0, RZ, R0 ;  /* 0x00000000ff00723e */ /* 0x000fe200000010ff */
[----:B------:R-:W-:Y:S06]  /*ae60*/  BRA `(.L_x_4042) ;  /* 0x0000000c00a47947 */ /* 0x000fec0003800000 */
.L_x_4039:
        /* <DEDUP_REMOVED lines=10> */
.L_x_4044:
[----:B------:R-:W2:Y:S02]  /*af10*/  LDG.E R2, desc[UR36][R2.64] ;  /* 0x0000002402027981 */ /* 0x000ea4000c1e1900 */
[----:B--2---:R-:W-:-:S04]  /*af20*/  I2FP.F32.S32 R0, R2 ;  /* 0x0000000200007245 */ /* 0x004fc80000201400 */
[----:B------:R-:W-:Y:S01]  /*af30*/  F2FP.BF16.F32.PACK_AB R0, RZ, R0 ;  /* 0x00000000ff00723e */ /* 0x000fe200000010ff */
[----:B------:R-:W-:Y:S06]  /*af40*/  BRA `(.L_x_4042) ;  /* 0x0000000c006c7947 */ /* 0x000fec0003800000 */
.L_x_4043:
[----:B------:R-:W2:Y:S02]  /*af50*/  LDG.E.U16 R2, desc[UR36][R2.64] ;  /* 0x0000002402027981 */ /* 0x000ea4000c1e1500 */
[----:B--2---:R-:W0:Y:S02]  /*af60*/  I2F.S16 R0, R2 ;  /* 0x0000000200007306 */ /* 0x004e240000101400 */
[----:B0-----:R-:W-:Y:S01]  /*af70*/  F2FP.BF16.F32.PACK_AB R0, RZ, R0 ;  /* 0x00000000ff00723e */ /* 0x001fe200000010ff */
[----:B------:R-:W-:Y:S06]  /*af80*/  BRA `(.L_x_4042) ;  /* 0x0000000c005c7947 */ /* 0x000fec0003800000 */
.L_x_4038:
        /* <DEDUP_REMOVED lines=9> */
.L_x_4046:
[----:B------:R-:W2:Y:S02]  /*b020*/  LDG.E.U16 R0, desc[UR36][R2.64] ;  /* 0x0000002402007981 */ /* 0x000ea4000c1e1500 */
[----:B--2---:R-:W-:-:S05]  /*b030*/  HADD2.F32 R0, -RZ, R0.H0_H0 ;  /* 0x20000000ff007230 */ /* 0x004fca0000004100 */
[----:B------:R-:W-:Y:S01]  /*b040*/  F2FP.BF16.F32.PACK_AB R0, RZ, R0 ;  /* 0x00000000ff00723e */ /* 0x000fe200000010ff */
[----:B------:R-:W-:Y:S06]  /*b050*/  BRA `(.L_x_4042) ;  /* 0x0000000c00287947 */ /* 0x000fec0003800000 */
.L_x_4045:
        /* <DEDUP_REMOVED lines=9> */
.L_x_4048:
[----:B------:R-:W2:Y:S02]  /*b0f0*/  LDG.E.U16 R2, desc[UR36][R2.64] ;  /* 0x0000002402027981 */ /* 0x000ea4000c1e1500 */
[----:B--2---:R-:W-:-:S05]  /*b100*/  HADD2.F32 R0, -RZ, R2.H0_H0 ;  /* 0x20000002ff007230 */ /* 0x004fca0000004100 */
[----:B------:R-:W-:Y:S01]  /*b110*/  F2FP.BF16.F32.PACK_AB R0, RZ, R0 ;  /* 0x00000000ff00723e */ /* 0x000fe200000010ff */
[----:B------:R-:W-:Y:S06]  /*b120*/  BRA `(.L_x_4042) ;  /* 0x0000000800f47947 */ /* 0x000fec0003800000 */
.L_x_4047:
        /* <DEDUP_REMOVED lines=12> */
.L_x_4037:
        /* <DEDUP_REMOVED lines=13> */
.L_x_4051:
        /* <DEDUP_REMOVED lines=12> */
.L_x_4050:
        /* <DEDUP_REMOVED lines=27> */
.L_x_4053:
        /* <DEDUP_REMOVED lines=13> */
.L_x_4052:
[----:B------:R0:W5:Y:S01]  /*b600*/  LDG.E.U16 R0, desc[UR36][R2.64] ;  /* 0x0000002402007981 */ /* 0x000162000c1e1500 */
[----:B------:R-:W-:Y:S05]  /*b610*/  BRA `(.L_x_4042) ;  /* 0x0000000400b87947 */ /* 0x000fea0003800000 */
.L_x_4049:
        /* <DEDUP_REMOVED lines=12> */
.L_x_4056:
        /* <DEDUP_REMOVED lines=21> */
.L_x_4060:
[----:B------:R-:W-:Y:S05]  /*b830*/  BSYNC.RECONVERGENT B1 ;  /* 0x0000000000017941 */ /* 0x000fea0003800200 */
.L_x_4059:
[----:B------:R-:W-:Y:S01]  /*b840*/  IMAD.SHL.U32 R0, R0, 0x100000, RZ ;  /* 0x0010000000007824 */ /* 0x000fe200078e00ff */
[----:B------:R-:W-:-:S04]  /*b850*/  LEA R2, R2, 0x3b800000, 0x17 ;  /* 0x3b80000002027811 */ /* 0x000fc800078eb8ff */
[----:B------:R-:W-:-:S07]  /*b860*/  LOP3.LUT R0, R2, R0, R7, 0xfe, !PT ;  /* 0x0000000002007212 */ /* 0x000fce00078efe07 */
.L_x_4058:
[----:B------:R-:W-:Y:S05]  /*b870*/  BSYNC.RECONVERGENT B0 ;  /* 0x0000000000007941 */ /* 0x000fea0003800200 */
.L_x_4057:
[----:B------:R-:W-:Y:S01]  /*b880*/  F2FP.BF16.F32.PACK_AB R0, RZ, R0 ;  /* 0x00000000ff00723e */ /* 0x000fe200000010ff */
[----:B------:R-:W-:Y:S06]  /*b890*/  BRA `(.L_x_4042) ;  /* 0x0000000400187947 */ /* 0x000fec0003800000 */
.L_x_4055:
        /* <DEDUP_REMOVED lines=21> */
.L_x_4064:
[----:B------:R-:W-:Y:S05]  /*b9f0*/  BSYNC.RECONVERGENT B1 ;  /* 0x0000000000017941 */ /* 0x000fea0003800200 */
.L_x_4063:
[----:B------:R-:W-:Y:S01]  /*ba00*/  IMAD.SHL.U32 R0, R0, 0x200000, RZ ;  /* 0x0020000000007824 */ /* 0x000fe200078e00ff */
[----:B------:R-:W-:-:S04]  /*ba10*/  LEA R2, R2, 0x37800000, 0x17 ;  /* 0x3780000002027811 */ /* 0x000fc800078eb8ff */
[----:B------:R-:W-:-:S07]  /*ba20*/  LOP3.LUT R0, R2, R0, R7, 0xfe, !PT ;  /* 0x0000000002007212 */ /* 0x000fce00078efe07 */
.L_x_4062:
[----:B------:R-:W-:Y:S05]  /*ba30*/  BSYNC.RECONVERGENT B0 ;  /* 0x0000000000007941 */ /* 0x000fea0003800200 */
.L_x_4061:
[----:B------:R-:W-:Y:S01]  /*ba40*/  F2FP.BF16.F32.PACK_AB R0, RZ, R0 ;  /* 0x00000000ff00723e */ /* 0x000fe200000010ff */
[----:B------:R-:W-:Y:S06]  /*ba50*/  BRA `(.L_x_4042) ;  /* 0x0000000000a87947 */ /* 0x000fec0003800000 */
.L_x_4054:
        /* <DEDUP_REMOVED lines=14> */
.L_x_4068:
[----:B------:R-:W-:Y:S05]  /*bb40*/  BSYNC.RECONVERGENT B0 ;  /* 0x0000000000007941 */ /* 0x000fea0003800200 */
.L_x_4067:
[----:B------:R-:W-:Y:S01]  /*bb50*/  F2FP.BF16.F32.PACK_AB R0, RZ, R0 ;  /* 0x00000000ff00723e */ /* 0x000fe200000010ff */
[----:B------:R-:W-:Y:S06]  /*bb60*/  BRA `(.L_x_4042) ;  /* 0x0000000000647947 */ /* 0x000fec0003800000 */
.L_x_4041:
        /* <DEDUP_REMOVED lines=8> */
[----:B0-----:R-:W-:Y:S01]  /*bbf0*/  IMAD.U32 R4, RZ, RZ, UR4 ;  /* 0x00000004ff047e24 */ /* 0x001fe2000f8e00ff */
[----:B------:R-:W-:Y:S01]  /*bc00*/  MOV R5, UR5 ;  /* 0x0000000500057c02 */ /* 0x000fe20008000f00 */
[----:B---3--:R-:W-:-:S02]  /*bc10*/  IMAD.U32 R6, RZ, RZ, UR6 ;  /* 0x00000006ff067e24 */ /* 0x008fc4000f8e00ff */
[----:B------:R-:W-:Y:S01]  /*bc20*/  IMAD.U32 R7, RZ, RZ, UR7 ;  /* 0x00000007ff077e24 */ /* 0x000fe2000f8e00ff */
[----:B----4-:R-:W-:Y:S01]  /*bc30*/  MOV R10, UR8 ;  /* 0x00000008000a7c02 */ /* 0x010fe20008000f00 */
[----:B-1----:R-:W-:-:S07]  /*bc40*/  IMAD.U32 R11, RZ, RZ, UR9 ;  /* 0x00000009ff0b7e24 */ /* 0x002fce000f8e00ff */
[----:B------:R-:W-:-:S07]  /*bc50*/  LEPC R20, `(.L_x_4069) ;  /* 0x000000001014794e */ /* 0x000fce0000000000 */
[----:B--2---:R-:W-:Y:S05]  /*bc60*/  CALL.ABS.NOINC R2 ;  /* 0x0000000002007343 */ /* 0x004fea0003c00000 */
.L_x_4069:
[----:B------:R-:W-:Y:S01]  /*bc70*/  PRMT R0, RZ, 0x7610, R0 ;  /* 0x00007610ff007816 */ /* 0x000fe20000000000 */
[----:B------:R-:W-:Y:S06]  /*bc80*/  BRA `(.L_x_4042) ;  /* 0x00000000001c7947 */ /* 0x000fec0003800000 */
.L_x_4066:
[----:B------:R-:W2:Y:S02]  /*bc90*/  LDG.E.64 R2, desc[UR36][R2.64] ;  /* 0x0000002402027981 */ /* 0x000ea4000c1e1b00 */
[----:B--2---:R-:W0:Y:S02]  /*bca0*/  I2F.U64 R0, R2 ;  /* 0x0000000200007312 */ /* 0x004e240000301000 */
[----:B0-----:R-:W-:Y:S01]  /*bcb0*/  F2FP.BF16.F32.PACK_AB R0, RZ, R0 ;  /* 0x00000000ff00723e */ /* 0x001fe200000010ff */
[----:B------:R-:W-:Y:S06]  /*bcc0*/  BRA `(.L_x_4042) ;  /* 0x00000000000c7947 */ /* 0x000fec0003800000 */
.L_x_4065:
[----:B------:R-:W2:Y:S02]  /*bcd0*/  LDG.E R2, desc[UR36][R2.64] ;  /* 0x0000002402027981 */ /* 0x000ea4000c1e1900 */
[----:B--2---:R-:W-:-:S04]  /*bce0*/  I2FP.F32.U32 R0, R2 ;  /* 0x0000000200007245 */ /* 0x004fc80000201000 */
[----:B------:R-:W-:-:S07]  /*bcf0*/  F2FP.BF16.F32.PACK_AB R0, RZ, R0 ;  /* 0x00000000ff00723e */ /* 0x000fce00000010ff */
.L_x_4042:
[----:B------:R-:W1:Y:S01]  /*bd00*/  LDCU UR4, c[0x0][0x590] ;  /* 0x0000b200ff0477ac */ /* 0x000e620008000800 */
[----:B-----5:R-:W-:Y:S01]  /*bd10*/  IMAD.U32 R0, R0, 0x10000, RZ ;  /* 0x0001000000007824 */ /* 0x020fe200078e00ff */
[----:B------:R-:W2:Y:S03]  /*bd20*/  LDCU UR5, c[0x0][0x59c] ;  /* 0x0000b380ff0577ac */ /* 0x000ea60008000800 */
[----:B0-----:R-:W-:-:S05]  /*bd30*/  FADD.FTZ R2, R0, 3 ;  /* 0x4040000000027421 */ /* 0x001fca0000010000 */
[----:B-1----:R-:W-:-:S04]  /*bd40*/  FSETP.GEU.FTZ.AND P0, PT, R2, UR4, PT ;  /* 0x0000000402007c0b */ /* 0x002fc8000bf1e000 */
[----:B------:R-:W-:Y:S01]  /*bd50*/  FSEL R2, R2, UR4, P0 ;  /* 0x0000000402027c08 */ /* 0x000fe20008000000 */
[----:B------:R-:W-:-:S03]  /*bd60*/  UPRMT UR4, UR41, 0x9910, URZ ;  /* 0x0000991029047896 */ /* 0x000fc600080000ff */
[----:B--2---:R-:W-:Y:S01]  /*bd70*/  FSETP.GT.FTZ.AND P0, PT, R2, UR5, PT ;  /* 0x0000000502007c0b */ /* 0x004fe2000bf14000 */
[----:B------:R-:W-:-:S03]  /*bd80*/  UISETP.GT.AND UP0, UPT, UR4, 0x9, UPT ;  /* 0x000000090400788c */ /* 0x000fc6000bf04270 */
[----:B------:R-:W-:-:S05]  /*bd90*/  FSEL R3, R2, UR5, !P0 ;  /* 0x0000000502037c08 */ /* 0x000fca000c000000 */
[----:B------:R-:W-:-:S04]  /*bda0*/  FMUL.FTZ R3, R0, R3 ;  /* 0x0000000300037220 */ /* 0x000fc80000410000 */
[----:B------:R-:W-:-:S06]  /*bdb0*/  FMUL.FTZ R3, R3, 0.16666667163372039795 ;  /* 0x3e2aaaab03037820 */ /* 0x000fcc0000410000 */
[----:B------:R-:W0:Y:S01]  /*bdc0*/  F2F.BF16.F32 R3, R3 ;  /* 0x0000000300037304 */ /* 0x000e220000202000 */
        /* <DEDUP_REMOVED lines=9> */
[----:B0-----:R-:W-:-:S04]  /*be60*/  SHF.L.U32 R0, R3, 0x10, RZ ;  /* 0x0000001003007819 */ /* 0x001fc800000006ff */
[----:B------:R-:W0:Y:S02]  /*be70*/  F2I.FTZ.TRUNC.NTZ R3, R0 ;  /* 0x0000000000037305 */ /* 0x000e24000021f100 */
[----:B0-----:R-:W-:Y:S01]  /*be80*/  STG.E.U8 desc[UR36][R16.64], R3 ;  /* 0x0000000310007986 */ /* 0x001fe2000c101124 */
[----:B------:R-:W-:Y:S05]  /*be90*/  EXIT ;  /* 0x000000000000794d */ /* 0x000fea0003800000 */
.L_x_4073:
[----:B0-----:R-:W-:-:S06]  /*bea0*/  IMAD.U32 R3, R3, 0x10000, RZ ;  /* 0x0001000003037824 */ /* 0x001fcc00078e00ff */
[----:B------:R-:W0:Y:S02]  /*beb0*/  F2I.S64.TRUNC R2, R3 ;  /* 0x0000000300027311 */ /* 0x000e24000020d900 */
[----:B0-----:R-:W-:Y:S01]  /*bec0*/  STG.E.U8 desc[UR36][R16.64], R2 ;  /* 0x0000000210007986 */ /* 0x001fe2000c101124 */
[----:B------:R-:W-:Y:S05]  /*bed0*/  EXIT ;  /* 0x000000000000794d */ /* 0x000fea0003800000 */
.L_x_4072:
[----:B------:R-:W-:-:S09]  /*bee0*/  UISETP.NE.AND UP0, UPT, UR4, 0x2, UPT ;  /* 0x000000020400788c */ /* 0x000fd2000bf05270 */
[----:B------:R-:W-:Y:S05]  /*bef0*/  BRA.U !UP0, `(.L_x_4075) ;  /* 0x0000000108307547 */ /* 0x000fea000b800000 */
[----:B------:R-:W-:-:S09]  /*bf00*/  UISETP.NE.AND UP0, UPT, UR4, 0x3, UPT ;  /* 0x000000030400788c */ /* 0x000fd2000bf05270 */
[----:B------:R-:W-:Y:S05]  /*bf10*/  BRA.U !UP0, `(.L_x_4076) ;  /* 0x0000000108187547 */ /* 0x000fea000b800000 */
[----:B------:R-:W-:-:S09]  /*bf20*/  UISETP.NE.AND UP0, UPT, UR4, 0x4, UPT ;  /* 0x000000040400788c */ /* 0x000fd2000bf05270 */
[----:B------:R-:W-:Y:S05]  /*bf30*/  BRA.U UP0, `(.L_x_4074) ;  /* 0x0000000900787547 */ /* 0x000fea000b800000 */
[----:B0-----:R-:W-:-:S06]  /*bf40*/  IMAD.U32 R3, R3, 0x10000, RZ ;  /* 0x0001000003037824 */ /* 0x001fcc00078e00ff */
[----:B------:R-:W0:Y:S02]  /*bf50*/  F2I.S64.TRUNC R2, R3 ;  /* 0x0000000300027311 */ /* 0x000e24000020d900 */
[----:B0-----:R-:W-:Y:S01]  /*bf60*/  STG.E.64 desc[UR36][R16.64], R2 ;  /* 0x0000000210007986 */ /* 0x001fe2000c101b24 */
[----:B------:R-:W-:Y:S05]  /*bf70*/  EXIT ;  /* 0x000000000000794d */ /* 0x000fea0003800000 */
.L_x_4076:
[----:B0-----:R-:W-:-:S06]  /*bf80*/  SHF.L.U32 R3, R3, 0x10, RZ ;  /* 0x0000001003037819 */ /* 0x001fcc00000006ff */
[----:B------:R-:W0:Y:S02]  /*bf90*/  F2I.FTZ.TRUNC.NTZ R3, R3 ;  /* 0x0000000300037305 */ /* 0x000e24000021f100 */
[----:B0-----:R-:W-:Y:S01]  /*bfa0*/  STG.E desc[UR36][R16.64], R3 ;  /* 0x0000000310007986 */ /* 0x001fe2000c101924 */
[----:B------:R-:W-:Y:S05]  /*bfb0*/  EXIT ;  /* 0x000000000000794d */ /* 0x000fea0003800000 */
.L_x_4075:
[----:B0-----:R-:W-:-:S06]  /*bfc0*/  IMAD.U32 R3, R3, 0x10000, RZ ;  /* 0x0001000003037824 */ /* 0x001fcc00078e00ff */
[----:B------:R-:W0:Y:S02]  /*bfd0*/  F2I.FTZ.TRUNC.NTZ R3, R3 ;  /* 0x0000000300037305 */ /* 0x000e24000021f100 */
[----:B0-----:R-:W-:Y:S01]  /*bfe0*/  STG.E.U16 desc[UR36][R16.64], R3 ;  /* 0x0000000310007986 */ /* 0x001fe2000c101524 */
[----:B------:R-:W-:Y:S05]  /*bff0*/  EXIT ;  /* 0x000000000000794d */ /* 0x000fea0003800000 */
.L_x_4071:
[----:B------:R-:W-:-:S09]  /*c000*/  UISETP.GT.AND UP0, UPT, UR4, 0x6, UPT ;  /* 0x000000060400788c */ /* 0x000fd2000bf04270 */
[----:B------:R-:W-:Y:S05]  /*c010*/  BRA.U UP0, `(.L_x_4077) ;  /* 0x00000001002c7547 */ /* 0x000fea000b800000 */
[----:B------:R-:W-:-:S09]  /*c020*/  UISETP.NE.AND UP0, UPT, UR4, 0x5, UPT ;  /* 0x000000050400788c */ /* 0x000fd2000bf05270 */
[----:B------:R-:W-:Y:S05]  /*c030*/  BRA.U !UP0, `(.L_x_4078) ;  /* 0x0000000108147547 */ /* 0x000fea000b800000 */
[----:B------:R-:W-:-:S09]  /*c040*/  UISETP.NE.AND UP0, UPT, UR4, 0x6, UPT ;  /* 0x000000060400788c */ /* 0x000fd2000bf05270 */
[----:B------:R-:W-:Y:S05]  /*c050*/  BRA.U UP0, `(.L_x_4074) ;  /* 0x0000000900307547 */ /* 0x000fea000b800000 */
[----:B0-----:R-:W-:-:S05]  /*c060*/  IMAD.U32 R3, R3, 0x10000, RZ ;  /* 0x0001000003037824 */ /* 0x001fca00078e00ff */
[----:B------:R-:W-:Y:S01]  /*c070*/  STG.E desc[UR36][R16.64], R3 ;  /* 0x0000000310007986 */ /* 0x000fe2000c101924 */
[----:B------:R-:W-:Y:S05]  /*c080*/  EXIT ;  /* 0x000000000000794d */ /* 0x000fea0003800000 */
.L_x_4078:
[----:B0-----:R-:W-:-:S04]  /*c090*/  SHF.L.U32 R0, R3, 0x10, RZ ;  /* 0x0000001003007819 */ /* 0x001fc800000006ff */
[----:B------:R-:W-:-:S05]  /*c0a0*/  F2FP.F16.F32.PACK_AB R0, RZ, R0 ;  /* 0x00000000ff00723e */ /* 0x000fca00000000ff */
[----:B------:R-:W-:Y:S01]  /*c0b0*/  STG.E.U16 desc[UR36][R16.64], R0 ;  /* 0x0000000010007986 */ /* 0x000fe2000c101524 */
[----:B------:R-:W-:Y:S05]  /*c0c0*/  EXIT ;  /* 0x000000000000794d */ /* 0x000fea0003800000 */
.L_x_4077:
[----:B------:R-:W-:-:S09]  /*c0d0*/  UISETP.NE.AND UP0, UPT, UR4, 0x7, UPT ;  /* 0x000000070400788c */ /* 0x000fd2000bf05270 */
[----:B------:R-:W-:Y:S05]  /*c0e0*/  BRA.U !UP0, `(.L_x_4079) ;  /* 0x0000000108347547 */ /* 0x000fea000b800000 */
[----:B------:R-:W-:-:S09]  /*c0f0*/  UISETP.NE.AND UP0, UPT, UR4, 0x8, UPT ;  /* 0x000000080400788c */ /* 0x000fd2000bf05270 */
[----:B------:R-:W-:Y:S05]  /*c100*/  BRA.U !UP0, `(.L_x_4080) ;  /* 0x0000000108187547 */ /* 0x000fea000b800000 */
[----:B------:R-:W-:-:S09]  /*c110*/  UISETP.NE.AND UP0, UPT, UR4, 0x9, UPT ;  /* 0x000000090400788c */ /* 0x000fd2000bf05270 */
[----:B------:R-:W-:Y:S05]  /*c120*/  BRA.U UP0, `(.L_x_4074) ;  /* 0x0000000500fc7547 */ /* 0x000fea000b800000 */
[----:B0-----:R-:W-:Y:S02]  /*c130*/  IMAD.U32 R2, R3, 0x10000, RZ ;  /* 0x0001000003027824 */ /* 0x001fe400078e00ff */
[----:B------:R-:W-:-:S05]  /*c140*/  IMAD.MOV.U32 R3, RZ, RZ, RZ ;  /* 0x000000ffff037224 */ /* 0x000fca00078e00ff */
[----:B------:R-:W-:Y:S01]  /*c150*/  STG.E.64 desc[UR36][R16.64], R2 ;  /* 0x0000000210007986 */ /* 0x000fe2000c101b24 */
[----:B------:R-:W-:Y:S05]  /*c160*/  EXIT ;  /* 0x000000000000794d */ /* 0x000fea0003800000 */
.L_x_4080:
[----:B0-----:R-:W-:-:S04]  /*c170*/  SHF.L.U32 R3, R3, 0x10, RZ ;  /* 0x0000001003037819 */ /* 0x001fc800000006ff */
[----:B------:R-:W-:-:S04]  /*c180*/  F2FP.F16.F32.PACK_AB R3, RZ, R3 ;  /* 0x00000003ff03723e */ /* 0x000fc800000000ff */
[----:B------:R-:W-:-:S05]  /*c190*/  PRMT R3, R3, 0x5410, RZ ;  /* 0x0000541003037816 */ /* 0x000fca00000000ff */
[----:B------:R-:W-:Y:S01]  /*c1a0*/  STG.E desc[UR36][R16.64], R3 ;  /* 0x0000000310007986 */ /* 0x000fe2000c101924 */
[----:B------:R-:W-:Y:S05]  /*c1b0*/  EXIT ;  /* 0x000000000000794d */ /* 0x000fea0003800000 */
.L_x_4079:
[----:B0-----:R-:W-:-:S04]  /*c1c0*/  IMAD.U32 R2, R3, 0x10000, RZ ;  /* 0x0001000003027824 */ /* 0x001fc800078e00ff */
[----:B------:R-:W-:-:S06]  /*c1d0*/  FMUL.FTZ R2, R2, 1 ;  /* 0x3f80000002027820 */ /* 0x000fcc0000410000 */
[----:B------:R-:W0:Y:S02]  /*c1e0*/  F2F.F64.F32 R2, R2 ;  /* 0x0000000200027310 */ /* 0x000e240000201800 */
[----:B0-----:R-:W-:Y:S01]  /*c1f0*/  STG.E.64 desc[UR36][R16.64], R2 ;  /* 0x0000000210007986 */ /* 0x001fe2000c101b24 */
[----:B------:R-:W-:Y:S05]  /*c200*/  EXIT ;  /* 0x000000000000794d */ /* 0x000fea0003800000 */
.L_x_4070:
        /* <DEDUP_REMOVED lines=10> */
[----:B0-----:R-:W-:-:S06]  /*c2b0*/  IMAD.U32 R3, R3, 0x10000, RZ ;  /* 0x0001000003037824 */ /* 0x001fcc00078e00ff */
[----:B------:R-:W0:Y:S02]  /*c2c0*/  F2I.FTZ.U32.TRUNC.NTZ R3, R3 ;  /* 0x0000000300037305 */ /* 0x000e24000021f000 */
[----:B0-----:R-:W-:Y:S01]  /*c2d0*/  STG.E.U16 desc[UR36][R16.64], R3 ;  /* 0x0000000310007986 */ /* 0x001fe2000c101524 */
[----:B------:R-:W-:Y:S05]  /*c2e0*/  EXIT ;  /* 0x000000000000794d */ /* 0x000fea0003800000 */
.L_x_4084:
[----:B0-----:R-:W-:Y:S01]  /*c2f0*/  SHF.L.U32 R3, R3, 0x10, RZ ;  /* 0x0000001003037819 */ /* 0x001fe200000006ff */
        /* <DEDUP_REMOVED lines=16> */
.L_x_4087:
[----:B------:R-:W-:-:S04]  /*c400*/  SHF.R.U32.HI R3, RZ, 0x18, R3 ;  /* 0x00000018ff037819 */ /* 0x000fc80000011603 */
[----:B------:R-:W-:-:S04]  /*c410*/  LOP3.LUT R0, R0, 0x80, R3, 0xf8, !PT ;  /* 0x0000008000007812 */ /* 0x000fc800078ef803 */
[----:B------:R-:W-:-:S07]  /*c420*/  PRMT R8, R0, 0x7610, R8 ;  /* 0x0000761000087816 */ /* 0x000fce0000000008 */
.L_x_4086:
[----:B------:R-:W-:Y:S05]  /*c430*/  BSYNC.RECONVERGENT B0 ;  /* 0x0000000000007941 */ /* 0x000fea0003800200 */
.L_x_4085:
[----:B------:R-:W-:Y:S01]  /*c440*/  STG.E.U8 desc[UR36][R16.64], R8 ;  /* 0x0000000810007986 */ /* 0x000fe2000c101124 */
[----:B------:R-:W-:Y:S05]  /*c450*/  EXIT ;  /* 0x000000000000794d */ /* 0x000fea0003800000 */
.L_x_4083:
[----:B0-----:R-:W-:Y:S01]  /*c460*/  IMAD.U32 R3, R3, 0x10000, RZ ;  /* 0x0001000003037824 */ /* 0x001fe200078e00ff */
        /* <DEDUP_REMOVED lines=16> */
.L_x_4090:
[----:B------:R-:W-:-:S04]  /*c570*/  SHF.R.U32.HI R3, RZ, 0x18, R3 ;  /* 0x00000018ff037819 */ /* 0x000fc80000011603 */
[----:B------:R-:W-:-:S04]  /*c580*/  LOP3.LUT R0, R0, 0x80, R3, 0xf8, !PT ;  /* 0x0000008000007812 */ /* 0x000fc800078ef803 */
[----:B------:R-:W-:-:S07]  /*c590*/  PRMT R8, R0, 0x7610, R8 ;  /* 0x0000761000087816 */ /* 0x000fce0000000008 */
.L_x_4089:
[----:B------:R-:W-:Y:S05]  /*c5a0*/  BSYNC.RECONVERGENT B0 ;  /* 0x0000000000007941 */ /* 0x000fea0003800200 */
.L_x_4088:
[----:B------:R-:W-:Y:S01]  /*c5b0*/  STG.E.U8 desc[UR36][R16.64], R8 ;  /* 0x0000000810007986 */ /* 0x000fe2000c101124 */
[----:B------:R-:W-:Y:S05]  /*c5c0*/  EXIT ;  /* 0x000000000000794d */ /* 0x000fea0003800000 */
.L_x_4082:
[----:B------:R-:W-:-:S09]  /*c5d0*/  UISETP.NE.AND UP0, UPT, UR4, 0x1c, UPT ;  /* 0x0000001c0400788c */ /* 0x000fd2000bf05270 */
[----:B------:R-:W-:Y:S05]  /*c5e0*/  BRA.U !UP0, `(.L_x_4091) ;  /* 0x0000000108607547 */ /* 0x000fea000b800000 */
[----:B------:R-:W-:-:S09]  /*c5f0*/  UISETP.NE.AND UP0, UPT, UR4, 0x1d, UPT ;  /* 0x0000001d0400788c */ /* 0x000fd2000bf05270 */
[----:B------:R-:W-:Y:S05]  /*c600*/  BRA.U !UP0, `(.L_x_4092) ;  /* 0x0000000108487547 */ /* 0x000fea000b800000 */
[----:B------:R-:W-:-:S09]  /*c610*/  UISETP.NE.AND UP0, UPT, UR4, 0x2c, UPT ;  /* 0x0000002c0400788c */ /* 0x000fd2000bf05270 */
[----:B------:R-:W-:Y:S05]  /*c620*/  BRA.U UP0, `(.L_x_4074) ;  /* 0x0000000100bc7547 */ /* 0x000fea000b800000 */
[----:B0-----:R-:W-:-:S05]  /*c630*/  IMAD.U32 R3, R3, 0x10000, RZ ;  /* 0x0001000003037824 */ /* 0x001fca00078e00ff */
        /* <DEDUP_REMOVED lines=15> */
.L_x_4092:
[----:B0-----:R-:W-:-:S06]  /*c730*/  SHF.L.U32 R3, R3, 0x10, RZ ;  /* 0x0000001003037819 */ /* 0x001fcc00000006ff */
[----:B------:R-:W0:Y:S02]  /*c740*/  F2I.U64.TRUNC R2, R3 ;  /* 0x0000000300027311 */ /* 0x000e24000020d800 */
[----:B0-----:R-:W-:Y:S01]  /*c750*/  STG.E.64 desc[UR36][R16.64], R2 ;  /* 0x0000000210007986 */ /* 0x001fe2000c101b24 */
[----:B------:R-:W-:Y:S05]  /*c760*/  EXIT ;  /* 0x000000000000794d */ /* 0x000fea0003800000 */
.L_x_4091:
[----:B0-----:R-:W-:-:S06]  /*c770*/  IMAD.U32 R3, R3, 0x10000, RZ ;  /* 0x0001000003037824 */ /* 0x001fcc00078e00ff */
[----:B------:R-:W0:Y:S02]  /*c780*/  F2I.FTZ.U32.TRUNC.NTZ R3, R3 ;  /* 0x0000000300037305 */ /* 0x000e24000021f000 */
[----:B0-----:R-:W-:Y:S01]  /*c790*/  STG.E desc[UR36][R16.64], R3 ;  /* 0x0000000310007986 */ /* 0x001fe2000c101924 */
[----:B------:R-:W-:Y:S05]  /*c7a0*/  EXIT ;  /* 0x000000000000794d */ /* 0x000fea0003800000 */
.L_x_4081:
[----:B------:R-:W-:-:S09]  /*c7b0*/  UISETP.GT.AND UP0, UPT, UR4, 0xe, UPT ;  /* 0x0000000e0400788c */ /* 0x000fd2000bf04270 */
[----:B------:R-:W-:Y:S05]  /*c7c0*/  BRA.U UP0, `(.L_x_4093) ;  /* 0x00000001003c7547 */ /* 0x000fea000b800000 */
[----:B------:R-:W-:-:S09]  /*c7d0*/  UISETP.NE.AND UP0, UPT, UR4, 0xa, UPT ;  /* 0x0000000a0400788c */ /* 0x000fd2000bf05270 */
[----:B------:R-:W-:Y:S05]  /*c7e0*/  BRA.U !UP0, `(.L_x_4094) ;  /* 0x00000001081c7547 */ /* 0x000fea000b800000 */
[----:B------:R-:W-:-:S09]  /*c7f0*/  UISETP.NE.AND UP0, UPT, UR4, 0xb, UPT ;  /* 0x0000000b0400788c */ /* 0x000fd2000bf05270 */
[----:B------:R-:W-:Y:S05]  /*c800*/  BRA.U UP0, `(.L_x_4074) ;  /* 0x0000000100447547 */ /* 0x000fea000b800000 */
[----:B0-----:R-:W-:-:S05]  /*c810*/  IMAD.U32 R3, R3, 0x10000, RZ ;  /* 0x0001000003037824 */ /* 0x001fca00078e00ff */
[----:B------:R-:W-:-:S04]  /*c820*/  FSETP.NEU.FTZ.AND P0, PT, R3, RZ, PT ;  /* 0x000000ff0300720b */ /* 0x000fc80003f1d000 */
[----:B------:R-:W-:-:S05]  /*c830*/  SEL R3, RZ, 0x1, !P0 ;  /* 0x00000001ff037807 */ /* 0x000fca0004000000 */
[----:B------:R-:W-:Y:S01]  /*c840*/  STG.E.U8 desc[UR36][R16.64], R3 ;  /* 0x0000000310007986 */ /* 0x000fe2000c101124 */
[----:B------:R-:W-:Y:S05]  /*c850*/  EXIT ;  /* 0x000000000000794d */ /* 0x000fea0003800000 */
.L_x_4094:
[----:B0-----:R-:W-:Y:S02]  /*c860*/  SHF.L.U32 R3, R3, 0x10, RZ ;  /* 0x0000001003037819 */ /* 0x001fe400000006ff */
[----:B------:R-:W-:-:S03]  /*c870*/  CS2R R6, SRZ ;  /* 0x0000000000067805 */ /* 0x000fc6000001ff00 */
[----:B------:R-:W-:-:S04]  /*c880*/  FMUL.FTZ R3, R3, 1 ;  /* 0x3f80000003037820 */ /* 0x000fc80000410000 */
[----:B------:R-:W0:Y:S02]  /*c890*/  F2F.F64.F32 R4, R3 ;  /* 0x0000000300047310 */ /* 0x000e240000201800 */
[----:B0-----:R-:W-:Y:S01]  /*c8a0*/  STG.E.128 desc[UR36][R16.64], R4 ;  /* 0x0000000410007986 */ /* 0x001fe2000c101d24 */
[----:B------:R-:W-:Y:S05]  /*c8b0*/  EXIT ;  /* 0x000000000000794d */ /* 0x000fea0003800000 */
.L_x_4093:
[----:B------:R-:W-:-:S09]  /*c8c0*/  UISETP.NE.AND UP0, UPT, UR4, 0xf, UPT ;  /* 0x0000000f0400788c */ /* 0x000fd2000bf05270 */
[----:B------:R-:W-:Y:S05]  /*c8d0*/  BRA.U !UP0, `(.L_x_4095) ;  /* 0x0000000108e87547 */ /* 0x000fea000b800000 */
[----:B------:R-:W-:-:S09]  /*c8e0*/  UISETP.NE.AND UP0, UPT, UR4, 0x17, UPT ;  /* 0x000000170400788c */ /* 0x000fd2000bf05270 */
[----:B------:R-:W-:Y:S05]  /*c8f0*/  BRA.U !UP0, `(.L_x_4096) ;  /* 0x0000000108907547 */ /* 0x000fea000b800000 */
[----:B------:R-:W-:-:S09]  /*c900*/  UISETP.NE.AND UP0, UPT, UR4, 0x18, UPT ;  /* 0x000000180400788c */ /* 0x000fd2000bf05270 */
[----:B------:R-:W-:Y:S05]  /*c910*/  BRA.U !UP0, `(.L_x_4097) ;  /* 0x0000000108447547 */ /* 0x000fea000b800000 */
.L_x_4074:
[----:B------:R-:W-:Y:S01]  /*c920*/  MOV R0, 0x0 ;  /* 0x0000000000007802 */ /* 0x000fe20000000f00 */
[----:B------:R-:W1:Y:S01]  /*c930*/  LDCU.64 UR4, c[0x4][0x128] ;  /* 0x01002500ff0477ac */ /* 0x000e620008000a00 */
[----:B------:R-:W-:Y:S02]  /*c940*/  HFMA2 R13, -RZ, RZ, 0, 0 ;  /* 0x00000000ff0d7431 */ /* 0x000fe400000001ff */
[----:B------:R-:W-:Y:S01]  /*c950*/  IMAD.MOV.U32 R8, RZ, RZ, 0x65 ;  /* 0x00000065ff087424 */ /* 0x000fe200078e00ff */
[----:B0-----:R0:W2:Y:S01]  /*c960*/  LDC.64 R2, c[0x4][R0] ;  /* 0x0100000000027b82 */ /* 0x0010a20000000a00 */
[----:B------:R-:W3:Y:S01]  /*c970*/  LDCU.64 UR6, c[0x4][0x130] ;  /* 0x01002600ff0677ac */ /* 0x000ee20008000a00 */
[----:B------:R-:W-:Y:S01]  /*c980*/  IMAD.MOV.U32 R12, RZ, RZ, 0x1 ;  /* 0x00000001ff0c7424 */ /* 0x000fe200078e00ff */
[----:B------:R-:W4:Y:S01]  /*c990*/  LDCU.64 UR8, c[0x4][0x40] ;  /* 0x01000800ff0877ac */ /* 0x000f220008000a00 */
[----:B-1----:R-:W-:Y:S02]  /*c9a0*/  IMAD.U32 R4, RZ, RZ, UR4 ;  /* 0x00000004ff047e24 */ /* 0x002fe4000f8e00ff */
[----:B------:R-:W-:Y:S01]  /*c9b0*/  IMAD.U32 R5, RZ, RZ, UR5 ;  /* 0x00000005ff057e24 */ /* 0x000fe2000f8e00ff */
[----:B---3--:R-:W-:Y:S01]  /*c9c0*/  MOV R6, UR6 ;  /* 0x0000000600067c02 */ /* 0x008fe20008000f00 */
[----:B------:R-:W-:-:S02]  /*c9d0*/  IMAD.U32 R7, RZ, RZ, UR7 ;  /* 0x00000007ff077e24 */ /* 0x000fc4000f8e00ff */
[----:B----4-:R-:W-:Y:S01]  /*c9e0*/  IMAD.U32 R10, RZ, RZ, UR8 ;  /* 0x00000008ff0a7e24 */ /* 0x010fe2000f8e00ff */
[----:B0-----:R-:W-:-:S07]  /*c9f0*/  MOV R11, UR9 ;  /* 0x00000009000b7c02 */ /* 0x001fce0008000f00 */
[----:B------:R-:W-:-:S07]  /*ca00*/  LEPC R20, `(.L_x_4098) ;  /* 0x000000001014794e */ /* 0x000fce0000000000 */
[----:B--2---:R-:W-:Y:S05]  /*ca10*/  CALL.ABS.NOINC R2 ;  /* 0x0000000002007343 */ /* 0x004fea0003c00000 */
.L_x_4098:
[----:B------:R-:W-:Y:S05]  /*ca20*/  EXIT ;  /* 0x000000000000794d */ /* 0x000fea0003800000 */
.L_x_4097:
[----:B0-----:R-:W-:Y:S01]  /*ca30*/  IMAD.U32 R5, R3, 0x10000, RZ ;  /* 0x0001000003057824 */ /* 0x001fe200078e00ff */
        /* <DEDUP_REMOVED lines=12> */
.L_x_4100:
[----:B------:R-:W-:Y:S05]  /*cb00*/  BSYNC.RECONVERGENT B0 ;  /* 0x0000000000007941 */ /* 0x000fea0003800200 */
.L_x_4099:
[----:B------:R-:W-:-:S05]  /*cb10*/  LOP3.LUT R3, R0, 0x80, R3, 0xf8, !PT ;  /* 0x0000008000037812 */ /* 0x000fca00078ef803 */
[----:B------:R-:W-:Y:S01]  /*cb20*/  STG.E.U8 desc[UR36][R16.64], R3 ;  /* 0x0000000310007986 */ /* 0x000fe2000c101124 */
[----:B------:R-:W-:Y:S05]  /*cb30*/  EXIT ;  /* 0x000000000000794d */ /* 0x000fea0003800000 */
.L_x_4096:
[----:B0-----:R-:W-:Y:S01]  /*cb40*/  SHF.L.U32 R3, R3, 0x10, RZ ;  /* 0x0000001003037819 */ /* 0x001fe200000006ff */
[----:B------:R-:W-:Y:S03]  /*cb50*/  BSSY.RECONVERGENT B0, `(.L_x_4101) ;  /* 0x000000e000007945 */ /* 0x000fe60003800200 */
        /* <DEDUP_REMOVED lines=10> */
.L_x_4102:
[----:B------:R-:W-:Y:S01]  /*cc00*/  IMAD.MOV.U32 R0, RZ, RZ, 0x7f ;  /* 0x0000007fff007424 */ /* 0x000fe200078e00ff */
[----:B------:R-:W-:-:S04]  /*cc10*/  ISETP.GT.U32.AND P0, PT, R2, 0x7f800000, PT ;  /* 0x7f8000000200780c */ /* 0x000fc80003f04070 */
[----:B------:R-:W-:-:S09]  /*cc20*/  SEL R0, R0, 0x7c, P0 ;  /* 0x0000007c00007807 */ /* 0x000fd20000000000 */
.L_x_4103:
[----:B------:R-:W-:Y:S05]  /*cc30*/  BSYNC.RECONVERGENT B0 ;  /* 0x0000000000007941 */ /* 0x000fea0003800200 */
.L_x_4101:
[----:B------:R-:W-:-:S04]  /*cc40*/  SHF.R.U32.HI R3, RZ, 0x18, R3 ;  /* 0x00000018ff037819 */ /* 0x000fc80000011603 */
[----:B------:R-:W-:-:S05]  /*cc50*/  LOP3.LUT R3, R0, 0x80, R3, 0xf8, !PT ;  /* 0x0000008000037812 */ /* 0x000fca00078ef803 */
[----:B------:R-:W-:Y:S01]  /*cc60*/  STG.E.U8 desc[UR36][R16.64], R3 ;  /* 0x0000000310007986 */ /* 0x000fe2000c101124 */
[----:B------:R-:W-:Y:S05]  /*cc70*/  EXIT ;  /* 0x000000000000794d */ /* 0x000fea0003800000 */
.L_x_4095:
[----:B0-----:R-:W-:Y:S01]  /*cc80*/  STG.E.U16 desc[UR36][R16.64], R3 ;  /* 0x0000000310007986 */ /* 0x001fe2000c101524 */
[----:B------:R-:W-:Y:S05]  /*cc90*/  EXIT ;  /* 0x000000000000794d */ /* 0x000fea0003800000 */
.L_x_4104:
        /* <DEDUP_REMOVED lines=14> */
.L_x_6369:


//--------------------- .text._ZN2at6native27unrolled_elementwise_kernelIZZZNS0_66_GLOBAL__N__a0cfb035_28_ActivationHardswishKernel_cu_9e10b42f_293016hardswish_kernelERNS_14TensorIteratorEENKUlvE_clEvENKUlvE2_clEvEUlN3c108BFloat16EE_St5arrayIPcLm2EELi4E23TrivialOffsetCalculatorILi1EjESE_NS0_6memory12LoadWithCastILi1EEENSF_13StoreWithCastILi1EEEEEviT_T0_T2_T3_T4_T5_ --------------------------
	.section	.text._ZN2at6native27unrolled_elementwise_kernelIZZZNS0_66_GLOBAL__N__a0cfb035_28_ActivationHardswishKernel_cu_9e10b42f_293016hardswish_kernelERNS_14TensorIteratorEENKUlvE_clEvENKUlvE2_clEvEUlN3c108BFloat16EE_St5arrayIPcLm2EELi4E23TrivialOffsetCalculatorILi1EjESE_NS0_6memory12LoadWithCastILi1EEENSF_13StoreWithCastILi1EEEEEviT_T0_T2_T3_T4_T5_,"ax",@progbits
	.align	128
        .global         _ZN2at6native27unrolled_elementwise_kernelIZZZNS0_66_GLOBAL__N__a0cfb035_28_ActivationHardswishKernel_cu_9e10b42f_293016hardswish_kernelERNS_14TensorIteratorEENKUlvE_clEvENKUlvE2_clEvEUlN3c108BFloat16EE_St5arrayIPcLm2EELi4E23TrivialOffsetCalculatorILi1EjESE_NS0_6memory12LoadWithCastILi1EEENSF_13StoreWithCastILi1EEEEEviT_T0_T2_T3_T4_T5_
        .type           _ZN2at6native27unrolled_elementwise_kernelIZZZNS0_66_GLOBAL__N__a0cfb035_28_ActivationHardswishKernel_cu_9e10b42f_293016hardswish_kernelERNS_14TensorIteratorEENKUlvE_clEvENKUlvE2_clEvEUlN3c108BFloat16EE_St5arrayIPcLm2EELi4E23TrivialOffsetCalculatorILi1EjESE_NS0_6memory12LoadWithCastILi1EEENSF_13StoreWithCastILi1EEEEEviT_T0_T2_T3_T4_T5_,@function
        .size           _ZN2at6native27unrolled_elementwise_kernelIZZZNS0_66_GLOBAL__N__a0cfb035_28_ActivationHardswishKernel_cu_9e10b42f_293016hardswish_kernelERNS_14TensorIteratorEENKUlvE_clEvENKUlvE2_clEvEUlN3c108BFloat16EE_St5arrayIPcLm2EELi4E23TrivialOffsetCalculatorILi1EjESE_NS0_6memory12LoadWithCastILi1EEENSF_13StoreWithCastILi1EEEEEviT_T0_T2_T3_T4_T5_,(.L_x_6370 - _ZN2at6native27unrolled_elementwise_kernelIZZZNS0_66_GLOBAL__N__a0cfb035_28_ActivationHardswishKernel_cu_9e10b42f_293016hardswish_kernelERNS_14TensorIteratorEENKUlvE_clEvENKUlvE2_clEvEUlN3c108BFloat16EE_St5arrayIPcLm2EELi4E23TrivialOffsetCalculatorILi1EjESE_NS0_6memory12LoadWithCastILi1EEENSF_13StoreWithCastILi1EEEEEviT_T0_T2_T3_T4_T5_)
        .other          _ZN2at6native27unrolled_elementwise_kernelIZZZNS0_66_GLOBAL__N__a0cfb035_28_ActivationHardswishKernel_cu_9e10b42f_293016hardswish_kernelERNS_14TensorIteratorEENKUlvE_clEvENKUlvE2_clEvEUlN3c108BFloat16EE_St5arrayIPcLm2EELi4E23TrivialOffsetCalculatorILi1EjESE_NS0_6memory12LoadWithCastILi1EEENSF_13StoreWithCastILi1EEEEEviT_T0_T2_T3_T4_T5_,@"STO_CUDA_ENTRY STV_DEFAULT"
_ZN2at6native27unrolled_elementwise_kernelIZZZNS0_66_GLOBAL__N__a0cfb035_28_ActivationHardswishKernel_cu_9e10b42f_293016hardswish_kernelERNS_14TensorIteratorEENKUlvE_clEvENKUlvE2_clEvEUlN3c108BFloat16EE_St5arrayIPcLm2EELi4E23TrivialOffsetCalculatorILi1EjESE_NS0_6memory12LoadWithCastILi1EEENSF_13StoreWithCastILi1EEEEEviT_T0_T2_T3_T4_T5_:
.text._ZN2at6native27unrolled_elementwise_kernelIZZZNS0_66_GLOBAL__N__a0cfb035_28_ActivationHardswishKernel_cu_9e10b42f_293016hardswish_kernelERNS_14TensorIteratorEENKUlvE_clEvENKUlvE2_clEvEUlN3c108BFloat16EE_St5arrayIPcLm2EELi4E23TrivialOffsetCalculatorILi1EjESE_NS0_6memory12LoadWithCastILi1EEENSF_13StoreWithCastILi1EEEEEviT_T0_T2_T3_T4_T5_:
        /* <DEDUP_REMOVED lines=34> */
.L_x_4110:
[----:B------:R-:W2:Y:S02]  /*0220*/  LDG.E.U8 R4, desc[UR36][R4.64] ;  /* 0x0000002404047981 */ /* 0x000ea4000c1e1100 */
[----:B--2---:R-:W-:-:S04]  /*0230*/  I2FP.F32.U32 R0, R4 ;  /* 0x0000000400007245 */ /* 0x004fc80000201000 */
[----:B------:R-:W-:-:S04]  /*0240*/  F2FP.BF16.F32.PACK_AB R0, RZ, R0 ;  /* 0x00000000ff00723e */ /* 0x000fc800000010ff */
[----:B------:R-:W-:Y:S01]  /*0250*/  PRMT R19, R0, 0x7610, R19 ;  /* 0x0000761000137816 */ /* 0x000fe20000000013 */
[----:B------:R-:W-:Y:S06]  /*0260*/  BRA `(.L_x_4112) ;  /* 0x0000000c00e47947 */ /* 0x000fec0003800000 */
.L_x_4109:
        /* <DEDUP_REMOVED lines=11> */
.L_x_4114:
[----:B------:R-:W2:Y:S02]  /*0320*/  LDG.E R4, desc[UR36][R4.64] ;  /* 0x0000002404047981 */ /* 0x000ea4000c1e1900 */
[----:B--2---:R-:W-:-:S04]  /*0330*/  I2FP.F32.S32 R0, R4 ;  /* 0x0000000400007245 */ /* 0x004fc80000201400 */
[----:B------:R-:W-:-:S04]  /*0340*/  F2FP.BF16.F32.PACK_AB R0, RZ, R0 ;  /* 0x00000000ff00723e */ /* 0x000fc800000010ff */
[----:B------:R-:W-:Y:S01]  /*0350*/  PRMT R19, R0, 0x7610, R19 ;  /* 0x0000761000137816 */ /* 0x000fe20000000013 */
[----:B------:R-:W-:Y:S06]  /*0360*/  BRA `(.L_x_4112) ;  /* 0x0000000c00a47947 */ /* 0x000fec0003800000 */
.L_x_4113:
[----:B------:R-:W2:Y:S02]  /*0370*/  LDG.E.U16 R4, desc[UR36][R4.64] ;  /* 0x0000002404047981 */ /* 0x000ea4000c1e1500 */
[----:B--2---:R-:W0:Y:S02]  /*0380*/  I2F.S16 R0, R4 ;  /* 0x0000000400007306 */ /* 0x004e240000101400 */
[----:B0-----:R-:W-:-:S04]  /*0390*/  F2FP.BF16.F32.PACK_AB R0, RZ, R0 ;  /* 0x00000000ff00723e */ /* 0x001fc800000010ff */
[----:B------:R-:W-:Y:S01]  /*03a0*/  PRMT R19, R0, 0x7610, R19 ;  /* 0x0000761000137816 */ /* 0x000fe20000000013 */
[----:B------:R-:W-:Y:S06]  /*03b0*/  BRA `(.L_x_4112) ;  /* 0x0000000c00907947 */ /* 0x000fec0003800000 */
.L_x_4108:
        /* <DEDUP_REMOVED lines=9> */
.L_x_4116:
[----:B------:R-:W2:Y:S02]  /*0450*/  LDG.E.U16 R0, desc[UR36][R4.64] ;  /* 0x0000002404007981 */ /* 0x000ea4000c1e1500 */
[----:B--2---:R-:W-:-:S05]  /*0460*/  HADD2.F32 R0, -RZ, R0.H0_H0 ;  /* 0x20000000ff007230 */ /* 0x004fca0000004100 */
[----:B------:R-:W-:-:S04]  /*0470*/  F2FP.BF16.F32.PACK_AB R0, RZ, R0 ;  /* 0x00000000ff00723e */ /* 0x000fc800000010ff */
[----:B------:R-:W-:Y:S01]  /*0480*/  PRMT R19, R0, 0x7610, R19 ;  /* 0x0000761000137816 */ /* 0x000fe20000000013 */
[----:B------:R-:W-:Y:S06]  /*0490*/  BRA `(.L_x_4112) ;  /* 0x0000000c00587947 */ /* 0x000fec0003800000 */
.L_x_4115:
        /* <DEDUP_REMOVED lines=9> */
.L_x_4118:
[----:B------:R-:W2:Y:S02]  /*0530*/  LDG.E.U16 R4, desc[UR36][R4.64] ;  /* 0x0000002404047981 */ /* 0x000ea4000c1e1500 */
[----:B--2---:R-:W-:-:S05]  /*0540*/  HADD2.F32 R0, -RZ, R4.H0_H0 ;  /* 0x20000004ff007230 */ /* 0x004fca0000004100 */
[----:B------:R-:W-:-:S04]  /*0550*/  F2FP.BF16.F32.PACK_AB R0, RZ, R0 ;  /* 0x00000000ff00723e */ /* 0x000fc800000010ff */
[----:B------:R-:W-:Y:S01]  /*0560*/  PRMT R19, R0, 0x7610, R19 ;  /* 0x0000761000137816 */ /* 0x000fe20000000013 */
[----:B------:R-:W-:Y:S06]  /*0570*/  BRA `(.L_x_4112) ;  /* 0x0000000c00207947 */ /* 0x000fec0003800000 */
.L_x_4117:
        /* <DEDUP_REMOVED lines=13> */
.L_x_4107:
        /* <DEDUP_REMOVED lines=14> */
.L_x_4121:
        /* <DEDUP_REMOVED lines=13> */
.L_x_4120:
        /* <DEDUP_REMOVED lines=27> */
.L_x_4123:
        /* <DEDUP_REMOVED lines=15> */
.L_x_4122:
[----:B------:R0:W5:Y:S01]  /*0aa0*/  LDG.E.U16 R19, desc[UR36][R4.64] ;  /* 0x0000002404137981 */ /* 0x000162000c1e1500 */
[----:B------:R-:W-:Y:S05]  /*0ab0*/  BRA `(.L_x_4112) ;  /* 0x0000000400d07947 */ /* 0x000fea0003800000 */
.L_x_4119:
        /* <DEDUP_REMOVED lines=13> */
.L_x_4126:
        /* <DEDUP_REMOVED lines=21> */
.L_x_4130:
[----:B------:R-:W-:Y:S05]  /*0ce0*/  BSYNC.RECONVERGENT B1 ;  /* 0x0000000000017941 */ /* 0x000fea0003800200 */
.L_x_4129:
[----:B------:R-:W-:Y:S01]  /*0cf0*/  IMAD.SHL.U32 R0, R0, 0x100000, RZ ;  /* 0x0010000000007824 */ /* 0x000fe200078e00ff */
[----:B------:R-:W-:-:S04]  /*0d00*/  LEA R3, R3, 0x3b800000, 0x17 ;  /* 0x3b80000003037811 */ /* 0x000fc800078eb8ff */
[----:B------:R-:W-:-:S07]  /*0d10*/  LOP3.LUT R0, R3, R0, R7, 0xfe, !PT ;  /* 0x0000000003007212 */ /* 0x000fce00078efe07 */
.L_x_4128:
[----:B------:R-:W-:Y:S05]  /*0d20*/  BSYNC.RECONVERGENT B0 ;  /* 0x0000000000007941 */ /* 0x000fea0003800200 */
.L_x_4127:
[----:B------:R-:W-:-:S04]  /*0d30*/  F2FP.BF16.F32.PACK_AB R0, RZ, R0 ;  /* 0x00000000ff00723e */ /* 0x000fc800000010ff */
[----:B------:R-:W-:Y:S01]  /*0d40*/  PRMT R19, R0, 0x7610, R19 ;  /* 0x0000761000137816 */ /* 0x000fe20000000013 */
[----:B------:R-:W-:Y:S06]  /*0d50*/  BRA `(.L_x_4112) ;  /* 0x0000000400287947 */ /* 0x000fec0003800000 */
.L_x_4125:
        /* <DEDUP_REMOVED lines=21> */
.L_x_4134:
[----:B------:R-:W-:Y:S05]  /*0eb0*/  BSYNC.RECONVERGENT B1 ;  /* 0x0000000000017941 */ /* 0x000fea0003800200 */
.L_x_4133:
[----:B------:R-:W-:Y:S01]  /*0ec0*/  IMAD.SHL.U32 R0, R0, 0x200000, RZ ;  /* 0x0020000000007824 */ /* 0x000fe200078e00ff */
[----:B------:R-:W-:-:S04]  /*0ed0*/  LEA R3, R3, 0x37800000, 0x17 ;  /* 0x3780000003037811 */ /* 0x000fc800078eb8ff */
[----:B------:R-:W-:-:S07]  /*0ee0*/  LOP3.LUT R0, R3, R0, R7, 0xfe, !PT ;  /* 0x0000000003007212 */ /* 0x000fce00078efe07 */
.L_x_4132:
[----:B------:R-:W-:Y:S05]  /*0ef0*/  BSYNC.RECONVERGENT B0 ;  /* 0x0000000000007941 */ /* 0x000fea0003800200 */
.L_x_4131:
[----:B------:R-:W-:-:S04]  /*0f00*/  F2FP.BF16.F32.PACK_AB R0, RZ, R0 ;  /* 0x00000000ff00723e */ /* 0x000fc800000010ff */
[----:B------:R-:W-:Y:S01]  /*0f10*/  PRMT R19, R0, 0x7610, R19 ;  /* 0x0000761000137816 */ /* 0x000fe20000000013 */
[----:B------:R-:W-:Y:S06]  /*0f20*/  BRA `(.L_x_4112) ;  /* 0x0000000000b47947 */ /* 0x000fec0003800000 */
.L_x_4124:
[----:B------:R-:W-:-:S09]  /*0f30*/  UISETP.NE.AND UP0, UPT, UR4, 0x1c, UPT ;  /* 0x0000001c0400788c */ /* 0x000fd2000bf05270 */
[----:B------:R-:W-:Y:S05]  /*0f40*/  BRA.U !UP0, `(.L_x_4135) ;  /* 0x00000001089c7547 */ /* 0x000fea000b800000 */
[----:B------:R-:W-:-:S09]  /*0f50*/  UISETP.NE.AND UP0, UPT, UR4, 0x1d, UPT ;  /* 0x0000001d0400788c */ /* 0x000fd2000bf05270 */
[----:B------:R-:W-:Y:S05]  /*0f60*/  BRA.U !UP0, `(.L_x_4136) ;  /* 0x0000000108807547 */ /* 0x000fea000b800000 */
[----:B------:R-:W-:-:S09]  /*0f70*/  UISETP.NE.AND UP0, UPT, UR4, 0x2c, UPT ;  /* 0x0000002c0400788c */ /* 0x000fd2000bf05270 */
[----:B------:R-:W-:Y:S05]  /*0f80*/  BRA.U !UP0, `(.L_x_4137) ;  /* 0x0000000108487547 */ /* 0x000fea000b800000 */
.L_x_4111:
        /* <DEDUP_REMOVED lines=16> */
.L_x_4138:
[----:B------:R-:W-:Y:S01]  /*1090*/  PRMT R19, RZ, 0x7610, R19 ;  /* 0x00007610ff137816 */ /* 0x000fe20000000013 */
[----:B------:R-:W-:Y:S06]  /*10a0*/  BRA `(.L_x_4112) ;  /* 0x0000000000547947 */ /* 0x000fec0003800000 */
.L_x_4137:
        /* <DEDUP_REMOVED lines=8> */
.L_x_4140:
[----:B------:R-:W-:Y:S05]  /*1130*/  BSYNC.RECONVERGENT B0 ;  /* 0x0000000000007941 */ /* 0x000fea0003800200 */
.L_x_4139:
[----:B------:R-:W-:-:S04]  /*1140*/  F2FP.BF16.F32.PACK_AB R0, RZ, R0 ;  /* 0x00000000ff00723e */ /* 0x000fc800000010ff */
[----:B------:R-:W-:Y:S01]  /*1150*/  PRMT R19, R0, 0x7610, R19 ;  /* 0x0000761000137816 */ /* 0x000fe20000000013 */
[----:B------:R-:W-:Y:S06]  /*1160*/  BRA `(.L_x_4112) ;  /* 0x0000000000247947 */ /* 0x000fec0003800000 */
.L_x_4136:
[----:B------:R-:W2:Y:S02]  /*1170*/  LDG.E.64 R4, desc[UR36][R4.64] ;  /* 0x0000002404047981 */ /* 0x000ea4000c1e1b00 */
[----:B--2---:R-:W0:Y:S02]  /*1180*/  I2F.U64 R0, R4 ;  /* 0x0000000400007312 */ /* 0x004e240000301000 */
[----:B0-----:R-:W-:-:S04]  /*1190*/  F2FP.BF16.F32.PACK_AB R0, RZ, R0 ;  /* 0x00000000ff00723e */ /* 0x001fc800000010ff */
[----:B------:R-:W-:Y:S01]  /*11a0*/  PRMT R19, R0, 0x7610, R19 ;  /* 0x0000761000137816 */ /* 0x000fe20000000013 */
[----:B------:R-:W-:Y:S06]  /*11b0*/  BRA `(.L_x_4112) ;  /* 0x0000000000107947 */ /* 0x000fec0003800000 */
.L_x_4135:
[----:B------:R-:W2:Y:S02]  /*11c0*/  LDG.E R4, desc[UR36][R4.64] ;  /* 0x0000002404047981 */ /* 0x000ea4000c1e1900 */
[----:B--2---:R-:W-:-:S04]  /*11d0*/  I2FP.F32.U32 R0, R4 ;  /* 0x0000000400007245 */ /* 0x004fc80000201000 */
[----:B------:R-:W-:-:S04]  /*11e0*/  F2FP.BF16.F32.PACK_AB R0, RZ, R0 ;  /* 0x00000000ff00723e */ /* 0x000fc800000010ff */
[----:B------:R-:W-:-:S07]  /*11f0*/  PRMT R19, R0, 0x7610, R19 ;  /* 0x0000761000137816 */ /* 0x000fce0000000013 */
.L_x_4112:
[----:B------:R-:W-:-:S07]  /*1200*/  VIADD R17, R25, 0x80 ;  /* 0x0000008019117836 */ /* 0x000fce0000000000 */
.L_x_4106:
[----:B------:R-:W-:Y:S05]  /*1210*/  BSYNC.RECONVERGENT B6 ;  /* 0x0000000000067941 */ /* 0x000fea0003800200 */
.L_x_4105:
[----:B------:R-:W-:Y:S01]  /*1220*/  ISETP.GE.AND P0, PT, R17, R16, PT ;  /* 0x000000101100720c */ /* 0x000fe20003f06270 */
[----:B------:R-:W-:Y:S01]  /*1230*/  BSSY.RECONVERGENT B6, `(.L_x_4141) ;  /* 0x0000118000067945 */ /* 0x000fe20003800200 */
[----:B------:R-:W-:-:S11]  /*1240*/  PRMT R18, RZ, 0x7610, R18 ;  /* 0x00007610ff127816 */ /* 0x000fd60000000012 */
        /* <DEDUP_REMOVED lines=23> */
.L_x_4146:
[----:B------:R-:W2:Y:S02]  /*13c0*/  LDG.E.U8 R4, desc[UR36][R4.64] ;  /* 0x0000002404047981 */ /* 0x000ea4000c1e1100 */
[----:B--2---:R-:W-:-:S04]  /*13d0*/  I2FP.F32.U32 R0, R4 ;  /* 0x0000000400007245 */ /* 0x004fc80000201000 */
[----:B------:R-:W-:-:S04]  /*13e0*/  F2FP.BF16.F32.PACK_AB R0, RZ, R0 ;  /* 0x00000000ff00723e */ /* 0x000fc800000010ff */
[----:B------:R-:W-:Y:S01]  /*13f0*/  PRMT R18, R0, 0x7610, R18 ;  /* 0x0000761000127816 */ /* 0x000fe20000000012 */
[----:B------:R-:W-:Y:S06]  /*1400*/  BRA `(.L_x_4148) ;  /* 0x0000000c00e47947 */ /* 0x000fec0003800000 */
.L_x_4145:
        /* <DEDUP_REMOVED lines=11> */
.L_x_4150:
[----:B------:R-:W2:Y:S02]  /*14c0*/  LDG.E R4, desc[UR36][R4.64] ;  /* 0x0000002404047981 */ /* 0x000ea4000c1e1900 */
[----:B--2---:R-:W-:-:S04]  /*14d0*/  I2FP.F32.S32 R0, R4 ;  /* 0x0000000400007245 */ /* 0x004fc80000201400 */
[----:B------:R-:W-:-:S04]  /*14e0*/  F2FP.BF16.F32.PACK_AB R0, RZ, R0 ;  /* 0x00000000ff00723e */ /* 0x000fc800000010ff */
[----:B------:R-:W-:Y:S01]  /*14f0*/  PRMT R18, R0, 0x7610, R18 ;  /* 0x0000761000127816 */ /* 0x000fe20000000012 */
[----:B------:R-:W-:Y:S06]  /*1500*/  BRA `(.L_x_4148) ;  /* 0x0000000c00a47947 */ /* 0x000fec0003800000 */
.L_x_4149:
[----:B------:R-:W2:Y:S02]  /*1510*/  LDG.E.U16 R4, desc[UR36][R4.64] ;  /* 0x0000002404047981 */ /* 0x000ea4000c1e1500 */
[----:B--2---:R-:W0:Y:S02]  /*1520*/  I2F.S16 R0, R4 ;  /* 0x0000000400007306 */ /* 0x004e240000101400 */
[----:B0-----:R-:W-:-:S04]  /*1530*/  F2FP.BF16.F32.PACK_AB R0, RZ, R0 ;  /* 0x00000000ff00723e */ /* 0x001fc800000010ff */
[----:B------:R-:W-:Y:S01]  /*1540*/  PRMT R18, R0, 0x7610, R18 ;  /* 0x0000761000127816 */ /* 0x000fe20000000012 */
[----:B------:R-:W-:Y:S06]  /*1550*/  BRA `(.L_x_4148) ;  /* 0x0000000c00907947 */ /* 0x000fec0003800000 */
.L_x_4144:
        /* <DEDUP_REMOVED lines=9> */
.L_x_4152:
[----:B------:R-:W2:Y:S02]  /*15f0*/  LDG.E.U16 R0, desc[UR36][R4.64] ;  /* 0x0000002404007981 */ /* 0x000ea4000c1e1500 */
[----:B--2---:R-:W-:-:S05]  /*1600*/  HADD2.F32 R0, -RZ, R0.H0_H0 ;  /* 0x20000000ff007230 */ /* 0x004fca0000004100 */
[----:B------:R-:W-:-:S04]  /*1610*/  F2FP.BF16.F32.PACK_AB R0, RZ, R0 ;  /* 0x00000000ff00723e */ /* 0x000fc800000010ff */
[----:B------:R-:W-:Y:S01]  /*1620*/  PRMT R18, R0, 0x7610, R18 ;  /* 0x0000761000127816 */ /* 0x000fe20000000012 */
[----:B------:R-:W-:Y:S06]  /*1630*/  BRA `(.L_x_4148) ;  /* 0x0000000c00587947 */ /* 0x000fec0003800000 */
.L_x_4151:
        /* <DEDUP_REMOVED lines=9> */
.L_x_4154:
[----:B------:R-:W2:Y:S02]  /*16d0*/  LDG.E.U16 R4, desc[UR36][R4.64] ;  /* 0x0000002404047981 */ /* 0x000ea4000c1e1500 */
[----:B--2---:R-:W-:-:S05]  /*16e0*/  HADD2.F32 R0, -RZ, R4.H0_H0 ;  /* 0x20000004ff007230 */ /* 0x004fca0000004100 */
[----:B------:R-:W-:-:S04]  /*16f0*/  F2FP.BF16.F32.PACK_AB R0, RZ, R0 ;  /* 0x00000000ff00723e */ /* 0x000fc800000010ff */
[----:B------:R-:W-:Y:S01]  /*1700*/  PRMT R18, R0, 0x7610, R18 ;  /* 0x0000761000127816 */ /* 0x000fe20000000012 */
[----:B------:R-:W-:Y:S06]  /*1710*/  BRA `(.L_x_4148) ;  /* 0x0000000c00207947 */ /* 0x000fec0003800000 */
.L_x_4153:
        /* <DEDUP_REMOVED lines=13> */
.L_x_4143:
        /* <DEDUP_REMOVED lines=14> */
.L_x_4157:
        /* <DEDUP_REMOVED lines=13> */
.L_x_4156:
        /* <DEDUP_REMOVED lines=27> */
.L_x_4159:
        /* <DEDUP_REMOVED lines=15> */
.L_x_4158:
[----:B------:R0:W5:Y:S01]  /*1c40*/  LDG.E.U16 R18, desc[UR36][R4.64] ;  /* 0x0000002404127981 */ /* 0x000162000c1e1500 */
[----:B------:R-:W-:Y:S05]  /*1c50*/  BRA `(.L_x_4148) ;  /* 0x0000000400d07947 */ /* 0x000fea0003800000 */
.L_x_4155:
        /* <DEDUP_REMOVED lines=13> */
.L_x_4162:
        /* <DEDUP_REMOVED lines=21> */
.L_x_4166:
[----:B------:R-:W-:Y:S05]  /*1e80*/  BSYNC.RECONVERGENT B1 ;  /* 0x0000000000017941 */ /* 0x000fea0003800200 */
.L_x_4165:
[----:B------:R-:W-:Y:S01]  /*1e90*/  IMAD.SHL.U32 R0, R0, 0x100000, RZ ;  /* 0x0010000000007824 */ /* 0x000fe200078e00ff */
[----:B------:R-:W-:-:S04]  /*1ea0*/  LEA R3, R3, 0x3b800000, 0x17 ;  /* 0x3b80000003037811 */ /* 0x000fc800078eb8ff */
[----:B------:R-:W-:-:S07]  /*1eb0*/  LOP3.LUT R0, R3, R0, R7, 0xfe, !PT ;  /* 0x0000000003007212 */ /* 0x000fce00078efe07 */
.L_x_4164:
[----:B------:R-:W-:Y:S05]  /*1ec0*/  BSYNC.RECONVERGENT B0 ;  /* 0x0000000000007941 */ /* 0x000fea0003800200 */
.L_x_4163:
[----:B------:R-:W-:-:S04]  /*1ed0*/  F2FP.BF16.F32.PACK_AB R0, RZ, R0 ;  /* 0x00000000ff00723e */ /* 0x000fc800000010ff */
[----:B------:R-:W-:Y:S01]  /*1ee0*/  PRMT R18, R0, 0x7610, R18 ;  /* 0x0000761000127816 */ /* 0x000fe20000000012 */
[----:B------:R-:W-:Y:S06]  /*1ef0*/  BRA `(.L_x_4148) ;  /* 0x0000000400287947 */ /* 0x000fec0003800000 */
.L_x_4161:
        /* <DEDUP_REMOVED lines=21> */
.L_x_4170:
[----:B------:R-:W-:Y:S05]  /*2050*/  BSYNC.RECONVERGENT B1 ;  /* 0x0000000000017941 */ /* 0x000fea0003800200 */
.L_x_4169:
[----:B------:R-:W-:Y:S01]  /*2060*/  IMAD.SHL.U32 R0, R0, 0x200000, RZ ;  /* 0x0020000000007824 */ /* 0x000fe200078e00ff */
[----:B------:R-:W-:-:S04]  /*2070*/  LEA R3, R3, 0x37800000, 0x17 ;  /* 0x3780000003037811 */ /* 0x000fc800078eb8ff */
[----:B------:R-:W-:-:S07]  /*2080*/  LOP3.LUT R0, R3, R0, R7, 0xfe, !PT ;  /* 0x0000000003007212 */ /* 0x000fce00078efe07 */
.L_x_4168:
[----:B------:R-:W-:Y:S05]  /*2090*/  BSYNC.RECONVERGENT B0 ;  /* 0x0000000000007941 */ /* 0x000fea0003800200 */
.L_x_4167:
[----:B------:R-:W-:-:S04]  /*20a0*/  F2FP.BF16.F32.PACK_AB R0, RZ, R0 ;  /* 0x00000000ff00723e */ /* 0x000fc800000010ff */
[----:B------:R-:W-:Y:S01]  /*20b0*/  PRMT R18, R0, 0x7610, R18 ;  /* 0x0000761000127816 */ /* 0x000fe20000000012 */
[----:B------:R-:W-:Y:S06]  /*20c0*/  BRA `(.L_x_4148) ;  /* 0x0000000000b47947 */ /* 0x000fec0003800000 */
.L_x_4160:
        /* <DEDUP_REMOVED lines=14> */
.L_x_4174:
[----:B------:R-:W-:Y:S05]  /*21b0*/  BSYNC.RECONVERGENT B0 ;  /* 0x0000000000007941 */ /* 0x000fea0003800200 */
.L_x_4173:
[----:B------:R-:W-:-:S04]  /*21c0*/  F2FP.BF16.F32.PACK_AB R0, RZ, R0 ;  /* 0x00000000ff00723e */ /* 0x000fc800000010ff */
[----:B------:R-:W-:Y:S01]  /*21d0*/  PRMT R18, R0, 0x7610, R18 ;  /* 0x0000761000127816 */ /* 0x000fe20000000012 */
[----:B------:R-:W-:Y:S06]  /*21e0*/  BRA `(.L_x_4148) ;  /* 0x00000000006c7947 */ /* 0x000fec0003800000 */
.L_x_4147:
        /* <DEDUP_REMOVED lines=16> */
.L_x_4175:
[----:B------:R-:W-:Y:S01]  /*22f0*/  PRMT R18, RZ, 0x7610, R18 ;  /* 0x00007610ff127816 */ /* 0x000fe20000000012 */
[----:B------:R-:W-:Y:S06]  /*2300*/  BRA `(.L_x_4148) ;  /* 0x0000000000247947 */ /* 0x000fec0003800000 */
.L_x_4172:
[----:B------:R-:W2:Y:S02]  /*2310*/  LDG.E.64 R4, desc[UR36][R4.64] ;  /* 0x0000002404047981 */ /* 0x000ea4000c1e1b00 */
[----:B--2---:R-:W0:Y:S02]  /*2320*/  I2F.U64 R0, R4 ;  /* 0x0000000400007312 */ /* 0x004e240000301000 */
[----:B0-----:R-:W-:-:S04]  /*2330*/  F2FP.BF16.F32.PACK_AB R0, RZ, R0 ;  /* 0x00000000ff00723e */ /* 0x001fc800000010ff */
[----:B------:R-:W-:Y:S01]  /*2340*/  PRMT R18, R0, 0x7610, R18 ;  /* 0x0000761000127816 */ /* 0x000fe20000000012 */
[----:B------:R-:W-:Y:S06]  /*2350*/  BRA `(.L_x_4148) ;  /* 0x0000000000107947 */ /* 0x000fec0003800000 */
.L_x_4171:
[----:B------:R-:W2:Y:S02]  /*2360*/  LDG.E R4, desc[UR36][R4.64] ;  /* 0x0000002404047981 */ /* 0x000ea4000c1e1900 */
[----:B--2---:R-:W-:-:S04]  /*2370*/  I2FP.F32.U32 R0, R4 ;  /* 0x0000000400007245 */ /* 0x004fc80000201000 */
[----:B------:R-:W-:-:S04]  /*2380*/  F2FP.BF16.F32.PACK_AB R0, RZ, R0 ;  /* 0x00000000ff00723e */ /* 0x000fc800000010ff */
[----:B------:R-:W-:-:S07]  /*2390*/  PRMT R18, R0, 0x7610, R18 ;  /* 0x0000761000127816 */ /* 0x000fce0000000012 */
.L_x_4148:
[----:B------:R-:W-:-:S07]  /*23a0*/  VIADD R17, R17, 0x80 ;  /* 0x0000008011117836 */ /* 0x000fce0000000000 */
.L_x_4142:
[----:B------:R-:W-:Y:S05]  /*23b0*/  BSYNC.RECONVERGENT B6 ;  /* 0x0000000000067941 */ /* 0x000fea0003800200 */
.L_x_4141:
        /* <DEDUP_REMOVED lines=26> */
.L_x_4181:
[----:B------:R-:W2:Y:S02]  /*2560*/  LDG.E.U8 R4, desc[UR36][R4.64] ;  /* 0x0000002404047981 */ /* 0x000ea4000c1e1100 */
[----:B--2---:R-:W-:-:S04]  /*2570*/  I2FP.F32.U32 R0, R4 ;  /* 0x0000000400007245 */ /* 0x004fc80000201000 */
[----:B------:R-:W-:-:S04]  /*2580*/  F2FP.BF16.F32.PACK_AB R0, RZ, R0 ;  /* 0x00000000ff00723e */ /* 0x000fc800000010ff */
[----:B------:R-:W-:Y:S01]  /*2590*/  PRMT R24, R0, 0x7610, R24 ;  /* 0x0000761000187816 */ /* 0x000fe20000000018 */
[----:B------:R-:W-:Y:S06]  /*25a0*/  BRA `(.L_x_4183) ;  /* 0x0000000c00e47947 */ /* 0x000fec0003800000 */
.L_x_4180:
        /* <DEDUP_REMOVED lines=11> */
.L_x_4185:
[----:B------:R-:W2:Y:S02]  /*2660*/  LDG.E R4, desc[UR36][R4.64] ;  /* 0x0000002404047981 */ /* 0x000ea4000c1e1900 */
[----:B--2---:R-:W-:-:S04]  /*2670*/  I2FP.F32.S32 R0, R4 ;  /* 0x0000000400007245 */ /* 0x004fc80000201400 */
[----:B------:R-:W-:-:S04]  /*2680*/  F2FP.BF16.F32.PACK_AB R0, RZ, R0 ;  /* 0x00000000ff00723e */ /* 0x000fc800000010ff */
[----:B------:R-:W-:Y:S01]  /*2690*/  PRMT R24, R0, 0x7610, R24 ;  /* 0x0000761000187816 */ /* 0x000fe20000000018 */
[----:B------:R-:W-:Y:S06]  /*26a0*/  BRA `(.L_x_4183) ;  /* 0x0000000c00a47947 */ /* 0x000fec0003800000 */
.L_x_4184:
[----:B------:R-:W2:Y:S02]  /*26b0*/  LDG.E.U16 R4, desc[UR36][R4.64] ;  /* 0x0000002404047981 */ /* 0x000ea4000c1e1500 */
[----:B--2---:R-:W0:Y:S02]  /*26c0*/  I2F.S16 R0, R4 ;  /* 0x0000000400007306 */ /* 0x004e240000101400 */
[----:B0-----:R-:W-:-:S04]  /*26d0*/  F2FP.BF16.F32.PACK_AB R0, RZ, R0 ;  /* 0x00000000ff00723e */ /* 0x001fc800000010ff */
[----:B------:R-:W-:Y:S01]  /*26e0*/  PRMT R24, R0, 0x7610, R24 ;  /* 0x0000761000187816 */ /* 0x000fe20000000018 */
[----:B------:R-:W-:Y:S06]  /*26f0*/  BRA `(.L_x_4183) ;  /* 0x0000000c00907947 */ /* 0x000fec0003800000 */
.L_x_4179:
        /* <DEDUP_REMOVED lines=9> */
.L_x_4187:
[----:B------:R-:W2:Y:S02]  /*2790*/  LDG.E.U16 R0, desc[UR36][R4.64] ;  /* 0x0000002404007981 */ /* 0x000ea4000c1e1500 */
[----:B--2---:R-:W-:-:S05]  /*27a0*/  HADD2.F32 R0, -RZ, R0.H0_H0 ;  /* 0x20000000ff007230 */ /* 0x004fca0000004100 */
[----:B------:R-:W-:-:S04]  /*27b0*/  F2FP.BF16.F32.PACK_AB R0, RZ, R0 ;  /* 0x00000000ff00723e */ /* 0x000fc800000010ff */
[----:B------:R-:W-:Y:S01]  /*27c0*/  PRMT R24, R0, 0x7610, R24 ;  /* 0x0000761000187816 */ /* 0x000fe20000000018 */
[----:B------:R-:W-:Y:S06]  /*27d0*/  BRA `(.L_x_4183) ;  /* 0x0000000c00587947 */ /* 0x000fec0003800000 */
.L_x_4186:
        /* <DEDUP_REMOVED lines=9> */
.L_x_4189:
[----:B------:R-:W2:Y:S02]  /*2870*/  LDG.E.U16 R4, desc[UR36][R4.64] ;  /* 0x0000002404047981 */ /* 0x000ea4000c1e1500 */
[----:B--2---:R-:W-:-:S05]  /*2880*/  HADD2.F32 R0, -RZ, R4.H0_H0 ;  /* 0x20000004ff007230 */ /* 0x004fca0000004100 */
[----:B------:R-:W-:-:S04]  /*2890*/  F2FP.BF16.F32.PACK_AB R0, RZ, R0 ;  /* 0x00000000ff00723e */ /* 0x000fc800000010ff */
[----:B------:R-:W-:Y:S01]  /*28a0*/  PRMT R24, R0, 0x7610, R24 ;  /* 0x0000761000187816 */ /* 0x000fe20000000018 */
[----:B------:R-:W-:Y:S06]  /*28b0*/  BRA `(.L_x_4183) ;  /* 0x0000000c00207947 */ /* 0x000fec0003800000 */
.L_x_4188:
        /* <DEDUP_REMOVED lines=13> */
.L_x_4178:
        /* <DEDUP_REMOVED lines=14> */
.L_x_4192:
        /* <DEDUP_REMOVED lines=13> */
.L_x_4191:
        /* <DEDUP_REMOVED lines=27> */
.L_x_4194:
        /* <DEDUP_REMOVED lines=15> */
.L_x_4193:
[----:B------:R0:W5:Y:S01]  /*2de0*/  LDG.E.U16 R24, desc[UR36][R4.64] ;  /* 0x0000002404187981 */ /* 0x000162000c1e1500 */
[----:B------:R-:W-:Y:S05]  /*2df0*/  BRA `(.L_x_4183) ;  /* 0x0000000400d07947 */ /* 0x000fea0003800000 */
.L_x_4190:
        /* <DEDUP_REMOVED lines=13> */
.L_x_4197:
        /* <DEDUP_REMOVED lines=21> */
.L_x_4201:
[----:B------:R-:W-:Y:S05]  /*3020*/  BSYNC.RECONVERGENT B1 ;  /* 0x0000000000017941 */ /* 0x000fea0003800200 */
.L_x_4200:
[----:B------:R-:W-:Y:S01]  /*3030*/  IMAD.SHL.U32 R0, R0, 0x100000, RZ ;  /* 0x0010000000007824 */ /* 0x000fe200078e00ff */
[----:B------:R-:W-:-:S04]  /*3040*/  LEA R3, R3, 0x3b800000, 0x17 ;  /* 0x3b80000003037811 */ /* 0x000fc800078eb8ff */
[----:B------:R-:W-:-:S07]  /*3050*/  LOP3.LUT R0, R3, R0, R7, 0xfe, !PT ;  /* 0x0000000003007212 */ /* 0x000fce00078efe07 */
.L_x_4199:
[----:B------:R-:W-:Y:S05]  /*3060*/  BSYNC.RECONVERGENT B0 ;  /* 0x0000000000007941 */ /* 0x000fea0003800200 */
.L_x_4198:
[----:B------:R-:W-:-:S04]  /*3070*/  F2FP.BF16.F32.PACK_AB R0, RZ, R0 ;  /* 0x00000000ff00723e */ /* 0x000fc800000010ff */
[----:B------:R-:W-:Y:S01]  /*3080*/  PRMT R24, R0, 0x7610, R24 ;  /* 0x0000761000187816 */ /* 0x000fe20000000018 */
[----:B------:R-:W-:Y:S06]  /*3090*/  BRA `(.L_x_4183) ;  /* 0x0000000400287947 */ /* 0x000fec0003800000 */
.L_x_4196:
        /* <DEDUP_REMOVED lines=21> */
.L_x_4205:
[----:B------:R-:W-:Y:S05]  /*31f0*/  BSYNC.RECONVERGENT B1 ;  /* 0x0000000000017941 */ /* 0x000fea0003800200 */
.L_x_4204:
[----:B------:R-:W-:Y:S01]  /*3200*/  IMAD.SHL.U32 R0, R0, 0x200000, RZ ;  /* 0x0020000000007824 */ /* 0x000fe200078e00ff */
[----:B------:R-:W-:-:S04]  /*3210*/  LEA R3, R3, 0x37800000, 0x17 ;  /* 0x3780000003037811 */ /* 0x000fc800078eb8ff */
[----:B------:R-:W-:-:S07]  /*3220*/  LOP3.LUT R0, R3, R0, R7, 0xfe, !PT ;  /* 0x0000000003007212 */ /* 0x000fce00078efe07 */
.L_x_4203:
[----:B------:R-:W-:Y:S05]  /*3230*/  BSYNC.RECONVERGENT B0 ;  /* 0x0000000000007941 */ /* 0x000fea0003800200 */
.L_x_4202:
[----:B------:R-:W-:-:S04]  /*3240*/  F2FP.BF16.F32.PACK_AB R0, RZ, R0 ;  /* 0x00000000ff00723e */ /* 0x000fc800000010ff */
[----:B------:R-:W-:Y:S01]  /*3250*/  PRMT R24, R0, 0x7610, R24 ;  /* 0x0000761000187816 */ /* 0x000fe20000000018 */
[----:B------:R-:W-:Y:S06]  /*3260*/  BRA `(.L_x_4183) ;  /* 0x0000000000b47947 */ /* 0x000fec0003800000 */
.L_x_4195:
        /* <DEDUP_REMOVED lines=14> */
.L_x_4209:
[----:B------:R-:W-:Y:S05]  /*3350*/  BSYNC.RECONVERGENT B0 ;  /* 0x0000000000007941 */ /* 0x000fea0003800200 */
.L_x_4208:
[----:B------:R-:W-:-:S04]  /*3360*/  F2FP.BF16.F32.PACK_AB R0, RZ, R0 ;  /* 0x00000000ff00723e */ /* 0x000fc800000010ff */
[----:B------:R-:W-:Y:S01]  /*3370*/  PRMT R24, R0, 0x7610, R24 ;  /* 0x0000761000187816 */ /* 0x000fe20000000018 */
[----:B------:R-:W-:Y:S06]  /*3380*/  BRA `(.L_x_4183) ;  /* 0x00000000006c7947 */ /* 0x000fec0003800000 */
.L_x_4182:
        /* <DEDUP_REMOVED lines=16> */
.L_x_4210:
[----:B------:R-:W-:Y:S01]  /*3490*/  PRMT R24, RZ, 0x7610, R24 ;  /* 0x00007610ff187816 */ /* 0x000fe20000000018 */
[----:B------:R-:W-:Y:S06]  /*34a0*/  BRA `(.L_x_4183) ;  /* 0x0000000000247947 */ /* 0x000fec0003800000 */
.L_x_4207:
[----:B------:R-:W2:Y:S02]  /*34b0*/  LDG.E.64 R4, desc[UR36][R4.64] ;  /* 0x0000002404047981 */ /* 0x000ea4000c1e1b00 */
[----:B--2---:R-:W0:Y:S02]  /*34c0*/  I2F.U64 R0, R4 ;  /* 0x0000000400007312 */ /* 0x004e240000301000 */
[----:B0-----:R-:W-:-:S04]  /*34d0*/  F2FP.BF16.F32.PACK_AB R0, RZ, R0 ;  /* 0x00000000ff00723e */ /* 0x001fc800000010ff */
[----:B------:R-:W-:Y:S01]  /*34e0*/  PRMT R24, R0, 0x7610, R24 ;  /* 0x0000761000187816 */ /* 0x000fe20000000018 */
[----:B------:R-:W-:Y:S06]  /*34f0*/  BRA `(.L_x_4183) ;  /* 0x0000000000107947 */ /* 0x000fec0003800000 */
.L_x_4206:
[----:B------:R-:W2:Y:S02]  /*3500*/  LDG.E R4, desc[UR36][R4.64] ;  /* 0x0000002404047981 */ /* 0x000ea4000c1e1900 */
[----:B--2---:R-:W-:-:S04]  /*3510*/  I2FP.F32.U32 R0, R4 ;  /* 0x0000000400007245 */ /* 0x004fc80000201000 */
[----:B------:R-:W-:-:S04]  /*3520*/  F2FP.BF16.F32.PACK_AB R0, RZ, R0 ;  /* 0x00000000ff00723e */ /* 0x000fc800000010ff */
[----:B------:R-:W-:-:S07]  /*3530*/  PRMT R24, R0, 0x7610, R24 ;  /* 0x0000761000187816 */ /* 0x000fce0000000018 */
.L_x_4183:
[----:B------:R-:W-:-:S07]  /*3540*/  VIADD R17, R17, 0x80 ;  /* 0x0000008011117836 */ /* 0x000fce0000000000 */
.L_x_4177:
[----:B------:R-:W-:Y:S05]  /*3550*/  BSYNC.RECONVERGENT B6 ;  /* 0x0000000000067941 */ /* 0x000fea0003800200 */
.L_x_4176:
        /* <DEDUP_REMOVED lines=25> */
.L_x_4216:
[----:B------:R-:W2:Y:S02]  /*36f0*/  LDG.E.U8 R4, desc[UR36][R4.64] ;  /* 0x0000002404047981 */ /* 0x000ea4000c1e1100 */
[----:B--2---:R-:W-:-:S04]  /*3700*/  I2FP.F32.U32 R0, R4 ;  /* 0x0000000400007245 */ /* 0x004fc80000201000 */
[----:B------:R-:W-:Y:S01]  /*3710*/  F2FP.BF16.F32.PACK_AB R0, RZ, R0 ;  /* 0x00000000ff00723e */ /* 0x000fe200000010ff */
[----:B------:R-:W-:Y:S06]  /*3720*/  BRA `(.L_x_4212) ;  /* 0x0000000c00a87947 */ /* 0x000fec0003800000 */
.L_x_4215:
        /* <DEDUP_REMOVED lines=10> */
.L_x_4219:
[----:B------:R-:W2:Y:S02]  /*37d0*/  LDG.E R4, desc[UR36][R4.64] ;  /* 0x0000002404047981 */ /* 0x000ea4000c1e1900 */
[----:B--2---:R-:W-:-:S04]  /*37e0*/  I2FP.F32.S32 R0, R4 ;  /* 0x0000000400007245 */ /* 0x004fc80000201400 */
[----:B------:R-:W-:Y:S01]  /*37f0*/  F2FP.BF16.F32.PACK_AB R0, RZ, R0 ;  /* 0x00000000ff00723e */ /* 0x000fe200000010ff */
[----:B------:R-:W-:Y:S06]  /*3800*/  BRA `(.L_x_4212) ;  /* 0x0000000c00707947 */ /* 0x000fec0003800000 */
.L_x_4218:
[----:B------:R-:W2:Y:S02]  /*3810*/  LDG.E.U16 R4, desc[UR36][R4.64] ;  /* 0x0000002404047981 */ /* 0x000ea4000c1e1500 */
[----:B--2---:R-:W0:Y:S02]  /*3820*/  I2F.S16 R0, R4 ;  /* 0x0000000400007306 */ /* 0x004e240000101400 */
[----:B0-----:R-:W-:Y:S01]  /*3830*/  F2FP.BF16.F32.PACK_AB R0, RZ, R0 ;  /* 0x00000000ff00723e */ /* 0x001fe200000010ff */
[----:B------:R-:W-:Y:S06]  /*3840*/  BRA `(.L_x_4212) ;  /* 0x0000000c00607947 */ /* 0x000fec0003800000 */
.L_x_4214:
        /* <DEDUP_REMOVED lines=9> */
.L_x_4221:
[----:B------:R-:W2:Y:S02]  /*38e0*/  LDG.E.U16 R0, desc[UR36][R4.64] ;  /* 0x0000002404007981 */ /* 0x000ea4000c1e1500 */
[----:B--2---:R-:W-:-:S05]  /*38f0*/  HADD2.F32 R0, -RZ, R0.H0_H0 ;  /* 0x20000000ff007230 */ /* 0x004fca0000004100 */
[----:B------:R-:W-:Y:S01]  /*3900*/  F2FP.BF16.F32.PACK_AB R0, RZ, R0 ;  /* 0x00000000ff00723e */ /* 0x000fe200000010ff */
[----:B------:R-:W-:Y:S06]  /*3910*/  BRA `(.L_x_4212) ;  /* 0x0000000c002c7947 */ /* 0x000fec0003800000 */
.L_x_4220:
        /* <DEDUP_REMOVED lines=9> */
.L_x_4223:
[----:B------:R-:W2:Y:S02]  /*39b0*/  LDG.E.U16 R4, desc[UR36][R4.64] ;  /* 0x0000002404047981 */ /* 0x000ea4000c1e1500 */
[----:B--2---:R-:W-:-:S05]  /*39c0*/  HADD2.F32 R0, -RZ, R4.H0_H0 ;  /* 0x20000004ff007230 */ /* 0x004fca0000004100 */
[----:B------:R-:W-:Y:S01]  /*39d0*/  F2FP.BF16.F32.PACK_AB R0, RZ, R0 ;  /* 0x00000000ff00723e */ /* 0x000fe200000010ff */
[----:B------:R-:W-:Y:S06]  /*39e0*/  BRA `(.L_x_4212) ;  /* 0x0000000800f87947 */ /* 0x000fec0003800000 */
.L_x_4222:
        /* <DEDUP_REMOVED lines=12> */
.L_x_4213:
        /* <DEDUP_REMOVED lines=13> */
.L_x_4226:
        /* <DEDUP_REMOVED lines=12> */
.L_x_4225:
        /* <DEDUP_REMOVED lines=27> */
.L_x_4228:
        /* <DEDUP_REMOVED lines=14> */
.L_x_4227:
[----:B------:R1:W5:Y:S01]  /*3ed0*/  LDG.E.U16 R0, desc[UR36][R4.64] ;  /* 0x0000002404007981 */ /* 0x000362000c1e1500 */
[----:B------:R-:W-:Y:S05]  /*3ee0*/  BRA `(.L_x_4212) ;  /* 0x0000000400b87947 */ /* 0x000fea0003800000 */
.L_x_4224:
        /* <DEDUP_REMOVED lines=12> */
.L_x_4231:
        /* <DEDUP_REMOVED lines=21> */
.L_x_4235:
[----:B------:R-:W-:Y:S05]  /*4100*/  BSYNC.RECONVERGENT B1 ;  /* 0x0000000000017941 */ /* 0x000fea0003800200 */
.L_x_4234:
[----:B------:R-:W-:Y:S01]  /*4110*/  IMAD.SHL.U32 R0, R0, 0x100000, RZ ;  /* 0x0010000000007824 */ /* 0x000fe200078e00ff */
[----:B------:R-:W-:-:S04]  /*4120*/  LEA R3, R3, 0x3b800000, 0x17 ;  /* 0x3b80000003037811 */ /* 0x000fc800078eb8ff */
[----:B------:R-:W-:-:S07]  /*4130*/  LOP3.LUT R0, R3, R0, R7, 0xfe, !PT ;  /* 0x0000000003007212 */ /* 0x000fce00078efe07 */
.L_x_4233:
[----:B------:R-:W-:Y:S05]  /*4140*/  BSYNC.RECONVERGENT B0 ;  /* 0x0000000000007941 */ /* 0x000fea0003800200 */
.L_x_4232:
[----:B------:R-:W-:Y:S01]  /*4150*/  F2FP.BF16.F32.PACK_AB R0, RZ, R0 ;  /* 0x00000000ff00723e */ /* 0x000fe200000010ff */
[----:B------:R-:W-:Y:S06]  /*4160*/  BRA `(.L_x_4212) ;  /* 0x0000000400187947 */ /* 0x000fec0003800000 */
.L_x_4230:
        /* <DEDUP_REMOVED lines=21> */
.L_x_4239:
[----:B------:R-:W-:Y:S05]  /*42c0*/  BSYNC.RECONVERGENT B1 ;  /* 0x0000000000017941 */ /* 0x000fea0003800200 */
.L_x_4238:
[----:B------:R-:W-:Y:S01]  /*42d0*/  IMAD.SHL.U32 R0, R0, 0x200000, RZ ;  /* 0x0020000000007824 */ /* 0x000fe200078e00ff */
[----:B------:R-:W-:-:S04]  /*42e0*/  LEA R3, R3, 0x37800000, 0x17 ;  /* 0x3780000003037811 */ /* 0x000fc800078eb8ff */
[----:B------:R-:W-:-:S07]  /*42f0*/  LOP3.LUT R0, R3, R0, R7, 0xfe, !PT ;  /* 0x0000000003007212 */ /* 0x000fce00078efe07 */
.L_x_4237:
[----:B------:R-:W-:Y:S05]  /*4300*/  BSYNC.RECONVERGENT B0 ;  /* 0x0000000000007941 */ /* 0x000fea0003800200 */
.L_x_4236:
[----:B------:R-:W-:Y:S01]  /*4310*/  F2FP.BF16.F32.PACK_AB R0, RZ, R0 ;  /* 0x00000000ff00723e */ /* 0x000fe200000010ff */
[----:B------:R-:W-:Y:S06]  /*4320*/  BRA `(.L_x_4212) ;  /* 0x0000000000a87947 */ /* 0x000fec0003800000 */
.L_x_4229:
        /* <DEDUP_REMOVED lines=14> */
.L_x_4243:
[----:B------:R-:W-:Y:S05]  /*4410*/  BSYNC.RECONVERGENT B0 ;  /* 0x0000000000007941 */ /* 0x000fea0003800200 */
.L_x_4242:
[----:B------:R-:W-:Y:S01]  /*4420*/  F2FP.BF16.F32.PACK_AB R0, RZ, R0 ;  /* 0x00000000ff00723e */ /* 0x000fe200000010ff */
[----:B------:R-:W-:Y:S06]  /*4430*/  BRA `(.L_x_4212) ;  /* 0x0000000000647947 */ /* 0x000fec0003800000 */
.L_x_4217:
        /* <DEDUP_REMOVED lines=16> */
.L_x_4244:
[----:B------:R-:W-:Y:S01]  /*4540*/  PRMT R0, RZ, 0x7610, R0 ;  /* 0x00007610ff007816 */ /* 0x000fe20000000000 */
[----:B------:R-:W-:Y:S06]  /*4550*/  BRA `(.L_x_4212) ;  /* 0x00000000001c7947 */ /* 0x000fec0003800000 */
.L_x_4241:
[----:B------:R-:W2:Y:S02]  /*4560*/  LDG.E.64 R4, desc[UR36][R4.64] ;  /* 0x0000002404047981 */ /* 0x000ea4000c1e1b00 */
[----:B--2---:R-:W0:Y:S02]  /*4570*/  I2F.U64 R0, R4 ;  /* 0x0000000400007312 */ /* 0x004e240000301000 */
[----:B0-----:R-:W-:Y:S01]  /*4580*/  F2FP.BF16.F32.PACK_AB R0, RZ, R0 ;  /* 0x00000000ff00723e */ /* 0x001fe200000010ff */
[----:B------:R-:W-:Y:S06]  /*4590*/  BRA `(.L_x_4212) ;  /* 0x00000000000c7947 */ /* 0x000fec0003800000 */
.L_x_4240:
[----:B------:R-:W2:Y:S02]  /*45a0*/  LDG.E R4, desc[UR36][R4.64] ;  /* 0x0000002404047981 */ /* 0x000ea4000c1e1900 */
[----:B--2---:R-:W-:-:S04]  /*45b0*/  I2FP.F32.U32 R0, R4 ;  /* 0x0000000400007245 */ /* 0x004fc80000201000 */
[----:B------:R-:W-:-:S07]  /*45c0*/  F2FP.BF16.F32.PACK_AB R0, RZ, R0 ;  /* 0x00000000ff00723e */ /* 0x000fce00000010ff */
.L_x_4212:
[----:B------:R-:W-:Y:S05]  /*45d0*/  BSYNC.RECONVERGENT B6 ;  /* 0x0000000000067941 */ /* 0x000fea0003800200 */
.L_x_4211:
        /* <DEDUP_REMOVED lines=10> */
[----:B------:R-:W0:Y:S01]  /*4680*/  LDCU UR4, c[0x0][0x388] ;  /* 0x00007100ff0477ac */ /* 0x000e220008000800 */
[----:B-----5:R-:W-:Y:S01]  /*4690*/  IMAD.U32 R19, R19, 0x10000, RZ ;  /* 0x0001000013137824 */ /* 0x020fe200078e00ff */
[----:B------:R-:W1:Y:S03]  /*46a0*/  LDCU UR5, c[0x0][0x394] ;  /* 0x00007280ff0577ac */ /* 0x000e660008000800 */
[----:B------:R-:W-:-:S05]  /*46b0*/  FADD.FTZ R3, R19, 3 ;  /* 0x4040000013037421 */ /* 0x000fca0000010000 */
[----:B0-----:R-:W-:-:S04]  /*46c0*/  FSETP.GEU.FTZ.AND P4, PT, R3, UR4, PT ;  /* 0x0000000403007c0b */ /* 0x001fc8000bf9e000 */
[----:B------:R-:W-:-:S04]  /*46d0*/  FSEL R3, R3, UR4, P4 ;  /* 0x0000000403037c08 */ /* 0x000fc8000a000000 */
[----:B-1----:R-:W-:-:S04]  /*46e0*/  FSETP.GT.FTZ.AND P4, PT, R3, UR5, PT ;  /* 0x0000000503007c0b */ /* 0x002fc8000bf94000 */
[----:B------:R-:W-:-:S05]  /*46f0*/  FSEL R4, R3, UR5, !P4 ;  /* 0x0000000503047c08 */ /* 0x000fca000e000000 */
[----:B------:R-:W-:-:S04]  /*4700*/  FMUL.FTZ R4, R19, R4 ;  /* 0x0000000413047220 */ /* 0x000fc80000410000 */
[----:B------:R-:W-:-:S06]  /*4710*/  FMUL.FTZ R3, R4, 0.16666667163372039795 ;  /* 0x3e2aaaab04037820 */ /* 0x000fcc0000410000 */
[----:B------:R-:W0:Y:S02]  /*4720*/  F2F.BF16.F32 R3, R3 ;  /* 0x0000000300037304 */ /* 0x000e240000202000 */
.L_x_4246:
[----:B------:R-:W-:Y:S05]  /*4730*/  BSYNC.RECONVERGENT B0 ;  /* 0x0000000000007941 */ /* 0x000fea0003800200 */
.L_x_4245:
[----:B------:R-:W-:Y:S04]  /*4740*/  BSSY.RECONVERGENT B0, `(.L_x_4247) ;  /* 0x000000d000007945 */ /* 0x000fe80003800200 */
[----:B------:R-:W-:Y:S05]  /*4750*/  @P3 BRA `(.L_x_4248) ;  /* 0x00000000002c3947 */ /* 0x000fea0003800000 */
[----:B------:R-:W1:Y:S01]  /*4760*/  LDCU UR4, c[0x0][0x388] ;  /* 0x00007100ff0477ac */ /* 0x000e620008000800 */
[----:B-----5:R-:W-:Y:S01]  /*4770*/  IMAD.U32 R18, R18, 0x10000, RZ ;  /* 0x0001000012127824 */ /* 0x020fe200078e00ff */
[----:B------:R-:W3:Y:S03]  /*4780*/  LDCU UR5, c[0x0][0x394] ;  /* 0x00007280ff0577ac */ /* 0x000ee60008000800 */
[----:B------:R-:W-:-:S05]  /*4790*/  FADD.FTZ R4, R18, 3 ;  /* 0x4040000012047421 */ /* 0x000fca0000010000 */
[----:B-1----:R-:W-:-:S04]  /*47a0*/  FSETP.GEU.FTZ.AND P3, PT, R4, UR4, PT ;  /* 0x0000000404007c0b */ /* 0x002fc8000bf7e000 */
[----:B------:R-:W-:-:S04]  /*47b0*/  FSEL R4, R4, UR4, P3 ;  /* 0x0000000404047c08 */ /* 0x000fc80009800000 */
[----:B---3--:R-:W-:-:S04]  /*47c0*/  FSETP.GT.FTZ.AND P3, PT, R4, UR5, PT ;  /* 0x0000000504007c0b */ /* 0x008fc8000bf74000 */
[----:B------:R-:W-:-:S05]  /*47d0*/  FSEL R5, R4, UR5, !P3 ;  /* 0x0000000504057c08 */ /* 0x000fca000d800000 */
[----:B------:R-:W-:-:S04]  /*47e0*/  FMUL.FTZ R5, R18, R5 ;  /* 0x0000000512057220 */ /* 0x000fc80000410000 */
[----:B------:R-:W-:-:S04]  /*47f0*/  FMUL.FTZ R5, R5, 0.16666667163372039795 ;  /* 0x3e2aaaab05057820 */ /* 0x000fc80000410000 */
[----:B------:R1:W3:Y:S03]  /*4800*/  F2F.BF16.F32 R22, R5 ;  /* 0x0000000500167304 */ /* 0x0002e60000202000 */
.L_x_4248:
[----:B------:R-:W-:Y:S05]  /*4810*/  BSYNC.RECONVERGENT B0 ;  /* 0x0000000000007941 */ /* 0x000fea0003800200 */
.L_x_4247:
[----:B------:R-:W-:Y:S04]  /*4820*/  BSSY.RECONVERGENT B0, `(.L_x_4249) ;  /* 0x000000d000007945 */ /* 0x000fe80003800200 */
[----:B------:R-:W-:Y:S05]  /*4830*/  @P0 BRA `(.L_x_4250) ;  /* 0x00000000002c0947 */ /* 0x000fea0003800000 */
[----:B------:R-:W4:Y:S01]  /*4840*/  LDCU UR4, c[0x0][0x388] ;  /* 0x00007100ff0477ac */ /* 0x000f220008000800 */
[----:B-----5:R-:W-:Y:S01]  /*4850*/  IMAD.U32 R24, R24, 0x10000, RZ ;  /* 0x0001000018187824 */ /* 0x020fe200078e00ff */
[----:B------:R-:W0:Y:S03]  /*4860*/  LDCU UR5, c[0x0][0x394] ;  /* 0x00007280ff0577ac */ /* 0x000e260008000800 */
[----:B------:R-:W-:-:S05]  /*4870*/  FADD.FTZ R4, R24, 3 ;  /* 0x4040000018047421 */ /* 0x000fca0000010000 */
[----:B----4-:R-:W-:-:S04]  /*4880*/  FSETP.GEU.FTZ.AND P0, PT, R4, UR4, PT ;  /* 0x0000000404007c0b */ /* 0x010fc8000bf1e000 */
[----:B------:R-:W-:-:S04]  /*4890*/  FSEL R4, R4, UR4, P0 ;  /* 0x0000000404047c08 */ /* 0x000fc80008000000 */
[----:B0-----:R-:W-:-:S04]  /*48a0*/  FSETP.GT.FTZ.AND P0, PT, R4, UR5, PT ;  /* 0x0000000504007c0b */ /* 0x001fc8000bf14000 */
[----:B-1----:R-:W-:-:S05]  /*48b0*/  FSEL R5, R4, UR5, !P0 ;  /* 0x0000000504057c08 */ /* 0x002fca000c000000 */
[----:B------:R-:W-:-:S04]  /*48c0*/  FMUL.FTZ R5, R24, R5 ;  /* 0x0000000518057220 */ /* 0x000fc80000410000 */
[----:B------:R-:W-:-:S04]  /*48d0*/  FMUL.FTZ R5, R5, 0.16666667163372039795 ;  /* 0x3e2aaaab05057820 */ /* 0x000fc80000410000 */
[----:B------:R4:W0:Y:S03]  /*48e0*/  F2F.BF16.F32 R18, R5 ;  /* 0x0000000500127304 */ /* 0x0008260000202000 */
.L_x_4250:
[----:B------:R-:W-:Y:S05]  /*48f0*/  BSYNC.RECONVERGENT B0 ;  /* 0x0000000000007941 */ /* 0x000fea0003800200 */
.L_x_4249:
[----:B------:R-:W-:Y:S04]  /*4900*/  BSSY.RECONVERGENT B0, `(.L_x_4251) ;  /* 0x000000d000007945 */ /* 0x000fe80003800200 */
[----:B------:R-:W-:Y:S05]  /*4910*/  @P1 BRA `(.L_x_4252) ;  /* 0x00000000002c1947 */ /* 0x000fea0003800000 */
[----:B------:R-:W0:Y:S01]  /*4920*/  LDCU UR4, c[0x0][0x388] ;  /* 0x00007100ff0477ac */ /* 0x000e220008000800 */
[----:B-----5:R-:W-:Y:S01]  /*4930*/  IMAD.U32 R0, R0, 0x10000, RZ ;  /* 0x0001000000007824 */ /* 0x020fe200078e00ff */
[----:B------:R-:W1:Y:S03]  /*4940*/  LDCU UR5, c[0x0][0x394] ;  /* 0x00007280ff0577ac */ /* 0x000e660008000800 */
[----:B------:R-:W-:-:S05]  /*4950*/  FADD.FTZ R4, R0, 3 ;  /* 0x4040000000047421 */ /* 0x000fca0000010000 */
[----:B0-----:R-:W-:-:S04]  /*4960*/  FSETP.GEU.FTZ.AND P0, PT, R4, UR4, PT ;  /* 0x0000000404007c0b */ /* 0x001fc8000bf1e000 */
[----:B------:R-:W-:-:S04]  /*4970*/  FSEL R4, R4, UR4, P0 ;  /* 0x0000000404047c08 */ /* 0x000fc80008000000 */
[----:B-1----:R-:W-:-:S04]  /*4980*/  FSETP.GT.FTZ.AND P0, PT, R4, UR5, PT ;  /* 0x0000000504007c0b */ /* 0x002fc8000bf14000 */
[----:B----4-:R-:W-:-:S05]  /*4990*/  FSEL R5, R4, UR5, !P0 ;  /* 0x0000000504057c08 */ /* 0x010fca000c000000 */
[----:B------:R-:W-:-:S04]  /*49a0*/  FMUL.FTZ R5, R0, R5 ;  /* 0x0000000500057220 */ /* 0x000fc80000410000 */
[----:B------:R-:W-:-:S04]  /*49b0*/  FMUL.FTZ R5, R5, 0.16666667163372039795 ;  /* 0x3e2aaaab05057820 */ /* 0x000fc80000410000 */
[----:B------:R0:W1:Y:S03]  /*49c0*/  F2F.BF16.F32 R19, R5 ;  /* 0x0000000500137304 */ /* 0x0000660000202000 */
.L_x_4252:
[----:B------:R-:W-:Y:S05]  /*49d0*/  BSYNC.RECONVERGENT B0 ;  /* 0x0000000000007941 */ /* 0x000fea0003800200 */
.L_x_4251:
[----:B------:R-:W-:Y:S04]  /*49e0*/  BSSY.RECONVERGENT B6, `(.L_x_4253) ;  /* 0x000010e000067945 */ /* 0x000fe80003800200 */
[----:B------:R-:W-:Y:S05]  /*49f0*/  @P2 BRA `(.L_x_4254) ;  /* 0x0000001000302947 */ /* 0x000fea0003800000 */
[----:B------:R-:W0:Y:S01]  /*4a00*/  LDCU UR4, c[0x0][0x3c0] ;  /* 0x00007800ff0477ac */ /* 0x000e220008000800 */
[----:B------:R-:W3:Y:S01]  /*4a10*/  LDC.64 R8, c[0x0][0x3a0] ;  /* 0x0000e800ff087b82 */ /* 0x000ee20000000a00 */
[----:B-----5:R-:W-:Y:S01]  /*4a20*/  IMAD R0, R2, 0x200, R25 ;  /* 0x0000020002007824 */ /* 0x020fe200078e0219 */
[----:B--2---:R-:W-:-:S03]  /*4a30*/  PRMT R4, R17, 0x9910, RZ ;  /* 0x0000991011047816 */ /* 0x004fc600000000ff */
[----:B01--4-:R-:W-:Y:S02]  /*4a40*/  IMAD R5, R0, UR4, RZ ;  /* 0x0000000400057c24 */ /* 0x013fe4000f8e02ff */
[----:B------:R-:W-:-:S05]  /*4a50*/  IMAD.MOV.U32 R0, RZ, RZ, R4 ;  /* 0x000000ffff007224 */ /* 0x000fca00078e0004 */
[----:B------:R-:W-:Y:S02]  /*4a60*/  ISETP.GT.AND P0, PT, R0, 0x9, PT ;  /* 0x000000090000780c */ /* 0x000fe40003f04270 */
[----:B---3--:R-:W-:-:S05]  /*4a70*/  IADD3 R8, P1, PT, R5, R8, RZ ;  /* 0x0000000805087210 */ /* 0x008fca0007f3e0ff */
        /* <DEDUP_REMOVED lines=15> */
.L_x_4258:
[----:B------:R-:W-:Y:S02]  /*4b70*/  IMAD.U32 R5, R3, 0x10000, RZ ;  /* 0x0001000003057824 */ /* 0x000fe400078e00ff */
[----:B------:R-:W-:-:S04]  /*4b80*/  IMAD.MOV.U32 R25, RZ, RZ, R23 ;  /* 0x000000ffff197224 */ /* 0x000fc800078e0017 */
[----:B------:R-:W0:Y:S02]  /*4b90*/  F2I.S64.TRUNC R4, R5 ;  /* 0x0000000500047311 */ /* 0x000e24000020d900 */
[----:B0-----:R0:W-:Y:S01]  /*4ba0*/  STG.E.U8 desc[UR36][R8.64], R4 ;  /* 0x0000000408007986 */ /* 0x0011e2000c101124 */
[----:B------:R-:W-:Y:S05]  /*4bb0*/  BRA `(.L_x_4254) ;  /* 0x0000000c00c07947 */ /* 0x000fea0003800000 */
.L_x_4257:
        /* <DEDUP_REMOVED lines=11> */
.L_x_4261:
[----:B------:R-:W-:Y:S02]  /*4c70*/  IMAD.U32 R3, R3, 0x10000, RZ ;  /* 0x0001000003037824 */ /* 0x000fe400078e00ff */
[----:B------:R-:W-:-:S04]  /*4c80*/  IMAD.MOV.U32 R25, RZ, RZ, R23 ;  /* 0x000000ffff197224 */ /* 0x000fc800078e0017 */
[----:B------:R-:W0:Y:S02]  /*4c90*/  F2I.FTZ.TRUNC.NTZ R3, R3 ;  /* 0x0000000300037305 */ /* 0x000e24000021f100 */
[----:B0-----:R0:W-:Y:S01]  /*4ca0*/  STG.E desc[UR36][R8.64], R3 ;  /* 0x0000000308007986 */ /* 0x0011e2000c101924 */
[----:B------:R-:W-:Y:S05]  /*4cb0*/  BRA `(.L_x_4254) ;  /* 0x0000000c00807947 */ /* 0x000fea0003800000 */
.L_x_4260:
[----:B------:R-:W-:Y:S02]  /*4cc0*/  IMAD.U32 R3, R3, 0x10000, RZ ;  /* 0x0001000003037824 */ /* 0x000fe400078e00ff */
[----:B------:R-:W-:-:S04]  /*4cd0*/  IMAD.MOV.U32 R25, RZ, RZ, R23 ;  /* 0x000000ffff197224 */ /* 0x000fc800078e0017 */
[----:B------:R-:W0:Y:S02]  /*4ce0*/  F2I.FTZ.TRUNC.NTZ R3, R3 ;  /* 0x0000000300037305 */ /* 0x000e24000021f100 */
[----:B0-----:R0:W-:Y:S01]  /*4cf0*/  STG.E.U16 desc[UR36][R8.64], R3 ;  /* 0x0000000308007986 */ /* 0x0011e2000c101524 */
[----:B------:R-:W-:Y:S05]  /*4d00*/  BRA `(.L_x_4254) ;  /* 0x0000000c006c7947 */ /* 0x000fea0003800000 */
.L_x_4256:
        /* <DEDUP_REMOVED lines=10> */
.L_x_4263:
[----:B------:R-:W-:Y:S02]  /*4db0*/  IMAD.U32 R0, R3, 0x10000, RZ ;  /* 0x0001000003007824 */ /* 0x000fe400078e00ff */
[----:B------:R-:W-:-:S03]  /*4dc0*/  IMAD.MOV.U32 R25, RZ, RZ, R23 ;  /* 0x000000ffff197224 */ /* 0x000fc600078e0017 */
[----:B------:R-:W-:-:S05]  /*4dd0*/  F2FP.F16.F32.PACK_AB R0, RZ, R0 ;  /* 0x00000000ff00723e */ /* 0x000fca00000000ff */
[----:B------:R0:W-:Y:S01]  /*4de0*/  STG.E.U16 desc[UR36][R8.64], R0 ;  /* 0x0000000008007986 */ /* 0x0001e2000c101524 */
[----:B------:R-:W-:Y:S05]  /*4df0*/  BRA `(.L_x_4254) ;  /* 0x0000000c00307947 */ /* 0x000fea0003800000 */
.L_x_4262:
        /* <DEDUP_REMOVED lines=11> */
.L_x_4265:
[----:B------:R-:W-:Y:S02]  /*4eb0*/  IMAD.U32 R3, R3, 0x10000, RZ ;  /* 0x0001000003037824 */ /* 0x000fe400078e00ff */
[----:B------:R-:W-:-:S03]  /*4ec0*/  IMAD.MOV.U32 R25, RZ, RZ, R23 ;  /* 0x000000ffff197224 */ /* 0x000fc600078e0017 */
[----:B------:R-:W-:-:S04]  /*4ed0*/  F2FP.F16.F32.PACK_AB R3, RZ, R3 ;  /* 0x00000003ff03723e */ /* 0x000fc800000000ff */
[----:B------:R-:W-:-:S05]  /*4ee0*/  PRMT R3, R3, 0x5410, RZ ;  /* 0x0000541003037816 */ /* 0x000fca00000000ff */
[----:B------:R0:W-:Y:S01]  /*4ef0*/  STG.E desc[UR36][R8.64], R3 ;  /* 0x0000000308007986 */ /* 0x0001e2000c101924 */
[----:B------:R-:W-:Y:S05]  /*4f00*/  BRA `(.L_x_4254) ;  /* 0x0000000800ec7947 */ /* 0x000fea0003800000 */
.L_x_4264:
[----:B------:R-:W-:Y:S02]  /*4f10*/  IMAD.U32 R4, R3, 0x10000, RZ ;  /* 0x0001000003047824 */ /* 0x000fe400078e00ff */
[----:B------:R-:W-:Y:S02]  /*4f20*/  IMAD.MOV.U32 R25, RZ, RZ, R23 ;  /* 0x000000ffff197224 */ /* 0x000fe400078e0017 */
[----:B------:R-:W-:-:S06]  /*4f30*/  FMUL.FTZ R4, R4, 1 ;  /* 0x3f80000004047820 */ /* 0x000fcc0000410000 */
[----:B------:R-:W0:Y:S02]  /*4f40*/  F2F.F64.F32 R4, R4 ;  /* 0x0000000400047310 */ /* 0x000e240000201800 */
[----:B0-----:R0:W-:Y:S01]  /*4f50*/  STG.E.64 desc[UR36][R8.64], R4 ;  /* 0x0000000408007986 */ /* 0x0011e2000c101b24 */
[----:B------:R-:W-:Y:S05]  /*4f60*/  BRA `(.L_x_4254) ;  /* 0x0000000800d47947 */ /* 0x000fea0003800000 */
.L_x_4255:
        /* <DEDUP_REMOVED lines=14> */
.L_x_4268:
[----:B------:R-:W-:Y:S01]  /*5050*/  IMAD.U32 R3, R3, 0x10000, RZ ;  /* 0x0001000003037824 */ /* 0x000fe200078e00ff */
[----:B------:R-:W-:Y:S01]  /*5060*/  CS2R R6, SRZ ;  /* 0x0000000000067805 */ /* 0x000fe2000001ff00 */
[----:B------:R-:W-:Y:S02]  /*5070*/  IMAD.MOV.U32 R25, RZ, RZ, R23 ;  /* 0x000000ffff197224 */ /* 0x000fe400078e0017 */
[----:B------:R-:W-:-:S04]  /*5080*/  FMUL.FTZ R3, R3, 1 ;  /* 0x3f80000003037820 */ /* 0x000fc80000410000 */
[----:B------:R-:W0:Y:S02]  /*5090*/  F2F.F64.F32 R4, R3 ;  /* 0x0000000300047310 */ /* 0x000e240000201800 */
[----:B0-----:R0:W-:Y:S01]  /*50a0*/  STG.E.128 desc[UR36][R8.64], R4 ;  /* 0x0000000408007986 */ /* 0x0011e2000c101d24 */
[----:B------:R-:W-:Y:S05]  /*50b0*/  BRA `(.L_x_4254) ;  /* 0x0000000800807947 */ /* 0x000fea0003800000 */
.L_x_4267:
        /* <DEDUP_REMOVED lines=19> */
.L_x_4272:
[----:B------:R-:W-:Y:S05]  /*51f0*/  BSYNC.RECONVERGENT B0 ;  /* 0x0000000000007941 */ /* 0x000fea0003800200 */
.L_x_4271:
[----:B------:R-:W-:Y:S01]  /*5200*/  LOP3.LUT R5, R0, 0x80, R5, 0xf8, !PT ;  /* 0x0000008000057812 */ /* 0x000fe200078ef805 */
[----:B------:R-:W-:-:S04]  /*5210*/  IMAD.MOV.U32 R25, RZ, RZ, R23 ;  /* 0x000000ffff197224 */ /* 0x000fc800078e0017 */
[----:B------:R0:W-:Y:S01]  /*5220*/  STG.E.U8 desc[UR36][R8.64], R5 ;  /* 0x0000000508007986 */ /* 0x0001e2000c101124 */
[----:B------:R-:W-:Y:S05]  /*5230*/  BRA `(.L_x_4254) ;  /* 0x0000000800207947 */ /* 0x000fea0003800000 */
.L_x_4270:
        /* <DEDUP_REMOVED lines=15> */
.L_x_4274:
[----:B------:R-:W-:Y:S05]  /*5330*/  BSYNC.RECONVERGENT B0 ;  /* 0x0000000000007941 */ /* 0x000fea0003800200 */
.L_x_4273:
[----:B------:R-:W-:Y:S01]  /*5340*/  LOP3.LUT R5, R0, 0x80, R5, 0xf8, !PT ;  /* 0x0000008000057812 */ /* 0x000fe200078ef805 */
[----:B------:R-:W-:-:S04]  /*5350*/  IMAD.MOV.U32 R25, RZ, RZ, R23 ;  /* 0x000000ffff197224 */ /* 0x000fc800078e0017 */
[----:B------:R0:W-:Y:S01]  /*5360*/  STG.E.U8 desc[UR36][R8.64], R5 ;  /* 0x0000000508007986 */ /* 0x0001e2000c101124 */
[----:B------:R-:W-:Y:S05]  /*5370*/  BRA `(.L_x_4254) ;  /* 0x0000000400d07947 */ /* 0x000fea0003800000 */
.L_x_4269:
[----:B------:R0:W-:Y:S01]  /*5380*/  STG.E.U16 desc[UR36][R8.64], R3 ;  /* 0x0000000308007986 */ /* 0x0001e2000c101524 */
[----:B------:R-:W-:Y:S01]  /*5390*/  IMAD.MOV.U32 R25, RZ, RZ, R23 ;  /* 0x000000ffff197224 */ /* 0x000fe200078e0017 */
[----:B------:R-:W-:Y:S06]  /*53a0*/  BRA `(.L_x_4254) ;  /* 0x0000000400c47947 */ /* 0x000fec0003800000 */
.L_x_4266:
        /* <DEDUP_REMOVED lines=13> */
.L_x_4277:
        /* <DEDUP_REMOVED lines=13> */
.L_x_4280:
[----:B------:R-:W-:-:S04]  /*5550*/  SHF.R.U32.HI R0, RZ, 0x14, R3 ;  /* 0x00000014ff007819 */ /* 0x000fc80000011603 */
[----:B------:R-:W-:-:S04]  /*5560*/  LOP3.LUT R0, R0, 0x1, RZ, 0xc0, !PT ;  /* 0x0000000100007812 */ /* 0x000fc800078ec0ff */
[----:B------:R-:W-:-:S04]  /*5570*/  IADD3 R0, PT, PT, R3, 0x487ffff, R0 ;  /* 0x0487ffff03007810 */ /* 0x000fc80007ffe000 */
[----:B------:R-:W-:-:S04]  /*5580*/  SHF.R.U32.HI R0, RZ, 0x14, R0 ;  /* 0x00000014ff007819 */ /* 0x000fc80000011600 */
[----:B------:R-:W-:-:S07]  /*5590*/  LOP3.LUT R0, R0, 0xff, RZ, 0xc0, !PT ;  /* 0x000000ff00007812 */ /* 0x000fce00078ec0ff */
.L_x_4281:
[----:B------:R-:W-:-:S04]  /*55a0*/  SHF.R.U32.HI R3, RZ, 0x18, R3 ;  /* 0x00000018ff037819 */ /* 0x000fc80000011603 */
[----:B------:R-:W-:-:S04]  /*55b0*/  LOP3.LUT R0, R0, 0x80, R3, 0xf8, !PT ;  /* 0x0000008000007812 */ /* 0x000fc800078ef803 */
[----:B------:R-:W-:-:S07]  /*55c0*/  PRMT R4, R0, 0x7610, R4 ;  /* 0x0000761000047816 */ /* 0x000fce0000000004 */
.L_x_4279:
[----:B------:R-:W-:Y:S05]  /*55d0*/  BSYNC.RECONVERGENT B0 ;  /* 0x0000000000007941 */ /* 0x000fea0003800200 */
.L_x_4278:
[----:B------:R0:W-:Y:S01]  /*55e0*/  STG.E.U8 desc[UR36][R8.64], R4 ;  /* 0x0000000408007986 */ /* 0x0001e2000c101124 */
[----:B------:R-:W-:Y:S01]  /*55f0*/  IMAD.MOV.U32 R25, RZ, RZ, R23 ;  /* 0x000000ffff197224 */ /* 0x000fe200078e0017 */
[----:B------:R-:W-:Y:S06]  /*5600*/  BRA `(.L_x_4254) ;  /* 0x00000004002c7947 */ /* 0x000fec0003800000 */
.L_x_4276:
        /* <DEDUP_REMOVED lines=13> */
.L_x_4284:
[----:B------:R-:W-:-:S04]  /*56e0*/  SHF.R.U32.HI R0, RZ, 0x15, R3 ;  /* 0x00000015ff007819 */ /* 0x000fc80000011603 */
[----:B------:R-:W-:-:S04]  /*56f0*/  LOP3.LUT R0, R0, 0x1, RZ, 0xc0, !PT ;  /* 0x0000000100007812 */ /* 0x000fc800078ec0ff */
[----:B------:R-:W-:-:S04]  /*5700*/  IADD3 R0, PT, PT, R3, 0x88fffff, R0 ;  /* 0x088fffff03007810 */ /* 0x000fc80007ffe000 */
[----:B------:R-:W-:-:S04]  /*5710*/  SHF.R.U32.HI R0, RZ, 0x15, R0 ;  /* 0x00000015ff007819 */ /* 0x000fc80000011600 */
[----:B------:R-:W-:-:S07]  /*5720*/  LOP3.LUT R0, R0, 0xff, RZ, 0xc0, !PT ;  /* 0x000000ff00007812 */ /* 0x000fce00078ec0ff */
.L_x_4285:
[----:B------:R-:W-:-:S04]  /*5730*/  SHF.R.U32.HI R3, RZ, 0x18, R3 ;  /* 0x00000018ff037819 */ /* 0x000fc80000011603 */
[----:B------:R-:W-:-:S04]  /*5740*/  LOP3.LUT R0, R0, 0x80, R3, 0xf8, !PT ;  /* 0x0000008000007812 */ /* 0x000fc800078ef803 */
[----:B------:R-:W-:-:S07]  /*5750*/  PRMT R4, R0, 0x7610, R4 ;  /* 0x0000761000047816 */ /* 0x000fce0000000004 */
.L_x_4283:
[----:B------:R-:W-:Y:S05]  /*5760*/  BSYNC.RECONVERGENT B0 ;  /* 0x0000000000007941 */ /* 0x000fea0003800200 */
.L_x_4282:
[----:B------:R0:W-:Y:S01]  /*5770*/  STG.E.U8 desc[UR36][R8.64], R4 ;  /* 0x0000000408007986 */ /* 0x0001e2000c101124 */
[----:B------:R-:W-:Y:S01]  /*5780*/  IMAD.MOV.U32 R25, RZ, RZ, R23 ;  /* 0x000000ffff197224 */ /* 0x000fe200078e0017 */
[----:B------:R-:W-:Y:S06]  /*5790*/  BRA `(.L_x_4254) ;  /* 0x0000000000c87947 */ /* 0x000fec0003800000 */
.L_x_4275:
[----:B------:R-:W-:-:S13]  /*57a0*/  ISETP.NE.AND P0, PT, R0, 0x1c, PT ;  /* 0x0000001c0000780c */ /* 0x000fda0003f05270 */
[----:B------:R-:W-:Y:S05]  /*57b0*/  @!P0 BRA `(.L_x_4286) ;  /* 0x0000000000b08947 */ /* 0x000fea0003800000 */
[----:B------:R-:W-:-:S13]  /*57c0*/  ISETP.NE.AND P0, PT, R0, 0x1d, PT ;  /* 0x0000001d0000780c */ /* 0x000fda0003f05270 */
[----:B------:R-:W-:Y:S05]  /*57d0*/  @!P0 BRA `(.L_x_4287) ;  /* 0x0000000000948947 */ /* 0x000fea0003800000 */
[----:B------:R-:W-:-:S13]  /*57e0*/  ISETP.NE.AND P0, PT, R0, 0x2c, PT ;  /* 0x0000002c0000780c */ /* 0x000fda0003f05270 */
[----:B------:R-:W-:Y:S05]  /*57f0*/  @!P0 BRA `(.L_x_4288) ;  /* 0x0000000000488947 */ /* 0x000fea0003800000 */
.L_x_4259:
        /* <DEDUP_REMOVED lines=16> */
.L_x_4289:
[----:B------:R-:W-:Y:S01]  /*5900*/  IMAD.MOV.U32 R25, RZ, RZ, R23 ;  /* 0x000000ffff197224 */ /* 0x000fe200078e0017 */
[----:B------:R-:W-:Y:S06]  /*5910*/  BRA `(.L_x_4254) ;  /* 0x0000000000687947 */ /* 0x000fec0003800000 */
.L_x_4288:
        /* <DEDUP_REMOVED lines=17> */
.L_x_4287:
[----:B------:R-:W-:Y:S02]  /*5a30*/  IMAD.U32 R4, R3, 0x10000, RZ ;  /* 0x0001000003047824 */ /* 0x000fe400078e00ff */
[----:B------:R-:W-:-:S04]  /*5a40*/  IMAD.MOV.U32 R25, RZ, RZ, R23 ;  /* 0x000000ffff197224 */ /* 0x000fc800078e0017 */
[----:B------:R-:W0:Y:S02]  /*5a50*/  F2I.U64.TRUNC R4, R4 ;  /* 0x0000000400047311 */ /* 0x000e24000020d800 */
[----:B0-----:R0:W-:Y:S01]  /*5a60*/  STG.E.64 desc[UR36][R8.64], R4 ;  /* 0x0000000408007986 */ /* 0x0011e2000c101b24 */
[----:B------:R-:W-:Y:S05]  /*5a70*/  BRA `(.L_x_4254) ;  /* 0x0000000000107947 */ /* 0x000fea0003800000 */
.L_x_4286:
[----:B------:R-:W-:Y:S02]  /*5a80*/  IMAD.U32 R3, R3, 0x10000, RZ ;  /* 0x0001000003037824 */ /* 0x000fe400078e00ff */
[----:B------:R-:W-:-:S04]  /*5a90*/  IMAD.MOV.U32 R25, RZ, RZ, R23 ;  /* 0x000000ffff197224 */ /* 0x000fc800078e0017 */
[----:B------:R-:W0:Y:S02]  /*5aa0*/  F2I.FTZ.U32.TRUNC.NTZ R3, R3 ;  /* 0x0000000300037305 */ /* 0x000e24000021f000 */
[----:B0-----:R0:W-:Y:S02]  /*5ab0*/  STG.E desc[UR36][R8.64], R3 ;  /* 0x0000000308007986 */ /* 0x0011e4000c101924 */
.L_x_4254:
[----:B------:R-:W-:Y:S05]  /*5ac0*/  BSYNC.RECONVERGENT B6 ;  /* 0x0000000000067941 */ /* 0x000fea0003800200 */
.L_x_4253:
[----:B------:R-:W-:Y:S01]  /*5ad0*/  ISETP.GE.AND P0, PT, R25, R16, PT ;  /* 0x000000101900720c */ /* 0x000fe20003f06270 */
[----:B------:R-:W-:-:S12]  /*5ae0*/  BSSY.RECONVERGENT B6, `(.L_x_4290) ;  /* 0x00001f0000067945 */ /* 0x000fd80003800200 */
[----:B------:R-:W-:Y:S05]  /*5af0*/  @P0 BRA `(.L_x_4291) ;  /* 0x0000001c00b80947 */ /* 0x000fea0003800000 */
[----:B------:R-:W1:Y:S01]  /*5b00*/  LDCU UR4, c[0x0][0x3c0] ;  /* 0x00007800ff0477ac */ /* 0x000e620008000800 */
[----:B0-----:R-:W0:Y:S01]  /*5b10*/  LDC.64 R8, c[0x0][0x3a0] ;  /* 0x0000e800ff087b82 */ /* 0x001e220000000a00 */
[----:B-----5:R-:W-:Y:S01]  /*5b20*/  IMAD R0, R2, 0x200, R25 ;  /* 0x0000020002007824 */ /* 0x020fe200078e0219 */
[----:B--2---:R-:W-:-:S03]  /*5b30*/  PRMT R4, R17, 0x9910, RZ ;  /* 0x0000991011047816 */ /* 0x004fc600000000ff */
[----:B-1----:R-:W-:Y:S02]  /*5b40*/  IMAD R3, R0, UR4, RZ ;  /* 0x0000000400037c24 */ /* 0x002fe4000f8e02ff */
        /* <DEDUP_REMOVED lines=13> */
[----:B---3--:R-:W-:-:S04]  /*5c20*/  IMAD.U32 R22, R22, 0x10000, RZ ;  /* 0x0001000016167824 */ /* 0x008fc800078e00ff */
[----:B------:R-:W0:Y:S02]  /*5c30*/  F2I.FTZ.TRUNC.NTZ R3, R22 ;  /* 0x0000001600037305 */ /* 0x000e24000021f100 */
[----:B0-----:R0:W-:Y:S01]  /*5c40*/  STG.E.U8 desc[UR36][R8.64], R3 ;  /* 0x0000000308007986 */ /* 0x0011e2000c101124 */
[----:B------:R-:W-:Y:S05]  /*5c50*/  BRA `(.L_x_4297) ;  /* 0x0000000c007c7947 */ /* 0x000fea0003800000 */
.L_x_4295:
[----:B---34-:R-:W-:-:S06]  /*5c60*/  IMAD.U32 R5, R22, 0x10000, RZ ;  /* 0x0001000016057824 */ /* 0x018fcc00078e00ff */
[----:B------:R-:W0:Y:S02]  /*5c70*/  F2I.S64.TRUNC R4, R5 ;  /* 0x0000000500047311 */ /* 0x000e24000020d900 */
[----:B0-----:R3:W-:Y:S01]  /*5c80*/  STG.E.U8 desc[UR36][R8.64], R4 ;  /* 0x0000000408007986 */ /* 0x0017e2000c101124 */
[----:B------:R-:W-:Y:S05]  /*5c90*/  BRA `(.L_x_4297) ;  /* 0x0000000c006c7947 */ /* 0x000fea0003800000 */
.L_x_4294:
[----:B------:R-:W-:-:S13]  /*5ca0*/  ISETP.NE.AND P0, PT, R0, 0x2, PT ;  /* 0x000000020000780c */ /* 0x000fda0003f05270 */
[----:B------:R-:W-:Y:S05]  /*5cb0*/  @!P0 BRA `(.L_x_4298) ;  /* 0x0000000000308947 */ /* 0x000fea0003800000 */
[----:B------:R-:W-:-:S13]  /*5cc0*/  ISETP.NE.AND P0, PT, R0, 0x3, PT ;  /* 0x000000030000780c */ /* 0x000fda0003f05270 */
[----:B------:R-:W-:Y:S05]  /*5cd0*/  @!P0 BRA `(.L_x_4299) ;  /* 0x0000000000188947 */ /* 0x000fea0003800000 */
[----:B------:R-:W-:-:S13]  /*5ce0*/  ISETP.NE.AND P0, PT, R0, 0x4, PT ;  /* 0x000000040000780c */ /* 0x000fda0003f05270 */
[----:B------:R-:W-:Y:S05]  /*5cf0*/  @P0 BRA `(.L_x_4296) ;  /* 0x0000000800780947 */ /* 0x000fea0003800000 */
[----:B---3--:R-:W-:-:S06]  /*5d00*/  IMAD.U32 R4, R22, 0x10000, RZ ;  /* 0x0001000016047824 */ /* 0x008fcc00078e00ff */
[----:B----4-:R-:W0:Y:S02]  /*5d10*/  F2I.S64.TRUNC R4, R4 ;  /* 0x0000000400047311 */ /* 0x010e24000020d900 */
[----:B0-----:R1:W-:Y:S01]  /*5d20*/  STG.E.64 desc[UR36][R8.64], R4 ;  /* 0x0000000408007986 */ /* 0x0013e2000c101b24 */
[----:B------:R-:W-:Y:S05]  /*5d30*/  BRA `(.L_x_4297) ;  /* 0x0000000c00447947 */ /* 0x000fea0003800000 */
.L_x_4299:
[----:B---3--:R-:W-:-:S04]  /*5d40*/  IMAD.U32 R22, R22, 0x10000, RZ ;  /* 0x0001000016167824 */ /* 0x008fc800078e00ff */
[----:B------:R-:W0:Y:S02]  /*5d50*/  F2I.FTZ.TRUNC.NTZ R3, R22 ;  /* 0x0000001600037305 */ /* 0x000e24000021f100 */
[----:B0-----:R2:W-:Y:S01]  /*5d60*/  STG.E desc[UR36][R8.64], R3 ;  /* 0x0000000308007986 */ /* 0x0015e2000c101924 */
[----:B------:R-:W-:Y:S05]  /*5d70*/  BRA `(.L_x_4297) ;  /* 0x0000000c00347947 */ /* 0x000fea0003800000 */
.L_x_4298:
[----:B---3--:R-:W-:-:S04]  /*5d80*/  IMAD.U32 R22, R22, 0x10000, RZ ;  /* 0x0001000016167824 */ /* 0x008fc800078e00ff */
[----:B------:R-:W0:Y:S02]  /*5d90*/  F2I.FTZ.TRUNC.NTZ R3, R22 ;  /* 0x0000001600037305 */ /* 0x000e24000021f100 */
[----:B0-----:R0:W-:Y:S01]  /*5da0*/  STG.E.U16 desc[UR36][R8.64], R3 ;  /* 0x0000000308007986 */ /* 0x0011e2000c101524 */
[----:B------:R-:W-:Y:S05]  /*5db0*/  BRA `(.L_x_4297) ;  /* 0x0000000c00247947 */ /* 0x000fea0003800000 */
.L_x_4293:
[----:B------:R-:W-:-:S13]  /*5dc0*/  ISETP.GT.AND P0, PT, R0, 0x6, PT ;  /* 0x000000060000780c */ /* 0x000fda0003f04270 */
[----:B------:R-:W-:Y:S05]  /*5dd0*/  @P0 BRA `(.L_x_4300) ;  /* 0x00000000002c0947 */ /* 0x000fea0003800000 */
[----:B------:R-:W-:-:S13]  /*5de0*/  ISETP.NE.AND P0, PT, R0, 0x5, PT ;  /* 0x000000050000780c */ /* 0x000fda0003f05270 */
[----:B------:R-:W-:Y:S05]  /*5df0*/  @!P0 BRA `(.L_x_4301) ;  /* 0x0000000000148947 */ /* 0x000fea0003800000 */
[----:B------:R-:W-:-:S13]  /*5e00*/  ISETP.NE.AND P0, PT, R0, 0x6, PT ;  /* 0x000000060000780c */ /* 0x000fda0003f05270 */
[----:B------:R-:W-:Y:S05]  /*5e10*/  @P0 BRA `(.L_x_4296) ;  /* 0x0000000800300947 */ /* 0x000fea0003800000 */
[----:B---3--:R-:W-:-:S05]  /*5e20*/  IMAD.U32 R3, R22, 0x10000, RZ ;  /* 0x0001000016037824 */ /* 0x008fca00078e00ff */
[----:B------:R0:W-:Y:S01]  /*5e30*/  STG.E desc[UR36][R8.64], R3 ;  /* 0x0000000308007986 */ /* 0x0001e2000c101924 */
[----:B------:R-:W-:Y:S05]  /*5e40*/  BRA `(.L_x_4297) ;  /* 0x0000000c00007947 */ /* 0x000fea0003800000 */
.L_x_4301:
[----:B---3--:R-:W-:-:S05]  /*5e50*/  IMAD.U32 R0, R22, 0x10000, RZ ;  /* 0x0001000016007824 */ /* 0x008fca00078e00ff */
[----:B------:R-:W-:-:S05]  /*5e60*/  F2FP.F16.F32.PACK_AB R0, RZ, R0 ;  /* 0x00000000ff00723e */ /* 0x000fca00000000ff */
[----:B------:R0:W-:Y:S01]  /*5e70*/  STG.E.U16 desc[UR36][R8.64], R0 ;  /* 0x0000000008007986 */ /* 0x0001e2000c101524 */
[----:B------:R-:W-:Y:S05]  /*5e80*/  BRA `(.L_x_4297) ;  /* 0x0000000800f07947 */ /* 0x000fea0003800000 */
.L_x_4300:
[----:B------:R-:W-:-:S13]  /*5e90*/  ISETP.NE.AND P0, PT, R0, 0x7, PT ;  /* 0x000000070000780c */ /* 0x000fda0003f05270 */
[----:B------:R-:W-:Y:S05]  /*5ea0*/  @!P0 BRA `(.L_x_4302) ;  /* 0x0000000000348947 */ /* 0x000fea0003800000 */
[----:B------:R-:W-:-:S13]  /*5eb0*/  ISETP.NE.AND P0, PT, R0, 0x8, PT ;  /* 0x000000080000780c */ /* 0x000fda0003f05270 */
[----:B------:R-:W-:Y:S05]  /*5ec0*/  @!P0 BRA `(.L_x_4303) ;  /* 0x0000000000188947 */ /* 0x000fea0003800000 */
[----:B------:R-:W-:-:S13]  /*5ed0*/  ISETP.NE.AND P0, PT, R0, 0x9, PT ;  /* 0x000000090000780c */ /* 0x000fda0003f05270 */
[----:B------:R-:W-:Y:S05]  /*5ee0*/  @P0 BRA `(.L_x_4296) ;  /* 0x0000000400fc0947 */ /* 0x000fea0003800000 */
[----:B---3--:R-:W-:Y:S02]  /*5ef0*/  IMAD.U32 R22, R22, 0x10000, RZ ;  /* 0x0001000016167824 */ /* 0x008fe400078e00ff */
[----:B------:R-:W-:-:S05]  /*5f00*/  IMAD.MOV.U32 R23, RZ, RZ, RZ ;  /* 0x000000ffff177224 */ /* 0x000fca00078e00ff */
[----:B------:R0:W-:Y:S01]  /*5f10*/  STG.E.64 desc[UR36][R8.64], R22 ;  /* 0x0000001608007986 */ /* 0x0001e2000c101b24 */
[----:B------:R-:W-:Y:S05]  /*5f20*/  BRA `(.L_x_4297) ;  /* 0x0000000800c87947 */ /* 0x000fea0003800000 */
.L_x_4303:
[----:B---3--:R-:W-:-:S05]  /*5f30*/  IMAD.U32 R22, R22, 0x10000, RZ ;  /* 0x0001000016167824 */ /* 0x008fca00078e00ff */
[----:B------:R-:W-:-:S04]  /*5f40*/  F2FP.F16.F32.PACK_AB R3, RZ, R22 ;  /* 0x00000016ff03723e */ /* 0x000fc800000000ff */
[----:B------:R-:W-:-:S05]  /*5f50*/  PRMT R3, R3, 0x5410, RZ ;  /* 0x0000541003037816 */ /* 0x000fca00000000ff */
[----:B------:R0:W-:Y:S01]  /*5f60*/  STG.E desc[UR36][R8.64], R3 ;  /* 0x0000000308007986 */ /* 0x0001e2000c101924 */
[----:B------:R-:W-:Y:S05]  /*5f70*/  BRA `(.L_x_4297) ;  /* 0x0000000800b47947 */ /* 0x000fea0003800000 */
.L_x_4302:
[----:B---3--:R-:W-:-:S04]  /*5f80*/  IMAD.U32 R4, R22, 0x10000, RZ ;  /* 0x0001000016047824 */ /* 0x008fc800078e00ff */
[----:B------:R-:W-:-:S06]  /*5f90*/  FMUL.FTZ R4, R4, 1 ;  /* 0x3f80000004047820 */ /* 0x000fcc0000410000 */
[----:B----4-:R-:W0:Y:S02]  /*5fa0*/  F2F.F64.F32 R4, R4 ;  /* 0x0000000400047310 */ /* 0x010e240000201800 */
[----:B0-----:R0:W-:Y:S01]  /*5fb0*/  STG.E.64 desc[UR36][R8.64], R4 ;  /* 0x0000000408007986 */ /* 0x0011e2000c101b24 */
[----:B------:R-:W-:Y:S05]  /*5fc0*/  BRA `(.L_x_4297) ;  /* 0x0000000800a07947 */ /* 0x000fea0003800000 */
.L_x_4292:
        /* <DEDUP_REMOVED lines=10> */
[----:B---3--:R-:W-:-:S06]  /*6070*/  IMAD.U32 R3, R22, 0x10000, RZ ;  /* 0x0001000016037824 */ /* 0x008fcc00078e00ff */
[----:B------:R-:W0:Y:S02]  /*6080*/  F2I.FTZ.U32.TRUNC.NTZ R3, R3 ;  /* 0x0000000300037305 */ /* 0x000e24000021f000 */
[----:B0-----:R0:W-:Y:S01]  /*6090*/  STG.E.U16 desc[UR36][R8.64], R3 ;  /* 0x0000000308007986 */ /* 0x0011e2000c101524 */
[----:B------:R-:W-:Y:S05]  /*60a0*/  BRA `(.L_x_4297) ;  /* 0x0000000800687947 */ /* 0x000fea0003800000 */
.L_x_4307:
[----:B---34-:R-:W-:Y:S01]  /*60b0*/  IMAD.U32 R5, R22, 0x10000, RZ ;  /* 0x0001000016057824 */ /* 0x018fe200078e00ff */
        /* <DEDUP_REMOVED lines=16> */
.L_x_4310:
[----:B------:R-:W-:-:S04]  /*61c0*/  SHF.R.U32.HI R3, RZ, 0x18, R5 ;  /* 0x00000018ff037819 */ /* 0x000fc80000011605 */
[----:B------:R-:W-:-:S04]  /*61d0*/  LOP3.LUT R0, R0, 0x80, R3, 0xf8, !PT ;  /* 0x0000008000007812 */ /* 0x000fc800078ef803 */
[----:B------:R-:W-:-:S07]  /*61e0*/  PRMT R4, R0, 0x7610, R4 ;  /* 0x0000761000047816 */ /* 0x000fce0000000004 */
.L_x_4309:
[----:B------:R-:W-:Y:S05]  /*61f0*/  BSYNC.RECONVERGENT B0 ;  /* 0x0000000000007941 */ /* 0x000fea0003800200 */
.L_x_4308:
[----:B------:R0:W-:Y:S01]  /*6200*/  STG.E.U8 desc[UR36][R8.64], R4 ;  /* 0x0000000408007986 */ /* 0x0001e2000c101124 */
[----:B------:R-:W-:Y:S05]  /*6210*/  BRA `(.L_x_4297) ;  /* 0x00000008000c7947 */ /* 0x000fea0003800000 */
.L_x_4306:
        /* <DEDUP_REMOVED lines=17> */
.L_x_4313:
[----:B------:R-:W-:-:S04]  /*6330*/  SHF.R.U32.HI R3, RZ, 0x18, R5 ;  /* 0x00000018ff037819 */ /* 0x000fc80000011605 */
[----:B------:R-:W-:-:S04]  /*6340*/  LOP3.LUT R0, R0, 0x80, R3, 0xf8, !PT ;  /* 0x0000008000007812 */ /* 0x000fc800078ef803 */
[----:B------:R-:W-:-:S07]  /*6350*/  PRMT R4, R0, 0x7610, R4 ;  /* 0x0000761000047816 */ /* 0x000fce0000000004 */
.L_x_4312:
[----:B------:R-:W-:Y:S05]  /*6360*/  BSYNC.RECONVERGENT B0 ;  /* 0x0000000000007941 */ /* 0x000fea0003800200 */
.L_x_4311:
[----:B------:R0:W-:Y:S01]  /*6370*/  STG.E.U8 desc[UR36][R8.64], R4 ;  /* 0x0000000408007986 */ /* 0x0001e2000c101124 */
[----:B------:R-:W-:Y:S05]  /*6380*/  BRA `(.L_x_4297) ;  /* 0x0000000400b07947 */ /* 0x000fea0003800000 */
.L_x_4305:
[----:B------:R-:W-:-:S13]  /*6390*/  ISETP.NE.AND P0, PT, R0, 0x1c, PT ;  /* 0x0000001c0000780c */ /* 0x000fda0003f05270 */
[----:B------:R-:W-:Y:S05]  /*63a0*/  @!P0 BRA `(.L_x_4314) ;  /* 0x0000000000608947 */ /* 0x000fea0003800000 */
[----:B------:R-:W-:-:S13]  /*63b0*/  ISETP.NE.AND P0, PT, R0, 0x1d, PT ;  /* 0x0000001d0000780c */ /* 0x000fda0003f05270 */
[----:B------:R-:W-:Y:S05]  /*63c0*/  @!P0 BRA `(.L_x_4315) ;  /* 0x0000000000488947 */ /* 0x000fea0003800000 */
[----:B------:R-:W-:-:S13]  /*63d0*/  ISETP.NE.AND P0, PT, R0, 0x2c, PT ;  /* 0x0000002c0000780c */ /* 0x000fda0003f05270 */
[----:B------:R-:W-:Y:S05]  /*63e0*/  @P0 BRA `(.L_x_4296) ;  /* 0x0000000000bc0947 */ /* 0x000fea0003800000 */
[----:B---3--:R-:W-:-:S05]  /*63f0*/  IMAD.U32 R22, R22, 0x10000, RZ ;  /* 0x0001000016167824 */ /* 0x008fca00078e00ff */
        /* <DEDUP_REMOVED lines=15> */
.L_x_4315:
[----:B---3--:R-:W-:-:S06]  /*64f0*/  IMAD.U32 R4, R22, 0x10000, RZ ;  /* 0x0001000016047824 */ /* 0x008fcc00078e00ff */
[----:B----4-:R-:W0:Y:S02]  /*6500*/  F2I.U64.TRUNC R4, R4 ;  /* 0x0000000400047311 */ /* 0x010e24000020d800 */
[----:B0-----:R0:W-:Y:S01]  /*6510*/  STG.E.64 desc[UR36][R8.64], R4 ;  /* 0x0000000408007986 */ /* 0x0011e2000c101b24 */
[----:B------:R-:W-:Y:S05]  /*6520*/  BRA `(.L_x_4297) ;  /* 0x0000000400487947 */ /* 0x000fea0003800000 */
.L_x_4314:
[----:B---3--:R-:W-:-:S04]  /*6530*/  IMAD.U32 R22, R22, 0x10000, RZ ;  /* 0x0001000016167824 */ /* 0x008fc800078e00ff */
[----:B------:R-:W0:Y:S02]  /*6540*/  F2I.FTZ.U32.TRUNC.NTZ R3, R22 ;  /* 0x0000001600037305 */ /* 0x000e24000021f000 */
[----:B0-----:R0:W-:Y:S01]  /*6550*/  STG.E desc[UR36][R8.64], R3 ;  /* 0x0000000308007986 */ /* 0x0011e2000c101924 */
[----:B------:R-:W-:Y:S05]  /*6560*/  BRA `(.L_x_4297) ;  /* 0x0000000400387947 */ /* 0x000fea0003800000 */
.L_x_4304:
[----:B------:R-:W-:-:S13]  /*6570*/  ISETP.GT.AND P0, PT, R0, 0xe, PT ;  /* 0x0000000e0000780c */ /* 0x000fda0003f04270 */
[----:B------:R-:W-:Y:S05]  /*6580*/  @P0 BRA `(.L_x_4316) ;  /* 0x00000000003c0947 */ /* 0x000fea0003800000 */
[----:B------:R-:W-:-:S13]  /*6590*/  ISETP.NE.AND P0, PT, R0, 0xa, PT ;  /* 0x0000000a0000780c */ /* 0x000fda0003f05270 */
[----:B------:R-:W-:Y:S05]  /*65a0*/  @!P0 BRA `(.L_x_4317) ;  /* 0x00000000001c8947 */ /* 0x000fea0003800000 */
[----:B------:R-:W-:-:S13]  /*65b0*/  ISETP.NE.AND P0, PT, R0, 0xb, PT ;  /* 0x0000000b0000780c */ /* 0x000fda0003f05270 */
[----:B------:R-:W-:Y:S05]  /*65c0*/  @P0 BRA `(.L_x_4296) ;  /* 0x0000000000440947 */ /* 0x000fea0003800000 */
[----:B---3--:R-:W-:-:S05]  /*65d0*/  IMAD.U32 R22, R22, 0x10000, RZ ;  /* 0x0001000016167824 */ /* 0x008fca00078e00ff */
[----:B------:R-:W-:-:S04]  /*65e0*/  FSETP.NEU.FTZ.AND P0, PT, R22, RZ, PT ;  /* 0x000000ff1600720b */ /* 0x000fc80003f1d000 */
[----:B------:R-:W-:-:S05]  /*65f0*/  SEL R3, RZ, 0x1, !P0 ;  /* 0x00000001ff037807 */ /* 0x000fca0004000000 */
[----:B------:R0:W-:Y:S01]  /*6600*/  STG.E.U8 desc[UR36][R8.64], R3 ;  /* 0x0000000308007986 */ /* 0x0001e2000c101124 */
[----:B------:R-:W-:Y:S05]  /*6610*/  BRA `(.L_x_4297) ;  /* 0x00000004000c7947 */ /* 0x000fea0003800000 */
.L_x_4317:
[----:B---3--:R-:W-:Y:S01]  /*6620*/  IMAD.U32 R22, R22, 0x10000, RZ ;  /* 0x0001000016167824 */ /* 0x008fe200078e00ff */
[----:B------:R-:W-:-:S03]  /*6630*/  CS2R R6, SRZ ;  /* 0x0000000000067805 */ /* 0x000fc6000001ff00 */
[----:B------:R-:W-:-:S06]  /*6640*/  FMUL.FTZ R4, R22, 1 ;  /* 0x3f80000016047820 */ /* 0x000fcc0000410000 */
[----:B----4-:R-:W0:Y:S02]  /*6650*/  F2F.F64.F32 R4, R4 ;  /* 0x0000000400047310 */ /* 0x010e240000201800 */
[----:B0-----:R0:W-:Y:S01]  /*6660*/  STG.E.128 desc[UR36][R8.64], R4 ;  /* 0x0000000408007986 */ /* 0x0011e2000c101d24 */
[----:B------:R-:W-:Y:S05]  /*6670*/  BRA `(.L_x_4297) ;  /* 0x0000000000f47947 */ /* 0x000fea0003800000 */
.L_x_4316:
[----:B------:R-:W-:-:S13]  /*6680*/  ISETP.NE.AND P0, PT, R0, 0xf, PT ;  /* 0x0000000f0000780c */ /* 0x000fda0003f05270 */
[----:B------:R-:W-:Y:S05]  /*6690*/  @!P0 BRA `(.L_x_4318) ;  /* 0x0000000000e88947 */ /* 0x000fea0003800000 */
[----:B------:R-:W-:-:S13]  /*66a0*/  ISETP.NE.AND P0, PT, R0, 0x17, PT ;  /* 0x000000170000780c */ /* 0x000fda0003f05270 */
[----:B------:R-:W-:Y:S05]  /*66b0*/  @!P0 BRA `(.L_x_4319) ;  /* 0x0000000000908947 */ /* 0x000fea0003800000 */
[----:B------:R-:W-:-:S13]  /*66c0*/  ISETP.NE.AND P0, PT, R0, 0x18, PT ;  /* 0x000000180000780c */ /* 0x000fda0003f05270 */
[----:B------:R-:W-:Y:S05]  /*66d0*/  @!P0 BRA `(.L_x_4320) ;  /* 0x0000000000448947 */ /* 0x000fea0003800000 */
.L_x_4296:
[----:B------:R-:W-:Y:S01]  /*66e0*/  MOV R14, 0x0 ;  /* 0x00000000000e7802 */ /* 0x000fe20000000f00 */
[----:B------:R-:W0:Y:S01]  /*66f0*/  LDCU.64 UR4, c[0x4][0x128] ;  /* 0x01002500ff0477ac */ /* 0x000e220008000a00 */
[----:B------:R-:W-:Y:S02]  /*6700*/  IMAD.MOV.U32 R8, RZ, RZ, 0x65 ;  /* 0x00000065ff087424 */ /* 0x000fe400078e00ff */
[----:B------:R-:W-:Y:S01]  /*6710*/  IMAD.MOV.U32 R12, RZ, RZ, 0x1 ;  /* 0x00000001ff0c7424 */ /* 0x000fe200078e00ff */
[----:B------:R-:W1:Y:S01]  /*6720*/  LDCU.64 UR6, c[0x4][0x130] ;  /* 0x01002600ff0677ac */ /* 0x000e620008000a00 */
[----:B------:R-:W2:Y:S01]  /*6730*/  LDC.64 R14, c[0x4][R14] ;  /* 0x010000000e0e7b82 */ /* 0x000ea20000000a00 */
[----:B------:R-:W-:Y:S01]  /*6740*/  IMAD.MOV.U32 R13, RZ, RZ, RZ ;  /* 0x000000ffff0d7224 */ /* 0x000fe200078e00ff */
[----:B------:R-:W5:Y:S01]  /*6750*/  LDCU.64 UR8, c[0x4][0x40] ;  /* 0x01000800ff0877ac */ /* 0x000f620008000a00 */
[----:B0-----:R-:W-:Y:S02]  /*6760*/  IMAD.U32 R4, RZ, RZ, UR4 ;  /* 0x00000004ff047e24 */ /* 0x001fe4000f8e00ff */
[----:B----4-:R-:W-:-:S02]  /*6770*/  IMAD.U32 R5, RZ, RZ, UR5 ;  /* 0x00000005ff057e24 */ /* 0x010fc4000f8e00ff */
[----:B-1----:R-:W-:Y:S02]  /*6780*/  IMAD.U32 R6, RZ, RZ, UR6 ;  /* 0x00000006ff067e24 */ /* 0x002fe4000f8e00ff */
[----:B------:R-:W-:Y:S02]  /*6790*/  IMAD.U32 R7, RZ, RZ, UR7 ;  /* 0x00000007ff077e24 */ /* 0x000fe4000f8e00ff */
[----:B-----5:R-:W-:Y:S02]  /*67a0*/  IMAD.U32 R10, RZ, RZ, UR8 ;  /* 0x00000008ff0a7e24 */ /* 0x020fe4000f8e00ff */
[----:B------:R-:W-:-:S07]  /*67b0*/  IMAD.U32 R11, RZ, RZ, UR9 ;  /* 0x00000009ff0b7e24 */ /* 0x000fce000f8e00ff */
[----:B------:R-:W-:-:S07]  /*67c0*/  LEPC R20, `(.L_x_4321) ;  /* 0x000000001014794e */ /* 0x000fce0000000000 */
[----:B--23--:R-:W-:Y:S05]  /*67d0*/  CALL.ABS.NOINC R14 ;  /* 0x000000000e007343 */ /* 0x00cfea0003c00000 */
.L_x_4321:
[----:B------:R-:W-:Y:S05]  /*67e0*/  BRA `(.L_x_4297) ;  /* 0x0000000000987947 */ /* 0x000fea0003800000 */
.L_x_4320:
[----:B---34-:R-:W-:Y:S01]  /*67f0*/  IMAD.U32 R5, R22, 0x10000, RZ ;  /* 0x0001000016057824 */ /* 0x018fe200078e00ff */
        /* <DEDUP_REMOVED lines=12> */
.L_x_4323:
[----:B------:R-:W-:Y:S05]  /*68c0*/  BSYNC.RECONVERGENT B0 ;  /* 0x0000000000007941 */ /* 0x000fea0003800200 */
.L_x_4322:
[----:B------:R-:W-:-:S05]  /*68d0*/  LOP3.LUT R3, R0, 0x80, R3, 0xf8, !PT ;  /* 0x0000008000037812 */ /* 0x000fca00078ef803 */
[----:B------:R0:W-:Y:S01]  /*68e0*/  STG.E.U8 desc[UR36][R8.64], R3 ;  /* 0x0000000308007986 */ /* 0x0001e2000c101124 */
[----:B------:R-:W-:Y:S05]  /*68f0*/  BRA `(.L_x_4297) ;  /* 0x0000000000547947 */ /* 0x000fea0003800000 */
.L_x_4319:
[----:B---3--:R-:W-:Y:S01]  /*6900*/  IMAD.U32 R3, R22, 0x10000, RZ ;  /* 0x0001000016037824 */ /* 0x008fe200078e00ff */
        /* <DEDUP_REMOVED lines=11> */
.L_x_4325:
[----:B------:R-:W-:Y:S01]  /*69c0*/  IMAD.MOV.U32 R0, RZ, RZ, 0x7f ;  /* 0x0000007fff007424 */ /* 0x000fe200078e00ff */
[----:B------:R-:W-:-:S04]  /*69d0*/  ISETP.GT.U32.AND P0, PT, R4, 0x7f800000, PT ;  /* 0x7f8000000400780c */ /* 0x000fc80003f04070 */
[----:B------:R-:W-:-:S09]  /*69e0*/  SEL R0, R0, 0x7c, P0 ;  /* 0x0000007c00007807 */ /* 0x000fd20000000000 */
.L_x_4326:
[----:B------:R-:W-:Y:S05]  /*69f0*/  BSYNC.RECONVERGENT B0 ;  /* 0x0000000000007941 */ /* 0x000fea0003800200 */
.L_x_4324:
[----:B------:R-:W-:-:S04]  /*6a00*/  SHF.R.U32.HI R3, RZ, 0x18, R3 ;  /* 0x00000018ff037819 */ /* 0x000fc80000011603 */
[----:B------:R-:W-:-:S05]  /*6a10*/  LOP3.LUT R3, R0, 0x80, R3, 0xf8, !PT ;  /* 0x0000008000037812 */ /* 0x000fca00078ef803 */
[----:B------:R0:W-:Y:S01]  /*6a20*/  STG.E.U8 desc[UR36][R8.64], R3 ;  /* 0x0000000308007986 */ /* 0x0001e2000c101124 */
[----:B------:R-:W-:Y:S05]  /*6a30*/  BRA `(.L_x_4297) ;  /* 0x0000000000047947 */ /* 0x000fea0003800000 */
.L_x_4318:
[----:B---3--:R0:W-:Y:S02]  /*6a40*/  STG.E.U16 desc[UR36][R8.64], R22 ;  /* 0x0000001608007986 */ /* 0x0081e4000c101524 */
.L_x_4297:
[----:B------:R-:W-:-:S05]  /*6a50*/  VIADD R25, R25, 0x80 ;  /* 0x0000008019197836 */ /* 0x000fca0000000000 */
[----:B------:R-:W-:-:S13]  /*6a60*/  ISETP.GE.AND P0, PT, R25, R16, PT ;  /* 0x000000101900720c */ /* 0x000fda0003f06270 */
[----:B------:R-:W-:Y:S05]  /*6a70*/  @P0 BRA `(.L_x_4291) ;  /* 0x0000000c00d80947 */ /* 0x000fea0003800000 */
[----:B------:R-:W5:Y:S01]  /*6a80*/  LDCU UR4, c[0x0][0x3c0] ;  /* 0x00007800ff0477ac */ /* 0x000f620008000800 */
[----:B0123--:R-:W0:Y:S01]  /*6a90*/  LDC.64 R8, c[0x0][0x3a0] ;  /* 0x0000e800ff087b82 */ /* 0x00fe220000000a00 */
        /* <DEDUP_REMOVED lines=20> */
.L_x_4330:
[----:B----4-:R-:W-:-:S06]  /*6be0*/  IMAD.U32 R5, R18, 0x10000, RZ ;  /* 0x0001000012057824 */ /* 0x010fcc00078e00ff */
[----:B------:R-:W0:Y:S02]  /*6bf0*/  F2I.S64.TRUNC R4, R5 ;  /* 0x0000000500047311 */ /* 0x000e24000020d900 */
[----:B0-----:R0:W-:Y:S01]  /*6c00*/  STG.E.U8 desc[UR36][R8.64], R4 ;  /* 0x0000000408007986 */ /* 0x0011e2000c101124 */
[----:B------:R-:W-:Y:S05]  /*6c10*/  BRA `(.L_x_4332) ;  /* 0x0000000c006c7947 */ /* 0x000fea0003800000 */
.L_x_4329:
[----:B------:R-:W-:-:S13]  /*6c20*/  ISETP.NE.AND P0, PT, R0, 0x2, PT ;  /* 0x000000020000780c */ /* 0x000fda0003f05270 */
[----:B------:R-:W-:Y:S05]  /*6c30*/  @!P0 BRA `(.L_x_4333) ;  /* 0x0000000000308947 */ /* 0x000fea0003800000 */
[----:B------:R-:W-:-:S13]  /*6c40*/  ISETP.NE.AND P0, PT, R0, 0x3, PT ;  /* 0x000000030000780c */ /* 0x000fda0003f05270 */
[----:B------:R-:W-:Y:S05]  /*6c50*/  @!P0 BRA `(.L_x_4334) ;  /* 0x0000000000188947 */ /* 0x000fea0003800000 */
[----:B------:R-:W-:-:S13]  /*6c60*/  ISETP.NE.AND P0, PT, R0, 0x4, PT ;  /* 0x000000040000780c */ /* 0x000fda0003f05270 */
[----:B------:R-:W-:Y:S05]  /*6c70*/  @P0 BRA `(.L_x_4331) ;  /* 0x0000000800780947 */ /* 0x000fea0003800000 */
[----:B------:R-:W-:-:S06]  /*6c80*/  IMAD.U32 R4, R18, 0x10000, RZ ;  /* 0x0001000012047824 */ /* 0x000fcc00078e00ff */
[----:B----4-:R-:W0:Y:S02]  /*6c90*/  F2I.S64.TRUNC R4, R4 ;  /* 0x0000000400047311 */ /* 0x010e24000020d900 */
[----:B0-----:R0:W-:Y:S01]  /*6ca0*/  STG.E.64 desc[UR36][R8.64], R4 ;  /* 0x0000000408007986 */ /* 0x0011e2000c101b24 */
[----:B------:R-:W-:Y:S05]  /*6cb0*/  BRA `(.L_x_4332) ;  /* 0x0000000c00447947 */ /* 0x000fea0003800000 */
.L_x_4334:
[----:B------:R-:W-:-:S04]  /*6cc0*/  IMAD.U32 R18, R18, 0x10000, RZ ;  /* 0x0001000012127824 */ /* 0x000fc800078e00ff */
[----:B------:R-:W0:Y:S02]  /*6cd0*/  F2I.FTZ.TRUNC.NTZ R3, R18 ;  /* 0x0000001200037305 */ /* 0x000e24000021f100 */
[----:B0-----:R0:W-:Y:S01]  /*6ce0*/  STG.E desc[UR36][R8.64], R3 ;  /* 0x0000000308007986 */ /* 0x0011e2000c101924 */
[----:B------:R-:W-:Y:S05]  /*6cf0*/  BRA `(.L_x_4332) ;  /* 0x0000000c00347947 */ /* 0x000fea0003800000 */
.L_x_4333:
[----:B------:R-:W-:-:S04]  /*6d00*/  IMAD.U32 R18, R18, 0x10000, RZ ;  /* 0x0001000012127824 */ /* 0x000fc800078e00ff */
[----:B------:R-:W0:Y:S02]  /*6d10*/  F2I.FTZ.TRUNC.NTZ R3, R18 ;  /* 0x0000001200037305 */ /* 0x000e24000021f100 */
[----:B0-----:R0:W-:Y:S01]  /*6d20*/  STG.E.U16 desc[UR36][R8.64], R3 ;  /* 0x0000000308007986 */ /* 0x0011e2000c101524 */
[----:B------:R-:W-:Y:S05]  /*6d30*/  BRA `(.L_x_4332) ;  /* 0x0000000c00247947 */ /* 0x000fea0003800000 */
.L_x_4328:
        /* <DEDUP_REMOVED lines=9> */
.L_x_4336:
[----:B------:R-:W-:-:S05]  /*6dd0*/  IMAD.U32 R0, R18, 0x10000, RZ ;  /* 0x0001000012007824 */ /* 0x000fca00078e00ff */
[----:B------:R-:W-:-:S05]  /*6de0*/  F2FP.F16.F32.PACK_AB R0, RZ, R0 ;  /* 0x00000000ff00723e */ /* 0x000fca00000000ff */
[----:B------:R0:W-:Y:S01]  /*6df0*/  STG.E.U16 desc[UR36][R8.64], R0 ;  /* 0x0000000008007986 */ /* 0x0001e2000c101524 */
[----:B------:R-:W-:Y:S05]  /*6e00*/  BRA `(.L_x_4332) ;  /* 0x0000000800f07947 */ /* 0x000fea0003800000 */
.L_x_4335:
[----:B------:R-:W-:-:S13]  /*6e10*/  ISETP.NE.AND P0, PT, R0, 0x7, PT ;  /* 0x000000070000780c */ /* 0x000fda0003f05270 */
[----:B------:R-:W-:Y:S05]  /*6e20*/  @!P0 BRA `(.L_x_4337) ;  /* 0x0000000000348947 */ /* 0x000fea0003800000 */
[----:B------:R-:W-:-:S13]  /*6e30*/  ISETP.NE.AND P0, PT, R0, 0x8, PT ;  /* 0x000000080000780c */ /* 0x000fda0003f05270 */
[----:B------:R-:W-:Y:S05]  /*6e40*/  @!P0 BRA `(.L_x_4338) ;  /* 0x0000000000188947 */ /* 0x000fea0003800000 */
[----:B------:R-:W-:-:S13]  /*6e50*/  ISETP.NE.AND P0, PT, R0, 0x9, PT ;  /* 0x000000090000780c */ /* 0x000fda0003f05270 */
[----:B------:R-:W-:Y:S05]  /*6e60*/  @P0 BRA `(.L_x_4331) ;  /* 0x0000000400fc0947 */ /* 0x000fea0003800000 */
[----:B------:R-:W-:Y:S02]  /*6e70*/  IMAD.U32 R4, R18, 0x10000, RZ ;  /* 0x0001000012047824 */ /* 0x000fe400078e00ff */
[----:B----4-:R-:W-:-:S05]  /*6e80*/  IMAD.MOV.U32 R5, RZ, RZ, RZ ;  /* 0x000000ffff057224 */ /* 0x010fca00078e00ff */
[----:B------:R0:W-:Y:S01]  /*6e90*/  STG.E.64 desc[UR36][R8.64], R4 ;  /* 0x0000000408007986 */ /* 0x0001e2000c101b24 */
[----:B------:R-:W-:Y:S05]  /*6ea0*/  BRA `(.L_x_4332) ;  /* 0x0000000800c87947 */ /* 0x000fea0003800000 */
.L_x_4338:
[----:B------:R-:W-:-:S05]  /*6eb0*/  IMAD.U32 R18, R18, 0x10000, RZ ;  /* 0x0001000012127824 */ /* 0x000fca00078e00ff */
[----:B------:R-:W-:-:S04]  /*6ec0*/  F2FP.F16.F32.PACK_AB R3, RZ, R18 ;  /* 0x00000012ff03723e */ /* 0x000fc800000000ff */
[----:B------:R-:W-:-:S05]  /*6ed0*/  PRMT R3, R3, 0x5410, RZ ;  /* 0x0000541003037816 */ /* 0x000fca00000000ff */
[----:B------:R0:W-:Y:S01]  /*6ee0*/  STG.E desc[UR36][R8.64], R3 ;  /* 0x0000000308007986 */ /* 0x0001e2000c101924 */
[----:B------:R-:W-:Y:S05]  /*6ef0*/  BRA `(.L_x_4332) ;  /* 0x0000000800b47947 */ /* 0x000fea0003800000 */
.L_x_4337:
[----:B------:R-:W-:-:S04]  /*6f00*/  IMAD.U32 R4, R18, 0x10000, RZ ;  /* 0x0001000012047824 */ /* 0x000fc800078e00ff */
[----:B------:R-:W-:-:S06]  /*6f10*/  FMUL.FTZ R4, R4, 1 ;  /* 0x3f80000004047820 */ /* 0x000fcc0000410000 */
[----:B----4-:R-:W0:Y:S02]  /*6f20*/  F2F.F64.F32 R4, R4 ;  /* 0x0000000400047310 */ /* 0x010e240000201800 */
[----:B0-----:R0:W-:Y:S01]  /*6f30*/  STG.E.64 desc[UR36][R8.64], R4 ;  /* 0x0000000408007986 */ /* 0x0011e2000c101b24 */
[----:B------:R-:W-:Y:S05]  /*6f40*/  BRA `(.L_x_4332) ;  /* 0x0000000800a07947 */ /* 0x000fea0003800000 */
.L_x_4327:
        /* <DEDUP_REMOVED lines=14> */
.L_x_4342:
[----:B----4-:R-:W-:Y:S01]  /*7030*/  IMAD.U32 R5, R18, 0x10000, RZ ;  /* 0x0001000012057824 */ /* 0x010fe200078e00ff */
        /* <DEDUP_REMOVED lines=16> */
.L_x_4345:
[----:B------:R-:W-:-:S04]  /*7140*/  SHF.R.U32.HI R3, RZ, 0x18, R5 ;  /* 0x00000018ff037819 */ /* 0x000fc80000011605 */
[----:B------:R-:W-:-:S04]  /*7150*/  LOP3.LUT R0, R0, 0x80, R3, 0xf8, !PT ;  /* 0x0000008000007812 */ /* 0x000fc800078ef803 */
[----:B------:R-:W-:-:S07]  /*7160*/  PRMT R4, R0, 0x7610, R4 ;  /* 0x0000761000047816 */ /* 0x000fce0000000004 */
.L_x_4344:
[----:B------:R-:W-:Y:S05]  /*7170*/  BSYNC.RECONVERGENT B0 ;  /* 0x0000000000007941 */ /* 0x000fea0003800200 */
.L_x_4343:
[----:B------:R0:W-:Y:S01]  /*7180*/  STG.E.U8 desc[UR36][R8.64], R4 ;  /* 0x0000000408007986 */ /* 0x0001e2000c101124 */
[----:B------:R-:W-:Y:S05]  /*7190*/  BRA `(.L_x_4332) ;  /* 0x00000008000c7947 */ /* 0x000fea0003800000 */
.L_x_4341:
        /* <DEDUP_REMOVED lines=17> */
.L_x_4348:
[----:B------:R-:W-:-:S04]  /*72b0*/  SHF.R.U32.HI R3, RZ, 0x18, R5 ;  /* 0x00000018ff037819 */ /* 0x000fc80000011605 */
[----:B------:R-:W-:-:S04]  /*72c0*/  LOP3.LUT R0, R0, 0x80, R3, 0xf8, !PT ;  /* 0x0000008000007812 */ /* 0x000fc800078ef803 */
[----:B------:R-:W-:-:S07]  /*72d0*/  PRMT R4, R0, 0x7610, R4 ;  /* 0x0000761000047816 */ /* 0x000fce0000000004 */
.L_x_4347:
[----:B------:R-:W-:Y:S05]  /*72e0*/  BSYNC.RECONVERGENT B0 ;  /* 0x0000000000007941 */ /* 0x000fea0003800200 */
.L_x_4346:
[----:B------:R0:W-:Y:S01]  /*72f0*/  STG.E.U8 desc[UR36][R8.64], R4 ;  /* 0x0000000408007986 */ /* 0x0001e2000c101124 */
[----:B------:R-:W-:Y:S05]  /*7300*/  BRA `(.L_x_4332) ;  /* 0x0000000400b07947 */ /* 0x000fea0003800000 */
.L_x_4340:
        /* <DEDUP_REMOVED lines=22> */
.L_x_4350:
[----:B------:R-:W-:-:S06]  /*7470*/  IMAD.U32 R4, R18, 0x10000, RZ ;  /* 0x0001000012047824 */ /* 0x000fcc00078e00ff */
[----:B----4-:R-:W0:Y:S02]  /*7480*/  F2I.U64.TRUNC R4, R4 ;  /* 0x0000000400047311 */ /* 0x010e24000020d800 */
[----:B0-----:R0:W-:Y:S01]  /*7490*/  STG.E.64 desc[UR36][R8.64], R4 ;  /* 0x0000000408007986 */ /* 0x0011e2000c101b24 */
[----:B------:R-:W-:Y:S05]  /*74a0*/  BRA `(.L_x_4332) ;  /* 0x0000000400487947 */ /* 0x000fea0003800000 */
.L_x_4349:
[----:B------:R-:W-:-:S04]  /*74b0*/  IMAD.U32 R18, R18, 0x10000, RZ ;  /* 0x0001000012127824 */ /* 0x000fc800078e00ff */
[----:B------:R-:W0:Y:S02]  /*74c0*/  F2I.FTZ.U32.TRUNC.NTZ R3, R18 ;  /* 0x0000001200037305 */ /* 0x000e24000021f000 */
[----:B0-----:R0:W-:Y:S01]  /*74d0*/  STG.E desc[UR36][R8.64], R3 ;  /* 0x0000000308007986 */ /* 0x0011e2000c101924 */
[----:B------:R-:W-:Y:S05]  /*74e0*/  BRA `(.L_x_4332) ;  /* 0x0000000400387947 */ /* 0x000fea0003800000 */
.L_x_4339:
        /* <DEDUP_REMOVED lines=11> */
.L_x_4352:
[----:B------:R-:W-:Y:S01]  /*75a0*/  IMAD.U32 R18, R18, 0x10000, RZ ;  /* 0x0001000012127824 */ /* 0x000fe200078e00ff */
[----:B------:R-:W-:-:S03]  /*75b0*/  CS2R R6, SRZ ;  /* 0x0000000000067805 */ /* 0x000fc6000001ff00 */
[----:B------:R-:W-:-:S06]  /*75c0*/  FMUL.FTZ R4, R18, 1 ;  /* 0x3f80000012047820 */ /* 0x000fcc0000410000 */
[----:B----4-:R-:W0:Y:S02]  /*75d0*/  F2F.F64.F32 R4, R4 ;  /* 0x0000000400047310 */ /* 0x010e240000201800 */
[----:B0-----:R0:W-:Y:S01]  /*75e0*/  STG.E.128 desc[UR36][R8.64], R4 ;  /* 0x0000000408007986 */ /* 0x0011e2000c101d24 */
[----:B------:R-:W-:Y:S05]  /*75f0*/  BRA `(.L_x_4332) ;  /* 0x0000000000f47947 */ /* 0x000fea0003800000 */
.L_x_4351:
[----:B------:R-:W-:-:S13]  /*7600*/  ISETP.NE.AND P0, PT, R0, 0xf, PT ;  /* 0x0000000f0000780c */ /* 0x000fda0003f05270 */
[----:B------:R-:W-:Y:S05]  /*7610*/  @!P0 BRA `(.L_x_4353) ;  /* 0x0000000000e88947 */ /* 0x000fea0003800000 */
[----:B------:R-:W-:-:S13]  /*7620*/  ISETP.NE.AND P0, PT, R0, 0x17, PT ;  /* 0x000000170000780c */ /* 0x000fda0003f05270 */
[----:B------:R-:W-:Y:S05]  /*7630*/  @!P0 BRA `(.L_x_4354) ;  /* 0x0000000000908947 */ /* 0x000fea0003800000 */
[----:B------:R-:W-:-:S13]  /*7640*/  ISETP.NE.AND P0, PT, R0, 0x18, PT ;  /* 0x000000180000780c */ /* 0x000fda0003f05270 */
[----:B------:R-:W-:Y:S05]  /*7650*/  @!P0 BRA `(.L_x_4355) ;  /* 0x0000000000448947 */ /* 0x000fea0003800000 */
.L_x_4331:
        /* <DEDUP_REMOVED lines=9> */
[----:B----4-:R-:W-:-:S02]  /*76f0*/  IMAD.U32 R5, RZ, RZ, UR5 ;  /* 0x00000005ff057e24 */ /* 0x010fc4000f8e00ff */
[----:B-1----:R-:W-:Y:S02]  /*7700*/  IMAD.U32 R6, RZ, RZ, UR6 ;  /* 0x00000006ff067e24 */ /* 0x002fe4000f8e00ff */
[----:B------:R-:W-:Y:S02]  /*7710*/  IMAD.U32 R7, RZ, RZ, UR7 ;  /* 0x00000007ff077e24 */ /* 0x000fe4000f8e00ff */
[----:B---3--:R-:W-:Y:S02]  /*7720*/  IMAD.U32 R10, RZ, RZ, UR8 ;  /* 0x00000008ff0a7e24 */ /* 0x008fe4000f8e00ff */
[----:B------:R-:W-:-:S07]  /*7730*/  IMAD.U32 R11, RZ, RZ, UR9 ;  /* 0x00000009ff0b7e24 */ /* 0x000fce000f8e00ff */
[----:B------:R-:W-:-:S07]  /*7740*/  LEPC R20, `(.L_x_4356) ;  /* 0x000000001014794e */ /* 0x000fce0000000000 */
[----:B--2---:R-:W-:Y:S05]  /*7750*/  CALL.ABS.NOINC R14 ;  /* 0x000000000e007343 */ /* 0x004fea0003c00000 */
.L_x_4356:
[----:B------:R-:W-:Y:S05]  /*7760*/  BRA `(.L_x_4332) ;  /* 0x0000000000987947 */ /* 0x000fea0003800000 */
.L_x_4355:
[----:B----4-:R-:W-:Y:S01]  /*7770*/  IMAD.U32 R5, R18, 0x10000, RZ ;  /* 0x0001000012057824 */ /* 0x010fe200078e00ff */
        /* <DEDUP_REMOVED lines=12> */
.L_x_4358:
[----:B------:R-:W-:Y:S05]  /*7840*/  BSYNC.RECONVERGENT B0 ;  /* 0x0000000000007941 */ /* 0x000fea0003800200 */
.L_x_4357:
[----:B------:R-:W-:-:S05]  /*7850*/  LOP3.LUT R3, R0, 0x80, R3, 0xf8, !PT ;  /* 0x0000008000037812 */ /* 0x000fca00078ef803 */
[----:B------:R1:W-:Y:S01]  /*7860*/  STG.E.U8 desc[UR36][R8.64], R3 ;  /* 0x0000000308007986 */ /* 0x0003e2000c101124 */
[----:B------:R-:W-:Y:S05]  /*7870*/  BRA `(.L_x_4332) ;  /* 0x0000000000547947 */ /* 0x000fea0003800000 */
.L_x_4354:
        /* <DEDUP_REMOVED lines=12> */
.L_x_4360:
[----:B------:R-:W-:Y:S01]  /*7940*/  IMAD.MOV.U32 R0, RZ, RZ, 0x7f ;  /* 0x0000007fff007424 */ /* 0x000fe200078e00ff */
[----:B------:R-:W-:-:S04]  /*7950*/  ISETP.GT.U32.AND P0, PT, R4, 0x7f800000, PT ;  /* 0x7f8000000400780c */ /* 0x000fc80003f04070 */
[----:B------:R-:W-:-:S09]  /*7960*/  SEL R0, R0, 0x7c, P0 ;  /* 0x0000007c00007807 */ /* 0x000fd20000000000 */
.L_x_4361:
[----:B------:R-:W-:Y:S05]  /*7970*/  BSYNC.RECONVERGENT B0 ;  /* 0x0000000000007941 */ /* 0x000fea0003800200 */
.L_x_4359:
[----:B------:R-:W-:-:S04]  /*7980*/  SHF.R.U32.HI R3, RZ, 0x18, R3 ;  /* 0x00000018ff037819 */ /* 0x000fc80000011603 */
[----:B------:R-:W-:-:S05]  /*7990*/  LOP3.LUT R3, R0, 0x80, R3, 0xf8, !PT ;  /* 0x0000008000037812 */ /* 0x000fca00078ef803 */
[----:B------:R2:W-:Y:S01]  /*79a0*/  STG.E.U8 desc[UR36][R8.64], R3 ;  /* 0x0000000308007986 */ /* 0x0005e2000c101124 */
[----:B------:R-:W-:Y:S05]  /*79b0*/  BRA `(.L_x_4332) ;  /* 0x0000000000047947 */ /* 0x000fea0003800000 */
.L_x_4353:
[----:B------:R0:W-:Y:S02]  /*79c0*/  STG.E.U16 desc[UR36][R8.64], R18 ;  /* 0x0000001208007986 */ /* 0x0001e4000c101524 */
.L_x_4332:
[----:B------:R-:W-:-:S07]  /*79d0*/  VIADD R25, R25, 0x80 ;  /* 0x0000008019197836 */ /* 0x000fce0000000000 */
.L_x_4291:
[----:B------:R-:W-:Y:S05]  /*79e0*/  BSYNC.RECONVERGENT B6 ;  /* 0x0000000000067941 */ /* 0x000fea0003800200 */
.L_x_4290:
        /* <DEDUP_REMOVED lines=23> */
.L_x_4365:
[----:B------:R-:W-:-:S06]  /*7b60*/  IMAD.U32 R5, R19, 0x10000, RZ ;  /* 0x0001000013057824 */ /* 0x000fcc00078e00ff */
[----:B------:R-:W0:Y:S02]  /*7b70*/  F2I.S64.TRUNC R4, R5 ;  /* 0x0000000500047311 */ /* 0x000e24000020d900 */
[----:B0-----:R-:W-:Y:S01]  /*7b80*/  STG.E.U8 desc[UR36][R2.64], R4 ;  /* 0x0000000402007986 */ /* 0x001fe2000c101124 */
[----:B------:R-:W-:Y:S05]  /*7b90*/  EXIT ;  /* 0x000000000000794d */ /* 0x000fea0003800000 */
.L_x_4364:
        /* <DEDUP_REMOVED lines=10> */
.L_x_4368:
[----:B------:R-:W-:-:S06]  /*7c40*/  IMAD.U32 R19, R19, 0x10000, RZ ;  /* 0x0001000013137824 */ /* 0x000fcc00078e00ff */
[----:B------:R-:W0:Y:S02]  /*7c50*/  F2I.FTZ.TRUNC.NTZ R19, R19 ;  /* 0x0000001300137305 */ /* 0x000e24000021f100 */
[----:B0-----:R-:W-:Y:S01]  /*7c60*/  STG.E desc[UR36][R2.64], R19 ;  /* 0x0000001302007986 */ /* 0x001fe2000c101924 */
[----:B------:R-:W-:Y:S05]  /*7c70*/  EXIT ;  /* 0x000000000000794d */ /* 0x000fea0003800000 */
.L_x_4367:
[----:B------:R-:W-:-:S06]  /*7c80*/  IMAD.U32 R19, R19, 0x10000, RZ ;  /* 0x0001000013137824 */ /* 0x000fcc00078e00ff */
[----:B------:R-:W0:Y:S02]  /*7c90*/  F2I.FTZ.TRUNC.NTZ R19, R19 ;  /* 0x0000001300137305 */ /* 0x000e24000021f100 */
[----:B0-----:R-:W-:Y:S01]  /*7ca0*/  STG.E.U16 desc[UR36][R2.64], R19 ;  /* 0x0000001302007986 */ /* 0x001fe2000c101524 */
[----:B------:R-:W-:Y:S05]  /*7cb0*/  EXIT ;  /* 0x000000000000794d */ /* 0x000fea0003800000 */
.L_x_4363:
        /* <DEDUP_REMOVED lines=9> */
.L_x_4370:
[----:B------:R-:W-:-:S05]  /*7d50*/  IMAD.U32 R0, R19, 0x10000, RZ ;  /* 0x0001000013007824 */ /* 0x000fca00078e00ff */
[----:B------:R-:W-:-:S05]  /*7d60*/  F2FP.F16.F32.PACK_AB R0, RZ, R0 ;  /* 0x00000000ff00723e */ /* 0x000fca00000000ff */
[----:B------:R-:W-:Y:S01]  /*7d70*/  STG.E.U16 desc[UR36][R2.64], R0 ;  /* 0x0000000002007986 */ /* 0x000fe2000c101524 */
[----:B------:R-:W-:Y:S05]  /*7d80*/  EXIT ;  /* 0x000000000000794d */ /* 0x000fea0003800000 */
.L_x_4369:
        /* <DEDUP_REMOVED lines=10> */
.L_x_4372:
[----:B------:R-:W-:-:S05]  /*7e30*/  IMAD.U32 R19, R19, 0x10000, RZ ;  /* 0x0001000013137824 */ /* 0x000fca00078e00ff */
[----:B------:R-:W-:-:S04]  /*7e40*/  F2FP.F16.F32.PACK_AB R5, RZ, R19 ;  /* 0x00000013ff05723e */ /* 0x000fc800000000ff */
[----:B------:R-:W-:-:S05]  /*7e50*/  PRMT R5, R5, 0x5410, RZ ;  /* 0x0000541005057816 */ /* 0x000fca00000000ff */
[----:B------:R-:W-:Y:S01]  /*7e60*/  STG.E desc[UR36][R2.64], R5 ;  /* 0x0000000502007986 */ /* 0x000fe2000c101924 */
[----:B------:R-:W-:Y:S05]  /*7e70*/  EXIT ;  /* 0x000000000000794d */ /* 0x000fea0003800000 */
.L_x_4371:
[----:B------:R-:W-:-:S04]  /*7e80*/  IMAD.U32 R4, R19, 0x10000, RZ ;  /* 0x0001000013047824 */ /* 0x000fc800078e00ff */
[----:B------:R-:W-:-:S06]  /*7e90*/  FMUL.FTZ R4, R4, 1 ;  /* 0x3f80000004047820 */ /* 0x000fcc0000410000 */
[----:B------:R-:W0:Y:S02]  /*7ea0*/  F2F.F64.F32 R4, R4 ;  /* 0x0000000400047310 */ /* 0x000e240000201800 */
[----:B0-----:R-:W-:Y:S01]  /*7eb0*/  STG.E.64 desc[UR36][R2.64], R4 ;  /* 0x0000000402007986 */ /* 0x001fe2000c101b24 */
[----:B------:R-:W-:Y:S05]  /*7ec0*/  EXIT ;  /* 0x000000000000794d */ /* 0x000fea0003800000 */
.L_x_4362:
        /* <DEDUP_REMOVED lines=14> */
.L_x_4376:
        /* <DEDUP_REMOVED lines=18> */
.L_x_4379:
[----:B------:R-:W-:-:S04]  /*80d0*/  SHF.R.U32.HI R5, RZ, 0x18, R5 ;  /* 0x00000018ff057819 */ /* 0x000fc80000011605 */
[----:B------:R-:W-:-:S07]  /*80e0*/  LOP3.LUT R0, R0, 0x80, R5, 0xf8, !PT ;  /* 0x0000008000007812 */ /* 0x000fce00078ef805 */
.L_x_4378:
[----:B------:R-:W-:Y:S05]  /*80f0*/  BSYNC.RECONVERGENT B0 ;  /* 0x0000000000007941 */ /* 0x000fea0003800200 */
.L_x_4377:
[----:B------:R-:W-:Y:S01]  /*8100*/  STG.E.U8 desc[UR36][R2.64], R0 ;  /* 0x0000000002007986 */ /* 0x000fe2000c101124 */
[----:B------:R-:W-:Y:S05]  /*8110*/  EXIT ;  /* 0x000000000000794d */ /* 0x000fea0003800000 */
.L_x_4375:
        /* <DEDUP_REMOVED lines=18> */
.L_x_4382:
[----:B------:R-:W-:-:S04]  /*8240*/  SHF.R.U32.HI R5, RZ, 0x18, R5 ;  /* 0x00000018ff057819 */ /* 0x000fc80000011605 */
[----:B------:R-:W-:-:S07]  /*8250*/  LOP3.LUT R0, R0, 0x80, R5, 0xf8, !PT ;  /* 0x0000008000007812 */ /* 0x000fce00078ef805 */
.L_x_4381:
[----:B------:R-:W-:Y:S05]  /*8260*/  BSYNC.RECONVERGENT B0 ;  /* 0x0000000000007941 */ /* 0x000fea0003800200 */
.L_x_4380:
[----:B------:R-:W-:Y:S01]  /*8270*/  STG.E.U8 desc[UR36][R2.64], R0 ;  /* 0x0000000002007986 */ /* 0x000fe2000c101124 */
[----:B------:R-:W-:Y:S05]  /*8280*/  EXIT ;  /* 0x000000000000794d */ /* 0x000fea0003800000 */
.L_x_4374:
        /* <DEDUP_REMOVED lines=22> */
.L_x_4384:
[----:B------:R-:W-:-:S06]  /*83f0*/  IMAD.U32 R4, R19, 0x10000, RZ ;  /* 0x0001000013047824 */ /* 0x000fcc00078e00ff */
[----:B------:R-:W0:Y:S02]  /*8400*/  F2I.U64.TRUNC R4, R4 ;  /* 0x0000000400047311 */ /* 0x000e24000020d800 */
[----:B0-----:R-:W-:Y:S01]  /*8410*/  STG.E.64 desc[UR36][R2.64], R4 ;  /* 0x0000000402007986 */ /* 0x001fe2000c101b24 */
[----:B------:R-:W-:Y:S05]  /*8420*/  EXIT ;  /* 0x000000000000794d */ /* 0x000fea0003800000 */
.L_x_4383:
[----:B------:R-:W-:-:S06]  /*8430*/  IMAD.U32 R19, R19, 0x10000, RZ ;  /* 0x0001000013137824 */ /* 0x000fcc00078e00ff */
[----:B------:R-:W0:Y:S02]  /*8440*/  F2I.FTZ.U32.TRUNC.NTZ R19, R19 ;  /* 0x0000001300137305 */ /* 0x000e24000021f000 */
[----:B0-----:R-:W-:Y:S01]  /*8450*/  STG.E desc[UR36][R2.64], R19 ;  /* 0x0000001302007986 */ /* 0x001fe2000c101924 */
[----:B------:R-:W-:Y:S05]  /*8460*/  EXIT ;  /* 0x000000000000794d */ /* 0x000fea0003800000 */
.L_x_4373:
        /* <DEDUP_REMOVED lines=11> */
.L_x_4386:
[----:B------:R-:W-:Y:S01]  /*8520*/  IMAD.U32 R19, R19, 0x10000, RZ ;  /* 0x0001000013137824 */ /* 0x000fe200078e00ff */
[----:B------:R-:W-:-:S03]  /*8530*/  CS2R R6, SRZ ;  /* 0x0000000000067805 */ /* 0x000fc6000001ff00 */
[----:B------:R-:W-:-:S06]  /*8540*/  FMUL.FTZ R4, R19, 1 ;  /* 0x3f80000013047820 */ /* 0x000fcc0000410000 */
[----:B------:R-:W0:Y:S02]  /*8550*/  F2F.F64.F32 R4, R4 ;  /* 0x0000000400047310 */ /* 0x000e240000201800 */
[----:B0-----:R-:W-:Y:S01]  /*8560*/  STG.E.128 desc[UR36][R2.64], R4 ;  /* 0x0000000402007986 */ /* 0x001fe2000c101d24 */
[----:B------:R-:W-:Y:S05]  /*8570*/  EXIT ;  /* 0x000000000000794d */ /* 0x000fea0003800000 */
.L_x_4385:
[----:B------:R-:W-:-:S13]  /*8580*/  ISETP.NE.AND P0, PT, R0, 0xf, PT ;  /* 0x0000000f0000780c */ /* 0x000fda0003f05270 */
[----:B------:R-:W-:Y:S05]  /*8590*/  @!P0 BRA `(.L_x_4387) ;  /* 0x0000000000e88947 */ /* 0x000fea0003800000 */
[----:B------:R-:W-:-:S13]  /*85a0*/  ISETP.NE.AND P0, PT, R0, 0x17, PT ;  /* 0x000000170000780c */ /* 0x000fda0003f05270 */
[----:B------:R-:W-:Y:S05]  /*85b0*/  @!P0 BRA `(.L_x_4388) ;  /* 0x0000000000908947 */ /* 0x000fea0003800000 */
[----:B------:R-:W-:-:S13]  /*85c0*/  ISETP.NE.AND P0, PT, R0, 0x18, PT ;  /* 0x000000180000780c */ /* 0x000fda0003f05270 */
[----:B------:R-:W-:Y:S05]  /*85d0*/  @!P0 BRA `(.L_x_4389) ;  /* 0x0000000000448947 */ /* 0x000fea0003800000 */
.L_x_4366:
        /* <DEDUP_REMOVED lines=16> */
.L_x_4390:
[----:B------:R-:W-:Y:S05]  /*86e0*/  EXIT ;  /* 0x000000000000794d */ /* 0x000fea0003800000 */
.L_x_4389:
        /* <DEDUP_REMOVED lines=13> */
.L_x_4392:
[----:B------:R-:W-:Y:S05]  /*87c0*/  BSYNC.RECONVERGENT B0 ;  /* 0x0000000000007941 */ /* 0x000fea0003800200 */
.L_x_4391:
[----:B------:R-:W-:-:S05]  /*87d0*/  LOP3.LUT R5, R0, 0x80, R5, 0xf8, !PT ;  /* 0x0000008000057812 */ /* 0x000fca00078ef805 */
[----:B------:R-:W-:Y:S01]  /*87e0*/  STG.E.U8 desc[UR36][R2.64], R5 ;  /* 0x0000000502007986 */ /* 0x000fe2000c101124 */
[----:B------:R-:W-:Y:S05]  /*87f0*/  EXIT ;  /* 0x000000000000794d */ /* 0x000fea0003800000 */
.L_x_4388:
        /* <DEDUP_REMOVED lines=12> */
.L_x_4394:
[----:B------:R-:W-:Y:S01]  /*88c0*/  IMAD.MOV.U32 R0, RZ, RZ, 0x7f ;  /* 0x0000007fff007424 */ /* 0x000fe200078e00ff */
[----:B------:R-:W-:-:S04]  /*88d0*/  ISETP.GT.U32.AND P0, PT, R4, 0x7f800000, PT ;  /* 0x7f8000000400780c */ /* 0x000fc80003f04070 */
[----:B------:R-:W-:-:S09]  /*88e0*/  SEL R0, R0, 0x7c, P0 ;  /* 0x0000007c00007807 */ /* 0x000fd20000000000 */
.L_x_4395:
[----:B------:R-:W-:Y:S05]  /*88f0*/  BSYNC.RECONVERGENT B0 ;  /* 0x0000000000007941 */ /* 0x000fea0003800200 */
.L_x_4393:
[----:B------:R-:W-:-:S04]  /*8900*/  SHF.R.U32.HI R5, RZ, 0x18, R5 ;  /* 0x00000018ff057819 */ /* 0x000fc80000011605 */
[----:B------:R-:W-:-:S05]  /*8910*/  LOP3.LUT R5, R0, 0x80, R5, 0xf8, !PT ;  /* 0x0000008000057812 */ /* 0x000fca00078ef805 */
[----:B------:R-:W-:Y:S01]  /*8920*/  STG.E.U8 desc[UR36][R2.64], R5 ;  /* 0x0000000502007986 */ /* 0x000fe2000c101124 */
[----:B------:R-:W-:Y:S05]  /*8930*/  EXIT ;  /* 0x000000000000794d */ /* 0x000fea0003800000 */
.L_x_4387:
[----:B------:R-:W-:Y:S01]  /*8940*/  STG.E.U16 desc[UR36][R2.64], R19 ;  /* 0x0000001302007986 */ /* 0x000fe2000c101524 */
[----:B------:R-:W-:Y:S05]  /*8950*/  EXIT ;  /* 0x000000000000794d */ /* 0x000fea0003800000 */
.L_x_4396:
        /* <DEDUP_REMOVED lines=10> */
.L_x_6370:


//--------------------- .text._ZN2at6native18elementwise_kernelILi128ELi4EZNS0_22gpu_kernel_impl_nocastIZZZNS0_66_GLOBAL__N__a0cfb035_28_ActivationHardswishKernel_cu_9e10b42f_293016hardswish_kernelERNS_14TensorIteratorEENKUlvE_clEvENKUlvE2_clEvEUlN3c108BFloat16EE_EEvRNS_18TensorIteratorBaseERKT_EUliE_EEviT1_ --------------------------
	.section	.text._ZN2at6native18elementwise_kernelILi128ELi4EZNS0_22gpu_kernel_impl_nocastIZZZNS0_66_GLOBAL__N__a0cfb035_28_ActivationHardswishKernel_cu_9e10b42f_293016hardswish_kernelERNS_14TensorIteratorEENKUlvE_clEvENKUlvE2_clEvEUlN3c108BFloat16EE_EEvRNS_18TensorIteratorBaseERKT_EUliE_EEviT1_,"ax",@progbits
	.align	128
        .global         _ZN2at6native18elementwise_kernelILi128ELi4EZNS0_22gpu_kernel_impl_nocastIZZZNS0_66_GLOBAL__N__a0cfb035_28_ActivationHardswishKernel_cu_9e10b42f_293016hardswish_kernelERNS_14TensorIteratorEENKUlvE_clEvENKUlvE2_clEvEUlN3c108BFloat16EE_EEvRNS_18TensorIteratorBaseERKT_EUliE_EEviT1_
        .type           _ZN2at6native18elementwise_kernelILi128ELi4EZNS0_22gpu_kernel_impl_nocastIZZZNS0_66_GLOBAL__N__a0cfb035_28_ActivationHardswishKernel_cu_9e10b42f_293016hardswish_kernelERNS_14TensorIteratorEENKUlvE_clEvENKUlvE2_clEvEUlN3c108BFloat16EE_EEvRNS_18TensorIteratorBaseERKT_EUliE_EEviT1_,@function
        .size           _ZN2at6native18elementwise_kernelILi128ELi4EZNS0_22gpu_kernel_impl_nocastIZZZNS0_66_GLOBAL__N__a0cfb035_28_ActivationHardswishKernel_cu_9e10b42f_293016hardswish_kernelERNS_14TensorIteratorEENKUlvE_clEvENKUlvE2_clEvEUlN3c108BFloat16EE_EEvRNS_18TensorIteratorBaseERKT_EUliE_EEviT1_,(.L_x_6371 - _ZN2at6native18elementwise_kernelILi128ELi4EZNS0_22gpu_kernel_impl_nocastIZZZNS0_66_GLOBAL__N__a0cfb035_28_ActivationHardswishKernel_cu_9e10b42f_293016hardswish_kernelERNS_14TensorIteratorEENKUlvE_clEvENKUlvE2_clEvEUlN3c108BFloat16EE_EEvRNS_18TensorIteratorBaseERKT_EUliE_EEviT1_)
        .other          _ZN2at6native18elementwise_kernelILi128ELi4EZNS0_22gpu_kernel_impl_nocastIZZZNS0_66_GLOBAL__N__a0cfb035_28_ActivationHardswishKernel_cu_9e10b42f_293016hardswish_kernelERNS_14TensorIteratorEENKUlvE_clEvENKUlvE2_clEvEUlN3c108BFloat16EE_EEvRNS_18TensorIteratorBaseERKT_EUliE_EEviT1_,@"STO_CUDA_ENTRY STV_DEFAULT"
_ZN2at6native18elementwise_kernelILi128ELi4EZNS0_22gpu_kernel_impl_nocastIZZZNS0_66_GLOBAL__N__a0cfb035_28_ActivationHardswishKernel_cu_9e10b42f_293016hardswish_kernelERNS_14TensorIteratorEENKUlvE_clEvENKUlvE2_clEvEUlN3c108BFloat16EE_EEvRNS_18TensorIteratorBaseERKT_EUliE_EEviT1_:
.text._ZN2at6native18elementwise_kernelILi128ELi4EZNS0_22gpu_kernel_impl_nocastIZZZNS0_66_GLOBAL__N__a0cfb035_28_ActivationHardswishKernel_cu_9e10b42f_293016hardswish_kernelERNS_14TensorIteratorEENKUlvE_clEvENKUlvE2_clEvEUlN3c108BFloat16EE_EEvRNS_18TensorIteratorBaseERKT_EUliE_EEviT1_:
        /* <DEDUP_REMOVED lines=14> */
[----:B------:R-:W0:Y:S01]  /*00e0*/  LDC.64 R4, c[0x0][0x588] ;  /* 0x00016200ff047b82 */ /* 0x000e220000000a00 */
[----:B------:R-:W1:Y:S01]  /*00f0*/  LDCU UR5, c[0x0][0x590] ;  /* 0x0000b200ff0577ac */ /* 0x000e620008000800 */
[----:B------:R-:W2:Y:S01]  /*0100*/  LDCU UR8, c[0x0][0x59c] ;  /* 0x0000b380ff0877ac */ /* 0x000ea20008000800 */
[----:B0-----:R-:W3:Y:S05]  /*0110*/  LDG.E.U16 R4, desc[UR6][R4.64] ;  /* 0x0000000604047981 */ /* 0x001eea000c1e1500 */
[----:B------:R-:W0:Y:S01]  /*0120*/  LDC.64 R6, c[0x0][0x580] ;  /* 0x00016000ff067b82 */ /* 0x000e220000000a00 */
[----:B------:R-:W-:Y:S02]  /*0130*/  IADD3 R3, PT, PT, R3, 0x80, RZ ;  /* 0x0000008003037810 */ /* 0x000fe40007ffe0ff */
[----:B---3--:R-:W-:-:S05]  /*0140*/  SHF.L.U32 R0, R4, 0x10, RZ ;  /* 0x0000001004007819 */ /* 0x008fca00000006ff */
[----:B------:R-:W-:-:S05]  /*0150*/  FADD.FTZ R2, R0, 3 ;  /* 0x4040000000027421 */ /* 0x000fca0000010000 */
[----:B-1----:R-:W-:-:S04]  /*0160*/  FSETP.GEU.FTZ.AND P0, PT, R2, UR5, PT ;  /* 0x0000000502007c0b */ /* 0x002fc8000bf1e000 */
[----:B------:R-:W-:-:S04]  /*0170*/  FSEL R2, R2, UR5, P0 ;  /* 0x0000000502027c08 */ /* 0x000fc80008000000 */
[----:B--2---:R-:W-:-:S04]  /*0180*/  FSETP.GT.FTZ.AND P0, PT, R2, UR8, PT ;  /* 0x0000000802007c0b */ /* 0x004fc8000bf14000 */
[----:B------:R-:W-:Y:S02]  /*0190*/  FSEL R9, R2, UR8, !P0 ;  /* 0x0000000802097c08 */ /* 0x000fe4000c000000 */
[----:B------:R-:W-:-:S03]  /*01a0*/  ISETP.GE.AND P0, PT, R3, UR4, PT ;  /* 0x0000000403007c0c */ /* 0x000fc6000bf06270 */
[----:B------:R-:W-:-:S04]  /*01b0*/  FMUL.FTZ R9, R0, R9 ;  /* 0x0000000900097220 */ /* 0x000fc80000410000 */
[----:B------:R-:W-:-:S05]  /*01c0*/  FMUL.FTZ R9, R9, 0.16666667163372039795 ;  /* 0x3e2aaaab09097820 */ /* 0x000fca0000410000 */
[----:B------:R-:W-:Y:S01]  /*01d0*/  F2FP.BF16.F32.PACK_AB R9, RZ, R9 ;  /* 0x00000009ff09723e */ /* 0x000fe200000010ff */
[----:B------:R-:W-:Y:S05]  /*01e0*/  @P0 BREAK.RELIABLE B1 ;  /* 0x0000000000010942 */ /* 0x000fea0003800100 */
[----:B0-----:R0:W-:Y:S01]  /*01f0*/  STG.E.U16 desc[UR6][R6.64], R9 ;  /* 0x0000000906007986 */ /* 0x0011e2000c101506 */
[----:B------:R-:W-:Y:S05]  /*0200*/  @P0 BRA `(.L_x_4401) ;  /* 0x0000000000900947 */ /* 0x000fea0003800000 */
[----:B------:R-:W1:Y:S01]  /*0210*/  LDC.64 R4, c[0x0][0x588] ;  /* 0x00016200ff047b82 */ /* 0x000e620000000a00 */
[----:B------:R-:W2:Y:S01]  /*0220*/  LDCU UR5, c[0x0][0x590] ;  /* 0x0000b200ff0577ac */ /* 0x000ea20008000800 */
[----:B------:R-:W3:Y:S01]  /*0230*/  LDCU UR8, c[0x0][0x59c] ;  /* 0x0000b380ff0877ac */ /* 0x000ee20008000800 */
[----:B-1----:R-:W4:Y:S05]  /*0240*/  LDG.E.U16 R4, desc[UR6][R4.64] ;  /* 0x0000000604047981 */ /* 0x002f2a000c1e1500 */
[----:B0-----:R-:W0:Y:S01]  /*0250*/  LDC.64 R6, c[0x0][0x580] ;  /* 0x00016000ff067b82 */ /* 0x001e220000000a00 */
[----:B------:R-:W-:Y:S02]  /*0260*/  IADD3 R3, PT, PT, R3, 0x80, RZ ;  /* 0x0000008003037810 */ /* 0x000fe40007ffe0ff */
[----:B----4-:R-:W-:-:S05]  /*0270*/  SHF.L.U32 R0, R4, 0x10, RZ ;  /* 0x0000001004007819 */ /* 0x010fca00000006ff */
[----:B------:R-:W-:-:S05]  /*0280*/  FADD.FTZ R2, R0, 3 ;  /* 0x4040000000027421 */ /* 0x000fca0000010000 */
[----:B--2---:R-:W-:-:S04]  /*0290*/  FSETP.GEU.FTZ.AND P0, PT, R2, UR5, PT ;  /* 0x0000000502007c0b */ /* 0x004fc8000bf1e000 */
[----:B------:R-:W-:-:S04]  /*02a0*/  FSEL R2, R2, UR5, P0 ;  /* 0x0000000502027c08 */ /* 0x000fc80008000000 */
[----:B---3--:R-:W-:-:S04]  /*02b0*/  FSETP.GT.FTZ.AND P0, PT, R2, UR8, PT ;  /* 0x0000000802007c0b */ /* 0x008fc8000bf14000 */
[----:B------:R-:W-:-:S05]  /*02c0*/  FSEL R9, R2, UR8, !P0 ;  /* 0x0000000802097c08 */ /* 0x000fca000c000000 */
[----:B------:R-:W-:-:S04]  /*02d0*/  FMUL.FTZ R9, R0, R9 ;  /* 0x0000000900097220 */ /* 0x000fc80000410000 */
[----:B------:R-:W-:-:S05]  /*02e0*/  FMUL.FTZ R9, R9, 0.16666667163372039795 ;  /* 0x3e2aaaab09097820 */ /* 0x000fca0000410000 */
[----:B------:R-:W-:-:S05]  /*02f0*/  F2FP.BF16.F32.PACK_AB R9, RZ, R9 ;  /* 0x00000009ff09723e */ /* 0x000fca00000010ff */
[----:B0-----:R0:W-:Y:S02]  /*0300*/  STG.E.U16 desc[UR6][R6.64], R9 ;  /* 0x0000000906007986 */ /* 0x0011e4000c101506 */
.L_x_4400:
[----:B------:R-:W-:-:S13]  /*0310*/  ISETP.GE.AND P0, PT, R3, UR4, PT ;  /* 0x0000000403007c0c */ /* 0x000fda000bf06270 */
[----:B------:R-:W-:Y:S05]  /*0320*/  @P0 BREAK.RELIABLE B1 ;  /* 0x0000000000010942 */ /* 0x000fea0003800100 */
[----:B------:R-:W-:Y:S05]  /*0330*/  @P0 BRA `(.L_x_4401) ;  /* 0x0000000000440947 */ /* 0x000fea0003800000 */
[----:B------:R-:W-:Y:S05]  /*0340*/  BSYNC.RELIABLE B1 ;  /* 0x0000000000017941 */ /* 0x000fea0003800100 */
.L_x_4399:
        /* <DEDUP_REMOVED lines=16> */
.L_x_4401:
[----:B------:R-:W-:Y:S05]  /*0450*/  BSYNC.RECONVERGENT B0 ;  /* 0x0000000000007941 */ /* 0x000fea0003800200 */
.L_x_4398:
[----:B------:R-:W-:Y:S05]  /*0460*/  WARPSYNC.ALL ;  /* 0x0000000000007948 */ /* 0x000fea0003800000 */
[----:B------:R-:W-:-:S13]  /*0470*/  ISETP.GE.AND P0, PT, R3, UR4, PT ;  /* 0x0000000403007c0c */ /* 0x000fda000bf06270 */
[----:B------:R-:W-:Y:S05]  /*0480*/  @P0 EXIT ;  /* 0x000000000000094d */ /* 0x000fea0003800000 */
[----:B------:R-:W2:Y:S01]  /*0490*/  LDC.64 R2, c[0x0][0x588] ;  /* 0x00016200ff027b82 */ /* 0x000ea20000000a00 */
[----:B------:R-:W3:Y:S01]  /*04a0*/  LDCU UR4, c[0x0][0x590] ;  /* 0x0000b200ff0477ac */ /* 0x000ee20008000800 */
[----:B------:R-:W4:Y:S01]  /*04b0*/  LDCU UR5, c[0x0][0x59c] ;  /* 0x0000b380ff0577ac */ /* 0x000f220008000800 */
[----:B--2---:R-:W2:Y:S02]  /*04c0*/  LDG.E.U16 R2, desc[UR6][R2.64] ;  /* 0x0000000602027981 */ /* 0x004ea4000c1e1500 */
[----:B--2---:R-:W-:-:S04]  /*04d0*/  IMAD.U32 R0, R2, 0x10000, RZ ;  /* 0x0001000002007824 */ /* 0x004fc800078e00ff */
[----:B------:R-:W-:-:S05]  /*04e0*/  FADD.FTZ R4, R0, 3 ;  /* 0x4040000000047421 */ /* 0x000fca0000010000 */
[----:B---3--:R-:W-:-:S04]  /*04f0*/  FSETP.GEU.FTZ.AND P0, PT, R4, UR4, PT ;  /* 0x0000000404007c0b */ /* 0x008fc8000bf1e000 */
[----:B01----:R-:W-:Y:S02]  /*0500*/  FSEL R6, R4, UR4, P0 ;  /* 0x0000000404067c08 */ /* 0x003fe40008000000 */
[----:B------:R-:W0:Y:S02]  /*0510*/  LDC.64 R4, c[0x0][0x580] ;  /* 0x00016000ff047b82 */ /* 0x000e240000000a00 */
[----:B----4-:R-:W-:-:S04]  /*0520*/  FSETP.GT.FTZ.AND P0, PT, R6, UR5, PT ;  /* 0x0000000506007c0b */ /* 0x010fc8000bf14000 */
[----:B------:R-:W-:-:S05]  /*0530*/  FSEL R7, R6, UR5, !P0 ;  /* 0x0000000506077c08 */ /* 0x000fca000c000000 */
[----:B------:R-:W-:-:S04]  /*0540*/  FMUL.FTZ R7, R0, R7 ;  /* 0x0000000700077220 */ /* 0x000fc80000410000 */
[----:B------:R-:W-:-:S05]  /*0550*/  FMUL.FTZ R7, R7, 0.16666667163372039795 ;  /* 0x3e2aaaab07077820 */ /* 0x000fca0000410000 */
[----:B------:R-:W-:-:S05]  /*0560*/  F2FP.BF16.F32.PACK_AB R7, RZ, R7 ;  /* 0x00000007ff07723e */ /* 0x000fca00000010ff */
[----:B0-----:R-:W-:Y:S01]  /*0570*/  STG.E.U16 desc[UR6][R4.64], R7 ;  /* 0x0000000704007986 */ /* 0x001fe2000c101506 */
[----:B------:R-:W-:Y:S05]  /*0580*/  EXIT ;  /* 0x000000000000794d */ /* 0x000fea0003800000 */
.L_x_4397:
        /* <DEDUP_REMOVED lines=9> */
[----:B------:R-:W-:Y:S01]  /*0620*/  HFMA2 R4, -RZ, RZ, 0, 0 ;  /* 0x00000000ff047431 */ /* 0x000fe200000001ff */
[----:B------:R-:W-:Y:S01]  /*0630*/  MOV R5, R3 ;  /* 0x0000000300057202 */ /* 0x000fe20000000f00 */
[----:B------:R-:W1:Y:S01]  /*0640*/  LDCU UR5, c[0x0][0x38c] ;  /* 0x00007180ff0577ac */ /* 0x000e620008000800 */
[----:B------:R-:W-:Y:S01]  /*0650*/  ISETP.NE.AND P0, PT, R2, RZ, PT ;  /* 0x000000ff0200720c */ /* 0x000fe20003f05270 */
[----:B------:R-:W2:Y:S01]  /*0660*/  LDCU.64 UR10, c[0x0][0x4b8] ;  /* 0x00009700ff0a77ac */ /* 0x000ea20008000a00 */
[----:B0-----:R-:W-:-:S05]  /*0670*/  IMAD.HI.U32 R6, R3, UR8, R4 ;  /* 0x0000000803067c27 */ /* 0x001fca000f8e0004 */
[----:B------:R-:W-:-:S04]  /*0680*/  SHF.R.U32.HI R7, RZ, UR9, R6 ;  /* 0x00000009ff077c19 */ /* 0x000fc80008011606 */
[----:B------:R-:W-:-:S05]  /*0690*/  IADD3 R4, PT, PT, -R7, RZ, RZ ;  /* 0x000000ff07047210 */ /* 0x000fca0007ffe1ff */
[----:B-1----:R-:W-:-:S04]  /*06a0*/  IMAD R4, R4, UR5, R3 ;  /* 0x0000000504047c24 */ /* 0x002fc8000f8e0203 */
[C---:B--2---:R-:W-:Y:S02]  /*06b0*/  IMAD R5, R4.reuse, UR10, RZ ;  /* 0x0000000a04057c24 */ /* 0x044fe4000f8e02ff */
[----:B------:R-:W-:Y:S01]  /*06c0*/  IMAD R4, R4, UR11, RZ ;  /* 0x0000000b04047c24 */ /* 0x000fe2000f8e02ff */
[----:B------:R-:W-:Y:S06]  /*06d0*/  @!P0 BRA `(.L_x_4405) ;  /* 0x0000001000748947 */ /* 0x000fec0003800000 */
[----:B------:R-:W0:Y:S01]  /*06e0*/  LDCU.64 UR8, c[0x0][0x398] ;  /* 0x00007300ff0877ac */ /* 0x000e220008000a00 */
[----:B------:R-:W-:Y:S02]  /*06f0*/  MOV R6, RZ ;  /* 0x000000ff00067202 */ /* 0x000fe40000000f00 */
[----:B------:R-:W-:Y:S01]  /*0700*/  ISETP.NE.AND P0, PT, R0, 0x2, PT ;  /* 0x000000020000780c */ /* 0x000fe20003f05270 */
[----:B------:R-:W1:Y:S01]  /*0710*/  LDCU UR5, c[0x0][0x3a0] ;  /* 0x00007400ff0577ac */ /* 0x000e620008000800 */
[----:B------:R-:W2:Y:S01]  /*0720*/  LDCU.64 UR10, c[0x0][0x4c0] ;  /* 0x00009800ff0a77ac */ /* 0x000ea20008000a00 */
[----:B0-----:R-:W-:-:S05]  /*0730*/  IMAD.HI.U32 R8, R7, UR9, R6 ;  /* 0x0000000907087c27 */ /* 0x001fca000f8e0006 */
[----:B-1----:R-:W-:-:S05]  /*0740*/  SHF.R.U32.HI R9, RZ, UR5, R8 ;  /* 0x00000005ff097c19 */ /* 0x002fca0008011608 */
[----:B------:R-:W-:-:S04]  /*0750*/  IMAD.MOV R6, RZ, RZ, -R9 ;  /* 0x000000ffff067224 */ /* 0x000fc800078e0a09 */
[----:B------:R-:W-:-:S04]  /*0760*/  IMAD R6, R6, UR8, R7 ;  /* 0x0000000806067c24 */ /* 0x000fc8000f8e0207 */
[C---:B--2---:R-:W-:Y:S02]  /*0770*/  IMAD R5, R6.reuse, UR10, R5 ;  /* 0x0000000a06057c24 */ /* 0x044fe4000f8e0205 */
[----:B------:R-:W-:Y:S01]  /*0780*/  IMAD R4, R6, UR11, R4 ;  /* 0x0000000b06047c24 */ /* 0x000fe2000f8e0204 */
[----:B------:R-:W-:Y:S06]  /*0790*/  @!P0 BRA `(.L_x_4405) ;  /* 0x0000001000448947 */ /* 0x000fec0003800000 */
[----:B------:R-:W0:Y:S01]  /*07a0*/  LDCU.64 UR8, c[0x0][0x3a8] ;  /* 0x00007500ff0877ac */ /* 0x000e220008000a00 */
[----:B------:R-:W-:Y:S01]  /*07b0*/  HFMA2 R8, -RZ, RZ, 0, 0 ;  /* 0x00000000ff087431 */ /* 0x000fe200000001ff */
[----:B------:R-:W-:Y:S01]  /*07c0*/  ISETP.NE.AND P0, PT, R0, 0x3, PT ;  /* 0x000000030000780c */ /* 0x000fe20003f05270 */
[----:B------:R-:W1:Y:S01]  /*07d0*/  LDCU UR5, c[0x0][0x3a4] ;  /* 0x00007480ff0577ac */ /* 0x000e620008000800 */
[----:B------:R-:W2:Y:S02]  /*07e0*/  LDCU.64 UR10, c[0x0][0x4c8] ;  /* 0x00009900ff0a77ac */ /* 0x000ea40008000a00 */
[----:B0-----:R-:W-:-:S05]  /*07f0*/  IMAD.HI.U32 R6, R9, UR8, R8 ;  /* 0x0000000809067c27 */ /* 0x001fca000f8e0008 */
[----:B------:R-:W-:-:S04]  /*0800*/  SHF.R.U32.HI R7, RZ, UR9, R6 ;  /* 0x00000009ff077c19 */ /* 0x000fc80008011606 */
[----:B------:R-:W-:-:S05]  /*0810*/  IADD3 R8, PT, PT, -R7, RZ, RZ ;  /* 0x000000ff07087210 */ /* 0x000fca0007ffe1ff */
[----:B-1----:R-:W-:-:S04]  /*0820*/  IMAD R8, R8, UR5, R9 ;  /* 0x0000000508087c24 */ /* 0x002fc8000f8e0209 */
[C---:B--2---:R-:W-:Y:S02]  /*0830*/  IMAD R5, R8.reuse, UR10, R5 ;  /* 0x0000000a08057c24 */ /* 0x044fe4000f8e0205 */
[----:B------:R-:W-:Y:S01]  /*0840*/  IMAD R4, R8, UR11, R4 ;  /* 0x0000000b08047c24 */ /* 0x000fe2000f8e0204 */
[----:B------:R-:W-:Y:S06]  /*0850*/  @!P0 BRA `(.L_x_4405) ;  /* 0x0000001000148947 */ /* 0x000fec0003800000 */
[----:B------:R-:W0:Y:S01]  /*0860*/  LDCU.64 UR8, c[0x0][0x3b0] ;  /* 0x00007600ff0877ac */ /* 0x000e220008000a00 */
[----:B------:R-:W-:Y:S02]  /*0870*/  MOV R6, RZ ;  /* 0x000000ff00067202 */ /* 0x000fe40000000f00 */
[----:B------:R-:W-:Y:S01]  /*0880*/  ISETP.NE.AND P0, PT, R0, 0x4, PT ;  /* 0x000000040000780c */ /* 0x000fe20003f05270 */
[----:B------:R-:W1:Y:S01]  /*0890*/  LDCU UR5, c[0x0][0x3b8] ;  /* 0x00007700ff0577ac */ /* 0x000e620008000800 */
[----:B------:R-:W2:Y:S01]  /*08a0*/  LDCU.64 UR10, c[0x0][0x4d0] ;  /* 0x00009a00ff0a77ac */ /* 0x000ea20008000a00 */
[----:B0-----:R-:W-:-:S05]  /*08b0*/  IMAD.HI.U32 R8, R7, UR9, R6 ;  /* 0x0000000907087c27 */ /* 0x001fca000f8e0006 */
[----:B-1----:R-:W-:-:S04]  /*08c0*/  SHF.R.U32.HI R9, RZ, UR5, R8 ;  /* 0x00000005ff097c19 */ /* 0x002fc80008011608 */
[----:B------:R-:W-:-:S05]  /*08d0*/  IADD3 R6, PT, PT, -R9, RZ, RZ ;  /* 0x000000ff09067210 */ /* 0x000fca0007ffe1ff */
[----:B------:R-:W-:-:S04]  /*08e0*/  IMAD R6, R6, UR8, R7 ;  /* 0x0000000806067c24 */ /* 0x000fc8000f8e0207 */
        /* <DEDUP_REMOVED lines=16> */
[----:B------:R-:W-:Y:S01]  /*09f0*/  IMAD.MOV.U32 R6, RZ, RZ, RZ ;  /* 0x000000ffff067224 */ /* 0x000fe200078e00ff */
        /* <DEDUP_REMOVED lines=40> */
[----:B------:R-:W-:-:S05]  /*0c80*/  SHF.R.U32.HI R7, RZ, UR9, R6 ;  /* 0x00000009ff077c19 */ /* 0x000fca0008011606 */
[----:B------:R-:W-:-:S04]  /*0c90*/  IMAD.MOV R8, RZ, RZ, -R7 ;  /* 0x000000ffff087224 */ /* 0x000fc800078e0a07 */
[----:B-1----:R-:W-:-:S04]  /*0ca0*/  IMAD R8, R8, UR5, R9 ;  /* 0x0000000508087c24 */ /* 0x002fc8000f8e0209 */
        /* <DEDUP_REMOVED lines=171> */
[----:B------:R-:W-:Y:S01]  /*1760*/  ISETP.NE.AND P0, PT, R0, 0x18, PT ;  /* 0x000000180000780c */ /* 0x000fe20003f05270 */
[----:B------:R-:W0:Y:S01]  /*1770*/  LDCU.64 UR8, c[0x0][0x4a0] ;  /* 0x00009400ff0877ac */ /* 0x000e220008000a00 */
[----:B------:R-:W-:Y:S01]  /*1780*/  HFMA2 R6, -RZ, RZ, 0, 0 ;  /* 0x00000000ff067431 */ /* 0x000fe200000001ff */
[----:B------:R-:W1:Y:S01]  /*1790*/  LDCU UR5, c[0x0][0x4a8] ;  /* 0x00009500ff0577ac */ /* 0x000e620008000800 */
[----:B------:R-:W2:Y:S09]  /*17a0*/  LDCU.64 UR10, c[0x0][0x570] ;  /* 0x0000ae00ff0a77ac */ /* 0x000eb20008000a00 */
[----:B------:R-:W3:Y:S01]  /*17b0*/  @P0 LDC.64 R14, c[0x0][0x4b0] ;  /* 0x00012c00ff0e0b82 */ /* 0x000ee20000000a00 */
[----:B0-----:R-:W-:-:S07]  /*17c0*/  IMAD.HI.U32 R10, R7, UR9, R6 ;  /* 0x00000009070a7c27 */ /* 0x001fce000f8e0006 */
[----:B------:R-:W0:Y:S01]  /*17d0*/  @P0 LDC R17, c[0x0][0x4ac] ;  /* 0x00012b00ff110b82 */ /* 0x000e220000000800 */
[----:B-1----:R-:W-:Y:S02]  /*17e0*/  SHF.R.U32.HI R11, RZ, UR5, R10 ;  /* 0x00000005ff0b7c19 */ /* 0x002fe4000801160a */
[----:B------:R-:W-:Y:S02]  /*17f0*/  @P0 MOV R10, RZ ;  /* 0x000000ff000a0202 */ /* 0x000fe40000000f00 */
[----:B------:R-:W-:-:S03]  /*1800*/  IADD3 R13, PT, PT, -R11, RZ, RZ ;  /* 0x000000ff0b0d7210 */ /* 0x000fc60007ffe1ff */
[----:B------:R-:W1:Y:S01]  /*1810*/  @P0 LDC.64 R8, c[0x0][0x578] ;  /* 0x00015e00ff080b82 */ /* 0x000e620000000a00 */
[----:B---3--:R-:W-:-:S05]  /*1820*/  @P0 IMAD.HI.U32 R6, R11, R14, R10 ;  /* 0x0000000e0b060227 */ /* 0x008fca00078e000a */
[----:B------:R-:W-:Y:S01]  /*1830*/  @P0 SHF.R.U32.HI R10, RZ, R15, R6 ;  /* 0x0000000fff0a0219 */ /* 0x000fe20000011606 */
[----:B------:R-:W-:-:S03]  /*1840*/  IMAD R6, R13, UR8, R7 ;  /* 0x000000080d067c24 */ /* 0x000fc6000f8e0207 */
[----:B------:R-:W-:Y:S01]  /*1850*/  @P0 IADD3 R10, PT, PT, -R10, RZ, RZ ;  /* 0x000000ff0a0a0210 */ /* 0x000fe20007ffe1ff */
[C---:B--2---:R-:W-:Y:S02]  /*1860*/  IMAD R5, R6.reuse, UR10, R5 ;  /* 0x0000000a06057c24 */ /* 0x044fe4000f8e0205 */
[----:B------:R-:W-:Y:S02]  /*1870*/  IMAD R4, R6, UR11, R4 ;  /* 0x0000000b06047c24 */ /* 0x000fe4000f8e0204 */
[----:B0-----:R-:W-:-:S04]  /*1880*/  @P0 IMAD R10, R10, R17, R11 ;  /* 0x000000110a0a0224 */ /* 0x001fc800078e020b */
[C---:B-1----:R-:W-:Y:S02]  /*1890*/  @P0 IMAD R5, R10.reuse, R8, R5 ;  /* 0x000000080a050224 */ /* 0x042fe400078e0205 */
[----:B------:R-:W-:-:S07]  /*18a0*/  @P0 IMAD R4, R10, R9, R4 ;  /* 0x000000090a040224 */ /* 0x000fce00078e0204 */
.L_x_4405:
[----:B------:R-:W0:Y:S01]  /*18b0*/  LDCU.128 UR8, c[0x0][0x580] ;  /* 0x0000b000ff0877ac */ /* 0x000e220008000c00 */
[----:B------:R-:W1:Y:S01]  /*18c0*/  LDCU UR5, c[0x0][0x590] ;  /* 0x0000b200ff0577ac */ /* 0x000e620008000800 */
[----:B0-----:R-:W-:Y:S01]  /*18d0*/  IADD3 R6, P0, PT, R4, UR10, RZ ;  /* 0x0000000a04067c10 */ /* 0x001fe2000ff1e0ff */
[----:B------:R-:W0:Y:S03]  /*18e0*/  LDCU UR10, c[0x0][0x59c] ;  /* 0x0000b380ff0a77ac */ /* 0x000e260008000800 */
[----:B------:R-:W-:-:S05]  /*18f0*/  IADD3.X R7, PT, PT, RZ, UR11, RZ, P0, !PT ;  /* 0x0000000bff077c10 */ /* 0x000fca00087fe4ff */
[----:B------:R-:W2:Y:S01]  /*1900*/  LDG.E.U16 R6, desc[UR6][R6.64] ;  /* 0x0000000606067981 */ /* 0x000ea2000c1e1500 */
[----:B------:R-:W-:Y:S02]  /*1910*/  IADD3 R3, PT, PT, R3, 0x80, RZ ;  /* 0x0000008003037810 */ /* 0x000fe40007ffe0ff */
[----:B--2---:R-:W-:-:S05]  /*1920*/  SHF.L.U32 R4, R6, 0x10, RZ ;  /* 0x0000001006047819 */ /* 0x004fca00000006ff */
[----:B------:R-:W-:-:S05]  /*1930*/  FADD.FTZ R8, R4, 3 ;  /* 0x4040000004087421 */ /* 0x000fca0000010000 */
[----:B-1----:R-:W-:-:S04]  /*1940*/  FSETP.GEU.FTZ.AND P0, PT, R8, UR5, PT ;  /* 0x0000000508007c0b */ /* 0x002fc8000bf1e000 */
[----:B------:R-:W-:-:S04]  /*1950*/  FSEL R8, R8, UR5, P0 ;  /* 0x0000000508087c08 */ /* 0x000fc80008000000 */
[----:B0-----:R-:W-:-:S04]  /*1960*/  FSETP.GT.FTZ.AND P0, PT, R8, UR10, PT ;  /* 0x0000000a08007c0b */ /* 0x001fc8000bf14000 */
[----:B------:R-:W-:-:S05]  /*1970*/  FSEL R9, R8, UR10, !P0 ;  /* 0x0000000a08097c08 */ /* 0x000fca000c000000 */
[----:B------:R-:W-:Y:S01]  /*1980*/  FMUL.FTZ R9, R4, R9 ;  /* 0x0000000904097220 */ /* 0x000fe20000410000 */
[----:B------:R-:W-:-:S03]  /*1990*/  IADD3 R4, P0, PT, R5, UR8, RZ ;  /* 0x0000000805047c10 */ /* 0x000fc6000ff1e0ff */
[----:B------:R-:W-:Y:S02]  /*19a0*/  FMUL.FTZ R9, R9, 0.16666667163372039795 ;  /* 0x3e2aaaab09097820 */ /* 0x000fe40000410000 */
[----:B------:R-:W-:Y:S01]  /*19b0*/  IMAD.X R5, RZ, RZ, UR9, P0 ;  /* 0x00000009ff057e24 */ /* 0x000fe200080e06ff */
[----:B------:R-:W-:Y:S02]  /*19c0*/  ISETP.GE.AND P0, PT, R3, UR4, PT ;  /* 0x0000000403007c0c */ /* 0x000fe4000bf06270 */
[----:B------:R-:W-:-:S05]  /*19d0*/  F2FP.BF16.F32.PACK_AB R9, RZ, R9 ;  /* 0x00000009ff09723e */ /* 0x000fca00000010ff */
[----:B------:R0:W-:Y:S06]  /*19e0*/  STG.E.U16 desc[UR6][R4.64], R9 ;  /* 0x0000000904007986 */ /* 0x0001ec000c101506 */
        /* <DEDUP_REMOVED lines=8> */
[----:B-1----:R-:W-:-:S05]  /*1a70*/  IMAD.HI.U32 R6, R3, UR8, R4 ;  /* 0x0000000803067c27 */ /* 0x002fca000f8e0004 */
[----:B------:R-:W-:-:S04]  /*1a80*/  SHF.R.U32.HI R7, RZ, UR9, R6 ;  /* 0x00000009ff077c19 */ /* 0x000fc80008011606 */
[----:B------:R-:W-:-:S05]  /*1a90*/  IADD3 R4, PT, PT, -R7, RZ, RZ ;  /* 0x000000ff07047210 */ /* 0x000fca0007ffe1ff */
[----:B0-----:R-:W-:-:S04]  /*1aa0*/  IMAD R4, R4, UR5, R3 ;  /* 0x0000000504047c24 */ /* 0x001fc8000f8e0203 */
        /* <DEDUP_REMOVED lines=267> */
[----:B------:R-:W-:Y:S01]  /*2b60*/  ISETP.NE.AND P0, PT, R0, 0x18, PT ;  /* 0x000000180000780c */ /* 0x000fe20003f05270 */
[----:B------:R-:W0:Y:S01]  /*2b70*/  LDCU.64 UR8, c[0x0][0x4a0] ;  /* 0x00009400ff0877ac */ /* 0x000e220008000a00 */
[----:B------:R-:W-:Y:S01]  /*2b80*/  MOV R6, RZ ;  /* 0x000000ff00067202 */ /* 0x000fe20000000f00 */
        /* <DEDUP_REMOVED lines=18> */
.L_x_4407:
[----:B------:R-:W0:Y:S01]  /*2cb0*/  LDCU.128 UR8, c[0x0][0x580] ;  /* 0x0000b000ff0877ac */ /* 0x000e220008000c00 */
[----:B------:R-:W1:Y:S01]  /*2cc0*/  LDCU UR5, c[0x0][0x590] ;  /* 0x0000b200ff0577ac */ /* 0x000e620008000800 */
[----:B0-----:R-:W-:Y:S01]  /*2cd0*/  IADD3 R6, P0, PT, R4, UR10, RZ ;  /* 0x0000000a04067c10 */ /* 0x001fe2000ff1e0ff */
[----:B------:R-:W0:Y:S03]  /*2ce0*/  LDCU UR10, c[0x0][0x59c] ;  /* 0x0000b380ff0a77ac */ /* 0x000e260008000800 */
[----:B------:R-:W-:-:S05]  /*2cf0*/  IADD3.X R7, PT, PT, RZ, UR11, RZ, P0, !PT ;  /* 0x0000000bff077c10 */ /* 0x000fca00087fe4ff */
[----:B------:R-:W2:Y:S01]  /*2d00*/  LDG.E.U16 R6, desc[UR6][R6.64] ;  /* 0x0000000606067981 */ /* 0x000ea2000c1e1500 */
[----:B------:R-:W-:Y:S01]  /*2d10*/  IADD3 R3, PT, PT, R3, 0x80, RZ ;  /* 0x0000008003037810 */ /* 0x000fe20007ffe0ff */
[----:B--2---:R-:W-:-:S04]  /*2d20*/  IMAD.U32 R4, R6, 0x10000, RZ ;  /* 0x0001000006047824 */ /* 0x004fc800078e00ff */
[----:B------:R-:W-:-:S05]  /*2d30*/  FADD.FTZ R8, R4, 3 ;  /* 0x4040000004087421 */ /* 0x000fca0000010000 */
[----:B-1----:R-:W-:-:S04]  /*2d40*/  FSETP.GEU.FTZ.AND P0, PT, R8, UR5, PT ;  /* 0x0000000508007c0b */ /* 0x002fc8000bf1e000 */
[----:B------:R-:W-:-:S04]  /*2d50*/  FSEL R8, R8, UR5, P0 ;  /* 0x0000000508087c08 */ /* 0x000fc80008000000 */
[----:B0-----:R-:W-:-:S04]  /*2d60*/  FSETP.GT.FTZ.AND P0, PT, R8, UR10, PT ;  /* 0x0000000a08007c0b */ /* 0x001fc8000bf14000 */
[----:B------:R-:W-:-:S05]  /*2d70*/  FSEL R9, R8, UR10, !P0 ;  /* 0x0000000a08097c08 */ /* 0x000fca000c000000 */
[----:B------:R-:W-:Y:S01]  /*2d80*/  FMUL.FTZ R9, R4, R9 ;  /* 0x0000000904097220 */ /* 0x000fe20000410000 */
[----:B------:R-:W-:-:S03]  /*2d90*/  IADD3 R4, P0, PT, R5, UR8, RZ ;  /* 0x0000000805047c10 */ /* 0x000fc6000ff1e0ff */
[----:B------:R-:W-:Y:S01]  /*2da0*/  FMUL.FTZ R9, R9, 0.16666667163372039795 ;  /* 0x3e2aaaab09097820 */ /* 0x000fe20000410000 */
[----:B------:R-:W-:-:S04]  /*2db0*/  IADD3.X R5, PT, PT, RZ, UR9, RZ, P0, !PT ;  /* 0x00000009ff057c10 */ /* 0x000fc800087fe4ff */
[----:B------:R-:W-:-:S05]  /*2dc0*/  F2FP.BF16.F32.PACK_AB R9, RZ, R9 ;  /* 0x00000009ff09723e */ /* 0x000fca00000010ff */
[----:B------:R0:W-:Y:S02]  /*2dd0*/  STG.E.U16 desc[UR6][R4.64], R9 ;  /* 0x0000000904007986 */ /* 0x0001e4000c101506 */
.L_x_4404:
[----:B------:R-:W-:-:S13]  /*2de0*/  ISETP.GE.AND P0, PT, R3, UR4, PT ;  /* 0x0000000403007c0c */ /* 0x000fda000bf06270 */
[----:B------:R-:W-:Y:S05]  /*2df0*/  @P0 BREAK.RELIABLE B1 ;  /* 0x0000000000010942 */ /* 0x000fea0003800100 */
[----:B------:R-:W-:Y:S05]  /*2e00*/  @P0 BRA `(.L_x_4406) ;  /* 0x0000001000f80947 */ /* 0x000fea0003800000 */
[----:B------:R-:W-:Y:S05]  /*2e10*/  BSYNC.RELIABLE B1 ;  /* 0x0000000000017941 */ /* 0x000fea0003800100 */
.L_x_4403:
        /* <DEDUP_REMOVED lines=298> */
.L_x_4408:
        /* <DEDUP_REMOVED lines=16> */
[----:B------:R-:W-:-:S03]  /*41c0*/  IMAD.X R5, RZ, RZ, UR9, P0 ;  /* 0x00000009ff057e24 */ /* 0x000fc600080e06ff */
[----:B------:R-:W-:-:S05]  /*41d0*/  F2FP.BF16.F32.PACK_AB R9, RZ, R9 ;  /* 0x00000009ff09723e */ /* 0x000fca00000010ff */
[----:B------:R1:W-:Y:S02]  /*41e0*/  STG.E.U16 desc[UR6][R4.64], R9 ;  /* 0x0000000904007986 */ /* 0x0003e4000c101506 */
.L_x_4406:
[----:B------:R-:W-:Y:S05]  /*41f0*/  BSYNC.RECONVERGENT B0 ;  /* 0x0000000000007941 */ /* 0x000fea0003800200 */
.L_x_4402:
        /* <DEDUP_REMOVED lines=9> */
[----:B--2---:R-:W-:-:S05]  /*4290*/  IMAD.HI.U32 R4, R3, UR4, R4 ;  /* 0x0000000403047c27 */ /* 0x004fca000f8e0004 */
[----:B------:R-:W-:-:S04]  /*42a0*/  SHF.R.U32.HI R5, RZ, UR5, R4 ;  /* 0x00000005ff057c19 */ /* 0x000fc80008011604 */
[----:B------:R-:W-:-:S05]  /*42b0*/  IADD3 R6, PT, PT, -R5, RZ, RZ ;  /* 0x000000ff05067210 */ /* 0x000fca0007ffe1ff */
[----:B0-----:R-:W-:-:S04]  /*42c0*/  IMAD R2, R6, UR8, R3 ;  /* 0x0000000806027c24 */ /* 0x001fc8000f8e0203 */
[C---:B-1----:R-:W-:Y:S02]  /*42d0*/  IMAD R3, R2.reuse, UR10, RZ ;  /* 0x0000000a02037c24 */ /* 0x042fe4000f8e02ff */
        /* <DEDUP_REMOVED lines=269> */
[----:B------:R-:W1:Y:S10]  /*53b0*/  LDCU UR4, c[0x0][0x4a8] ;  /* 0x00009500ff0477ac */ /* 0x000e740008000800 */
[----:B------:R-:W2:Y:S01]  /*53c0*/  @P0 LDC.64 R8, c[0x0][0x4b0] ;  /* 0x00012c00ff080b82 */ /* 0x000ea20000000a00 */
[----:B0-----:R-:W-:-:S07]  /*53d0*/  IMAD.HI.U32 R6, R5, UR9, R4 ;  /* 0x0000000905067c27 */ /* 0x001fce000f8e0004 */
[----:B------:R-:W0:Y:S01]  /*53e0*/  @P0 LDC R11, c[0x0][0x4ac] ;  /* 0x00012b00ff0b0b82 */ /* 0x000e220000000800 */
[----:B-1----:R-:W-:Y:S01]  /*53f0*/  SHF.R.U32.HI R7, RZ, UR4, R6 ;  /* 0x00000004ff077c19 */ /* 0x002fe20008011606 */
[----:B------:R-:W1:Y:S01]  /*5400*/  LDCU.64 UR4, c[0x0][0x570] ;  /* 0x0000ae00ff0477ac */ /* 0x000e620008000a00 */
[----:B------:R-:W-:Y:S02]  /*5410*/  @P0 MOV R6, RZ ;  /* 0x000000ff00060202 */ /* 0x000fe40000000f00 */
[----:B------:R-:W-:-:S03]  /*5420*/  IADD3 R4, PT, PT, -R7, RZ, RZ ;  /* 0x000000ff07047210 */ /* 0x000fc60007ffe1ff */
[----:B------:R-:W3:Y:S02]  /*5430*/  @P0 LDC.64 R12, c[0x0][0x578] ;  /* 0x00015e00ff0c0b82 */ /* 0x000ee40000000a00 */
[----:B------:R-:W-:Y:S02]  /*5440*/  IMAD R4, R4, UR8, R5 ;  /* 0x0000000804047c24 */ /* 0x000fe4000f8e0205 */
[----:B--2---:R-:W-:-:S05]  /*5450*/  @P0 IMAD.HI.U32 R0, R7, R8, R6 ;  /* 0x0000000807000227 */ /* 0x004fca00078e0006 */
[----:B------:R-:W-:Y:S01]  /*5460*/  @P0 SHF.R.U32.HI R0, RZ, R9, R0 ;  /* 0x00000009ff000219 */ /* 0x000fe20000011600 */
[C---:B-1----:R-:W-:Y:S02]  /*5470*/  IMAD R3, R4.reuse, UR4, R3 ;  /* 0x0000000404037c24 */ /* 0x042fe4000f8e0203 */
[----:B------:R-:W-:Y:S01]  /*5480*/  IMAD R2, R4, UR5, R2 ;  /* 0x0000000504027c24 */ /* 0x000fe2000f8e0202 */
[----:B------:R-:W-:-:S05]  /*5490*/  @P0 IADD3 R6, PT, PT, -R0, RZ, RZ ;  /* 0x000000ff00060210 */ /* 0x000fca0007ffe1ff */
[----:B0-----:R-:W-:-:S04]  /*54a0*/  @P0 IMAD R6, R11, R6, R7 ;  /* 0x000000060b060224 */ /* 0x001fc800078e0207 */
[C---:B---3--:R-:W-:Y:S02]  /*54b0*/  @P0 IMAD R3, R6.reuse, R12, R3 ;  /* 0x0000000c06030224 */ /* 0x048fe400078e0203 */
[----:B------:R-:W-:-:S07]  /*54c0*/  @P0 IMAD R2, R6, R13, R2 ;  /* 0x0000000d06020224 */ /* 0x000fce00078e0202 */
.L_x_4409:
[----:B------:R-:W0:Y:S01]  /*54d0*/  LDCU.128 UR8, c[0x0][0x580] ;  /* 0x0000b000ff0877ac */ /* 0x000e220008000c00 */
[----:B------:R-:W1:Y:S01]  /*54e0*/  LDCU UR4, c[0x0][0x590] ;  /* 0x0000b200ff0477ac */ /* 0x000e620008000800 */
[----:B------:R-:W2:Y:S01]  /*54f0*/  LDCU UR5, c[0x0][0x59c] ;  /* 0x0000b380ff0577ac */ /* 0x000ea20008000800 */
[----:B0-----:R-:W-:-:S04]  /*5500*/  IADD3 R4, P0, PT, R2, UR10, RZ ;  /* 0x0000000a02047c10 */ /* 0x001fc8000ff1e0ff */
[----:B------:R-:W-:-:S05]  /*5510*/  IADD3.X R5, PT, PT, RZ, UR11, RZ, P0, !PT ;  /* 0x0000000bff057c10 */ /* 0x000fca00087fe4ff */
[----:B------:R-:W3:Y:S02]  /*5520*/  LDG.E.U16 R4, desc[UR6][R4.64] ;  /* 0x0000000604047981 */ /* 0x000ee4000c1e1500 */
[----:B---3--:R-:W-:-:S05]  /*5530*/  SHF.L.U32 R0, R4, 0x10, RZ ;  /* 0x0000001004007819 */ /* 0x008fca00000006ff */
[----:B------:R-:W-:-:S05]  /*5540*/  FADD.FTZ R2, R0, 3 ;  /* 0x4040000000027421 */ /* 0x000fca0000010000 */
[----:B-1----:R-:W-:-:S04]  /*5550*/  FSETP.GEU.FTZ.AND P0, PT, R2, UR4, PT ;  /* 0x0000000402007c0b */ /* 0x002fc8000bf1e000 */
[----:B------:R-:W-:-:S04]  /*5560*/  FSEL R2, R2, UR4, P0 ;  /* 0x0000000402027c08 */ /* 0x000fc80008000000 */
[----:B--2---:R-:W-:-:S04]  /*5570*/  FSETP.GT.FTZ.AND P0, PT, R2, UR5, PT ;  /* 0x0000000502007c0b */ /* 0x004fc8000bf14000 */
[----:B------:R-:W-:Y:S02]  /*5580*/  FSEL R7, R2, UR5, !P0 ;  /* 0x0000000502077c08 */ /* 0x000fe4000c000000 */
[----:B------:R-:W-:-:S03]  /*5590*/  IADD3 R2, P0, PT, R3, UR8, RZ ;  /* 0x0000000803027c10 */ /* 0x000fc6000ff1e0ff */
[----:B------:R-:W-:Y:S01]  /*55a0*/  FMUL.FTZ R7, R0, R7 ;  /* 0x0000000700077220 */ /* 0x000fe20000410000 */
[----:B------:R-:W-:-:S03]  /*55b0*/  IADD3.X R3, PT, PT, RZ, UR9, RZ, P0, !PT ;  /* 0x00000009ff037c10 */ /* 0x000fc600087fe4ff */
[----:B------:R-:W-:-:S05]  /*55c0*/  FMUL.FTZ R7, R7, 0.16666667163372039795 ;  /* 0x3e2aaaab07077820 */ /* 0x000fca0000410000 */
[----:B------:R-:W-:-:S05]  /*55d0*/  F2FP.BF16.F32.PACK_AB R7, RZ, R7 ;  /* 0x00000007ff07723e */ /* 0x000fca00000010ff */
[----:B------:R-:W-:Y:S01]  /*55e0*/  STG.E.U16 desc[UR6][R2.64], R7 ;  /* 0x0000000702007986 */ /* 0x000fe2000c101506 */
[----:B------:R-:W-:Y:S05]  /*55f0*/  EXIT ;  /* 0x000000000000794d */ /* 0x000fea0003800000 */
.L_x_4410:
        /* <DEDUP_REMOVED lines=16> */
.L_x_6371:


//--------------------- .text._ZN2at6native27unrolled_elementwise_kernelIZZZNS0_66_GLOBAL__N__a0cfb035_28_ActivationHardswishKernel_cu_9e10b42f_293016hardswish_kernelERNS_14TensorIteratorEENKUlvE_clEvENKUlvE2_clEvEUlN3c108BFloat16EE_St5arrayIPcLm2EELi4E23TrivialOffsetCalculatorILi1EjESE_NS0_6memory15LoadWithoutCastENSF_16StoreWithoutCastEEEviT_T0_T2_T3_T4_T5_ --------------------------
	.section	.text._ZN2at6native27unrolled_elementwise_kernelIZZZNS0_66_GLOBAL__N__a0cfb035_28_ActivationHardswishKernel_cu_9e10b42f_293016hardswish_kernelERNS_14TensorIteratorEENKUlvE_clEvENKUlvE2_clEvEUlN3c108BFloat16EE_St5arrayIPcLm2EELi4E23TrivialOffsetCalculatorILi1EjESE_NS0_6memory15LoadWithoutCastENSF_16StoreWithoutCastEEEviT_T0_T2_T3_T4_T5_,"ax",@progbits
	.align	128
        .global         _ZN2at6native27unrolled_elementwise_kernelIZZZNS0_66_GLOBAL__N__a0cfb035_28_ActivationHardswishKernel_cu_9e10b42f_293016hardswish_kernelERNS_14TensorIteratorEENKUlvE_clEvENKUlvE2_clEvEUlN3c108BFloat16EE_St5arrayIPcLm2EELi4E23TrivialOffsetCalculatorILi1EjESE_NS0_6memory15LoadWithoutCastENSF_16StoreWithoutCastEEEviT_T0_T2_T3_T4_T5_
        .type           _ZN2at6native27unrolled_elementwise_kernelIZZZNS0_66_GLOBAL__N__a0cfb035_28_ActivationHardswishKernel_cu_9e10b42f_293016hardswish_kernelERNS_14TensorIteratorEENKUlvE_clEvENKUlvE2_clEvEUlN3c108BFloat16EE_St5arrayIPcLm2EELi4E23TrivialOffsetCalculatorILi1EjESE_NS0_6memory15LoadWithoutCastENSF_16StoreWithoutCastEEEviT_T0_T2_T3_T4_T5_,@function
        .size           _ZN2at6native27unrolled_elementwise_kernelIZZZNS0_66_GLOBAL__N__a0cfb035_28_ActivationHardswishKernel_cu_9e10b42f_293016hardswish_kernelERNS_14TensorIteratorEENKUlvE_clEvENKUlvE2_clEvEUlN3c108BFloat16EE_St5arrayIPcLm2EELi4E23TrivialOffsetCalculatorILi1EjESE_NS0_6memory15LoadWithoutCastENSF_16StoreWithoutCastEEEviT_T0_T2_T3_T4_T5_,(.L_x_6372 - _ZN2at6native27unrolled_elementwise_kernelIZZZNS0_66_GLOBAL__N__a0cfb035_28_ActivationHardswishKernel_cu_9e10b42f_293016hardswish_kernelERNS_14TensorIteratorEENKUlvE_clEvENKUlvE2_clEvEUlN3c108BFloat16EE_St5arrayIPcLm2EELi4E23TrivialOffsetCalculatorILi1EjESE_NS0_6memory15LoadWithoutCastENSF_16StoreWithoutCastEEEviT_T0_T2_T3_T4_T5_)
        .other          _ZN2at6native27unrolled_elementwise_kernelIZZZNS0_66_GLOBAL__N__a0cfb035_28_ActivationHardswishKernel_cu_9e10b42f_293016hardswish_kernelERNS_14TensorIteratorEENKUlvE_clEvENKUlvE2_clEvEUlN3c108BFloat16EE_St5arrayIPcLm2EELi4E23TrivialOffsetCalculatorILi1EjESE_NS0_6memory15LoadWithoutCastENSF_16StoreWithoutCastEEEviT_T0_T2_T3_T4_T5_,@"STO_CUDA_ENTRY STV_DEFAULT"
_ZN2at6native27unrolled_elementwise_kernelIZZZNS0_66_GLOBAL__N__a0cfb035_28_ActivationHardswishKernel_cu_9e10b42f_293016hardswish_kernelERNS_14TensorIteratorEENKUlvE_clEvENKUlvE2_clEvEUlN3c108BFloat16EE_St5arrayIPcLm2EELi4E23TrivialOffsetCalculatorILi1EjESE_NS0_6memory15LoadWithoutCastENSF_16StoreWithoutCastEEEviT_T0_T2_T3_T4_T5_:
.text._ZN2at6native27unrolled_elementwise_kernelIZZZNS0_66_GLOBAL__N__a0cfb035_28_ActivationHardswishKernel_cu_9e10b42f_293016hardswish_kernelERNS_14TensorIteratorEENKUlvE_clEvENKUlvE2_clEvEUlN3c108BFloat16EE_St5arrayIPcLm2EELi4E23TrivialOffsetCalculatorILi1EjESE_NS0_6memory15LoadWithoutCastENSF_16StoreWithoutCastEEEviT_T0_T2_T3_T4_T5_:
[----:B------:R-:W-:Y:S01]  /*0000*/  LDC R1, c[0x0][0x37c] ;  /* 0x0000df00ff017b82 */ /* 0x000fe20000000800 */
[----:B------:R-:W0:Y:S07]  /*0010*/  S2R R0, SR_CTAID.X ;  /* 0x0000000000007919 */ /* 0x000e2e0000002500 */
[----:B------:R-:W0:Y:S01]  /*0020*/  LDC R3, c[0x0][0x380] ;  /* 0x0000e000ff037b82 */ /* 0x000e220000000800 */
[----:B------:R-:W1:Y:S01]  /*0030*/  LDCU.64 UR4, c[0x0][0x358] ;  /* 0x00006b00ff0477ac */ /* 0x000e620008000a00 */
[----:B------:R-:W-:Y:S01]  /*0040*/  PRMT R8, RZ, 0x7610, R8 ;  /* 0x00007610ff087816 */ /* 0x000fe20000000008 */
[----:B------:R-:W2:Y:S01]  /*0050*/  S2R R7, SR_TID.X ;  /* 0x0000000000077919 */ /* 0x000ea20000002100 */
[----:B------:R-:W-:Y:S01]  /*0060*/  PRMT R6, RZ, 0x7610, R6 ;  /* 0x00007610ff067816 */ /* 0x000fe20000000006 */
[----:B0-----:R-:W-:-:S02]  /*0070*/  IMAD R2, R0, -0x200, R3 ;  /* 0xfffffe0000027824 */ /* 0x001fc400078e0203 */
[----:B--2---:R-:W-:-:S03]  /*0080*/  IMAD.MOV.U32 R3, RZ, RZ, R7 ;  /* 0x000000ffff037224 */ /* 0x004fc600078e0007 */
[----:B------:R-:W-:-:S13]  /*0090*/  ISETP.GE.AND P0, PT, R7, R2, PT ;  /* 0x000000020700720c */ /* 0x000fda0003f06270 */
[----:B------:R-:W-:-:S05]  /*00a0*/  @!P0 VIADD R7, R3, 0x80 ;  /* 0x0000008003078836 */ /* 0x000fca0000000000 */
[----:B------:R-:W-:-:S13]  /*00b0*/  ISETP.GE.AND P1, PT, R7, R2, PT ;  /* 0x000000020700720c */ /* 0x000fda0003f26270 */
[----:B------:R-:W-:Y:S01]  /*00c0*/  @!P1 IMAD R9, R0, 0x200, R7 ;  /* 0x0000020000099824 */ /* 0x000fe200078e0207 */
[----:B------:R-:W0:Y:S01]  /*00d0*/  @!P1 LDC.64 R10, c[0x0][0x3a8] ;  /* 0x0000ea00ff0a9b82 */ /* 0x000e220000000a00 */
[----:B------:R-:W-:-:S05]  /*00e0*/  @!P1 VIADD R7, R7, 0x80 ;  /* 0x0000008007079836 */ /* 0x000fca0000000000 */
[----:B------:R-:W-:-:S13]  /*00f0*/  ISETP.GE.AND P3, PT, R7, R2, PT ;  /* 0x000000020700720c */ /* 0x000fda0003f66270 */
[----:B------:R-:W2:Y:S01]  /*0100*/  @!P3 LDC.64 R4, c[0x0][0x3a8] ;  /* 0x0000ea00ff04bb82 */ /* 0x000ea20000000a00 */
[----:B------:R-:W-:Y:S01]  /*0110*/  @!P3 LEA R17, R0, R7, 0x9 ;  /* 0x000000070011b211 */ /* 0x000fe200078e48ff */
[----:B------:R-:W-:Y:S02]  /*0120*/  @!P3 VIADD R7, R7, 0x80 ;  /* 0x000000800707b836 */ /* 0x000fe40000000000 */
[----:B0-----:R-:W-:-:S03]  /*0130*/  @!P1 IMAD.WIDE.U32 R10, R9, 0x2, R10 ;  /* 0x00000002090a9825 */ /* 0x001fc600078e000a */
[----:B------:R-:W-:Y:S01]  /*0140*/  ISETP.GE.AND P2, PT, R7, R2, PT ;  /* 0x000000020700720c */ /* 0x000fe20003f46270 */
[----:B--2---:R-:W-:-:S12]  /*0150*/  @!P3 IMAD.WIDE.U32 R16, R17, 0x2, R4 ;  /* 0x000000021110b825 */ /* 0x004fd800078e0004 */
[----:B------:R-:W0:Y:S01]  /*0160*/  @!P2 LDC.64 R12, c[0x0][0x3a8] ;  /* 0x0000ea00ff0cab82 */ /* 0x000e220000000a00 */
[C---:B------:R-:W-:Y:S01]  /*0170*/  IADD3 R19, PT, PT, R3.reuse, 0x80, RZ ;  /* 0x0000008003137810 */ /* 0x040fe20007ffe0ff */
[----:B-1----:R1:W5:Y:S01]  /*0180*/  @!P1 LDG.E.U16 R8, desc[UR4][R10.64] ;  /* 0x000000040a089981 */ /* 0x002362000c1e1500 */
[C---:B------:R-:W-:Y:S02]  /*0190*/  @!P0 IMAD R9, R0.reuse, 0x200, R3 ;  /* 0x0000020000098824 */ /* 0x040fe400078e0203 */
[----:B------:R-:W-:Y:S01]  /*01a0*/  @!P2 IMAD R7, R0, 0x200, R7 ;  /* 0x000002000007a824 */ /* 0x000fe200078e0207 */
[----:B------:R2:W5:Y:S02]  /*01b0*/  @!P3 LDG.E.U16 R6, desc[UR4][R16.64] ;  /* 0x000000041006b981 */ /* 0x000564000c1e1500 */
[----:B------:R-:W3:Y:S01]  /*01c0*/  @!P0 LDC.64 R4, c[0x0][0x3a8] ;  /* 0x0000ea00ff048b82 */ /* 0x000ee20000000a00 */
[----:B------:R-:W-:Y:S01]  /*01d0*/  BSSY.RECONVERGENT B0, `(.L_x_4411) ;  /* 0x000001e000007945 */ /* 0x000fe20003800200 */
[----:B-1----:R-:W-:-:S02]  /*01e0*/  VIADD R11, R3, 0x100 ;  /* 0x00000100030b7836 */ /* 0x002fc40000000000 */
[----:B0-----:R-:W-:Y:S01]  /*01f0*/  @!P2 IMAD.WIDE.U32 R12, R7, 0x2, R12 ;  /* 0x00000002070ca825 */ /* 0x001fe200078e000c */
[----:B------:R-:W-:-:S03]  /*0200*/  PRMT R7, RZ, 0x7610, R7 ;  /* 0x00007610ff077816 */ /* 0x000fc60000000007 */
[----:B--2---:R-:W-:-:S03]  /*0210*/  VIADD R17, R3, 0x180 ;  /* 0x0000018003117836 */ /* 0x004fc60000000000 */
[----:B------:R0:W5:Y:S01]  /*0220*/  @!P2 LDG.E.U16 R7, desc[UR4][R12.64] ;  /* 0x000000040c07a981 */ /* 0x000162000c1e1500 */
[----:B---3--:R-:W-:Y:S01]  /*0230*/  @!P0 IMAD.WIDE.U32 R4, R9, 0x2, R4 ;  /* 0x0000000209048825 */ /* 0x008fe200078e0004 */
[----:B------:R-:W-:-:S06]  /*0240*/  PRMT R9, RZ, 0x7610, R9 ;  /* 0x00007610ff097816 */ /* 0x000fcc0000000009 */
[----:B------:R1:W5:Y:S01]  /*0250*/  @!P0 LDG.E.U16 R9, desc[UR4][R4.64] ;  /* 0x0000000404098981 */ /* 0x000362000c1e1500 */
[----:B------:R-:W-:-:S13]  /*0260*/  ISETP.GE.AND P0, PT, R3, R2, PT ;  /* 0x000000020300720c */ /* 0x000fda0003f06270 */
[----:B------:R-:W1:Y:S01]  /*0270*/  @!P0 LDC.64 R14, c[0x0][0x3a0] ;  /* 0x0000e800ff0e8b82 */ /* 0x000e620000000a00 */
[----:B0-----:R-:W-:Y:S01]  /*0280*/  @!P0 IMAD R13, R0, 0x200, R3 ;  /* 0x00000200000d8824 */ /* 0x001fe200078e0203 */
[----:B------:R-:W-:Y:S02]  /*0290*/  @!P0 MOV R3, R19 ;  /* 0x0000001300038202 */ /* 0x000fe40000000f00 */
[-C--:B------:R-:W-:Y:S02]  /*02a0*/  ISETP.GE.AND P4, PT, R19, R2.reuse, PT ;  /* 0x000000021300720c */ /* 0x080fe40003f86270 */
[-C--:B------:R-:W-:Y:S02]  /*02b0*/  ISETP.GE.AND P1, PT, R11, R2.reuse, PT ;  /* 0x000000020b00720c */ /* 0x080fe40003f26270 */
[-C--:B------:R-:W-:Y:S02]  /*02c0*/  ISETP.GE.AND P2, PT, R17, R2.reuse, PT ;  /* 0x000000021100720c */ /* 0x080fe40003f46270 */
[----:B------:R-:W-:Y:S01]  /*02d0*/  ISETP.GE.AND P3, PT, R3, R2, PT ;  /* 0x000000020300720c */ /* 0x000fe20003f66270 */
[----:B-1----:R-:W-:Y:S01]  /*02e0*/  @!P0 IMAD.WIDE.U32 R4, R13, 0x2, R14 ;  /* 0x000000020d048825 */ /* 0x002fe200078e000e */
[----:B------:R-:W-:Y:S11]  /*02f0*/  @P0 BRA `(.L_x_4412) ;  /* 0x00000000002c0947 */ /* 0x000ff60003800000 */
        /* <DEDUP_REMOVED lines=9> */
[----:B------:R-:W-:-:S05]  /*0390*/  FMUL.FTZ R9, R10, 0.16666667163372039795 ;  /* 0x3e2aaaab0a097820 */ /* 0x000fca0000410000 */
[----:B------:R-:W-:-:S07]  /*03a0*/  F2FP.BF16.F32.PACK_AB R9, RZ, R9 ;  /* 0x00000009ff09723e */ /* 0x000fce00000010ff */
.L_x_4412:
[----:B------:R-:W-:Y:S05]  /*03b0*/  BSYNC.RECONVERGENT B0 ;  /* 0x0000000000007941 */ /* 0x000fea0003800200 */
.L_x_4411:
        /* <DEDUP_REMOVED lines=13> */
.L_x_4414:
[----:B------:R-:W-:Y:S05]  /*0490*/  BSYNC.RECONVERGENT B0 ;  /* 0x0000000000007941 */ /* 0x000fea0003800200 */
.L_x_4413:
        /* <DEDUP_REMOVED lines=13> */
.L_x_4416:
[----:B------:R-:W-:Y:S05]  /*0570*/  BSYNC.RECONVERGENT B0 ;  /* 0x0000000000007941 */ /* 0x000fea0003800200 */
.L_x_4415:
[----:B------:R-:W-:Y:S04]  /*0580*/  BSSY.RECONVERGENT B0, `(.L_x_4417) ;  /* 0x000000d000007945 */ /* 0x000fe80003800200 */
[----:B------:R-:W-:Y:S05]  /*0590*/  @P2 BRA `(.L_x_4418) ;  /* 0x00000000002c2947 */ /* 0x000fea0003800000 */
[----:B------:R-:W0:Y:S01]  /*05a0*/  LDCU UR6, c[0x0][0x388] ;  /* 0x00007100ff0677ac */ /* 0x000e220008000800 */
[----:B-----5:R-:W-:Y:S01]  /*05b0*/  SHF.L.U32 R7, R7, 0x10, RZ ;  /* 0x0000001007077819 */ /* 0x020fe200000006ff */
[----:B------:R-:W1:Y:S04]  /*05c0*/  LDCU UR7, c[0x0][0x394] ;  /* 0x00007280ff0777ac */ /* 0x000e680008000800 */
        /* <DEDUP_REMOVED lines=8> */
.L_x_4418:
[----:B------:R-:W-:Y:S05]  /*0650*/  BSYNC.RECONVERGENT B0 ;  /* 0x0000000000007941 */ /* 0x000fea0003800200 */
.L_x_4417:
[----:B-----5:R0:W-:Y:S01]  /*0660*/  @!P0 STG.E.U16 desc[UR4][R4.64], R9 ;  /* 0x0000000904008986 */ /* 0x0201e2000c101504 */
[----:B------:R-:W-:Y:S04]  /*0670*/  BSSY.RECONVERGENT B0, `(.L_x_4419) ;  /* 0x000000c000007945 */ /* 0x000fe80003800200 */
[----:B------:R-:W-:Y:S05]  /*0680*/  @P3 BRA `(.L_x_4420) ;  /* 0x0000000000283947 */ /* 0x000fea0003800000 */
[----:B0-----:R-:W0:Y:S01]  /*0690*/  LDC.64 R4, c[0x0][0x3a0] ;  /* 0x0000e800ff047b82 */ /* 0x001e220000000a00 */
[----:B------:R-:W-:Y:S02]  /*06a0*/  IMAD R7, R0, 0x200, R3 ;  /* 0x0000020000077824 */ /* 0x000fe400078e0203 */
        /* <DEDUP_REMOVED lines=8> */
.L_x_4420:
[----:B------:R-:W-:Y:S05]  /*0730*/  BSYNC.RECONVERGENT B0 ;  /* 0x0000000000007941 */ /* 0x000fea0003800200 */
.L_x_4419:
[----:B------:R-:W-:-:S13]  /*0740*/  ISETP.GE.AND P0, PT, R3, R2, PT ;  /* 0x000000020300720c */ /* 0x000fda0003f06270 */
[----:B------:R-:W-:Y:S05]  /*0750*/  @P0 EXIT ;  /* 0x000000000000094d */ /* 0x000fea0003800000 */
[----:B01----:R-:W0:Y:S01]  /*0760*/  LDC.64 R4, c[0x0][0x3a0] ;  /* 0x0000e800ff047b82 */ /* 0x003e220000000a00 */
[----:B------:R-:W-:-:S04]  /*0770*/  IMAD R3, R0, 0x200, R3 ;  /* 0x0000020000037824 */ /* 0x000fc800078e0203 */
[----:B0-----:R-:W-:-:S05]  /*0780*/  IMAD.WIDE.U32 R2, R3, 0x2, R4 ;  /* 0x0000000203027825 */ /* 0x001fca00078e0004 */
[----:B------:R-:W-:Y:S01]  /*0790*/  STG.E.U16 desc[UR4][R2.64], R8 ;  /* 0x0000000802007986 */ /* 0x000fe2000c101504 */
[----:B------:R-:W-:Y:S05]  /*07a0*/  EXIT ;  /* 0x000000000000794d */ /* 0x000fea0003800000 */
.L_x_4421:
        /* <DEDUP_REMOVED lines=13> */
.L_x_6372:


//--------------------- .text._ZN2at6native29vectorized_elementwise_kernelILi2EZZZNS0_66_GLOBAL__N__a0cfb035_28_ActivationHardswishKernel_cu_9e10b42f_293016hardswish_kernelERNS_14TensorIteratorEENKUlvE_clEvENKUlvE2_clEvEUlN3c108BFloat16EE_St5arrayIPcLm2EEEEviT0_T1_ --------------------------
	.section	.text._ZN2at6native29vectorized_elementwise_kernelILi2EZZZNS0_66_GLOBAL__N__a0cfb035_28_ActivationHardswishKernel_cu_9e10b42f_293016hardswish_kernelERNS_14TensorIteratorEENKUlvE_clEvENKUlvE2_clEvEUlN3c108BFloat16EE_St5arrayIPcLm2EEEEviT0_T1_,"ax",@progbits
	.align	128
        .global         _ZN2at6native29vectorized_elementwise_kernelILi2EZZZNS0_66_GLOBAL__N__a0cfb035_28_ActivationHardswishKernel_cu_9e10b42f_293016hardswish_kernelERNS_14TensorIteratorEENKUlvE_clEvENKUlvE2_clEvEUlN3c108BFloat16EE_St5arrayIPcLm2EEEEviT0_T1_
        .type           _ZN2at6native29vectorized_elementwise_kernelILi2EZZZNS0_66_GLOBAL__N__a0cfb035_28_ActivationHardswishKernel_cu_9e10b42f_293016hardswish_kernelERNS_14TensorIteratorEENKUlvE_clEvENKUlvE2_clEvEUlN3c108BFloat16EE_St5arrayIPcLm2EEEEviT0_T1_,@function
        .size           _ZN2at6native29vectorized_elementwise_kernelILi2EZZZNS0_66_GLOBAL__N__a0cfb035_28_ActivationHardswishKernel_cu_9e10b42f_293016hardswish_kernelERNS_14TensorIteratorEENKUlvE_clEvENKUlvE2_clEvEUlN3c108BFloat16EE_St5arrayIPcLm2EEEEviT0_T1_,(.L_x_6373 - _ZN2at6native29vectorized_elementwise_kernelILi2EZZZNS0_66_GLOBAL__N__a0cfb035_28_ActivationHardswishKernel_cu_9e10b42f_293016hardswish_kernelERNS_14TensorIteratorEENKUlvE_clEvENKUlvE2_clEvEUlN3c108BFloat16EE_St5arrayIPcLm2EEEEviT0_T1_)
        .other          _ZN2at6native29vectorized_elementwise_kernelILi2EZZZNS0_66_GLOBAL__N__a0cfb035_28_ActivationHardswishKernel_cu_9e10b42f_293016hardswish_kernelERNS_14TensorIteratorEENKUlvE_clEvENKUlvE2_clEvEUlN3c108BFloat16EE_St5arrayIPcLm2EEEEviT0_T1_,@"STO_CUDA_ENTRY STV_DEFAULT"
_ZN2at6native29vectorized_elementwise_kernelILi2EZZZNS0_66_GLOBAL__N__a0cfb035_28_ActivationHardswishKernel_cu_9e10b42f_293016hardswish_kernelERNS_14TensorIteratorEENKUlvE_clEvENKUlvE2_clEvEUlN3c108BFloat16EE_St5arrayIPcLm2EEEEviT0_T1_:
.text._ZN2at6native29vectorized_elementwise_kernelILi2EZZZNS0_66_GLOBAL__N__a0cfb035_28_ActivationHardswishKernel_cu_9e10b42f_293016hardswish_kernelERNS_14TensorIteratorEENKUlvE_clEvENKUlvE2_clEvEUlN3c108BFloat16EE_St5arrayIPcLm2EEEEviT0_T1_:
        /* <DEDUP_REMOVED lines=17> */
[----:B------:R-:W-:-:S13]  /*0110*/  ISETP.GE.U32.AND P5, PT, R18, R5, PT ;  /* 0x000000051200720c */ /* 0x000fda0003fa6070 */
[----:B------:R-:W-:Y:S01]  /*0120*/  @!P5 IMAD.IADD R29, R7, 0x1, R18 ;  /* 0x00000001071dd824 */ /* 0x000fe200078e0212 */
[----:B------:R-:W1:Y:S01]  /*0130*/  @!P5 LDC.64 R16, c[0x0][0x3a8] ;  /* 0x0000ea00ff10db82 */ /* 0x000e620000000a00 */
[----:B------:R-:W-:Y:S01]  /*0140*/  @!P5 VIADD R18, R18, 0x80 ;  /* 0x000000801212d836 */ /* 0x000fe20000000000 */
[----:B------:R-:W-:Y:S01]  /*0150*/  PRMT R0, RZ, 0x7610, R0 ;  /* 0x00007610ff007816 */ /* 0x000fe20000000000 */
[----:B0-----:R-:W-:-:S03]  /*0160*/  @!P6 IMAD.WIDE.U32 R26, R3, 0x2, R26 ;  /* 0x00000002031ae825 */ /* 0x001fc600078e001a */
[C---:B------:R-:W-:Y:S02]  /*0170*/  ISETP.GE.U32.AND P4, PT, R18.reuse, R5, PT ;  /* 0x000000051200720c */ /* 0x040fe40003f86070 */
[----:B------:R-:W5:Y:S11]  /*0180*/  @!P6 LDG.E.U16 R6, desc[UR4][R26.64] ;  /* 0x000000041a06e981 */ /* 0x000f76000c1e1500 */
[----:B------:R-:W-:Y:S01]  /*0190*/  @!P4 IMAD.IADD R25, R7, 0x1, R18 ;  /* 0x000000010719c824 */ /* 0x000fe200078e0212 */
[----:B------:R-:W0:Y:S01]  /*01a0*/  @!P4 LDC.64 R8, c[0x0][0x3a8] ;  /* 0x0000ea00ff08cb82 */ /* 0x000e220000000a00 */
[----:B------:R-:W-:-:S05]  /*01b0*/  @!P4 VIADD R18, R18, 0x80 ;  /* 0x000000801212c836 */ /* 0x000fca0000000000 */
[----:B------:R-:W-:-:S13]  /*01c0*/  ISETP.GE.U32.AND P3, PT, R18, R5, PT ;  /* 0x000000051200720c */ /* 0x000fda0003f66070 */
[----:B------:R-:W-:Y:S01]  /*01d0*/  @!P3 IADD3 R23, PT, PT, R7, R18, RZ ;  /* 0x000000120717b210 */ /* 0x000fe20007ffe0ff */
[----:B------:R-:W-:Y:S01]  /*01e0*/  @!P3 VIADD R18, R18, 0x80 ;  /* 0x000000801212b836 */ /* 0x000fe20000000000 */
[----:B------:R-:W2:Y:S04]  /*01f0*/  @!P3 LDC.64 R10, c[0x0][0x3a8] ;  /* 0x0000ea00ff0abb82 */ /* 0x000ea80000000a00 */
[----:B------:R-:W-:-:S13]  /*0200*/  ISETP.GE.U32.AND P2, PT, R18, R5, PT ;  /* 0x000000051200720c */ /* 0x000fda0003f46070 */
[----:B------:R-:W-:Y:S01]  /*0210*/  @!P2 IMAD.IADD R21, R7, 0x1, R18 ;  /* 0x000000010715a824 */ /* 0x000fe200078e0212 */
[----:B------:R-:W3:Y:S01]  /*0220*/  @!P2 LDC.64 R12, c[0x0][0x3a8] ;  /* 0x0000ea00ff0cab82 */ /* 0x000ee20000000a00 */
[----:B------:R-:W-:-:S05]  /*0230*/  @!P2 VIADD R18, R18, 0x80 ;  /* 0x000000801212a836 */ /* 0x000fca0000000000 */
[----:B------:R-:W-:Y:S01]  /*0240*/  ISETP.GE.U32.AND P1, PT, R18, R5, PT ;  /* 0x000000051200720c */ /* 0x000fe20003f26070 */
[----:B--2---:R-:W-:Y:S02]  /*0250*/  @!P3 IMAD.WIDE.U32 R10, R23, 0x2, R10 ;  /* 0x00000002170ab825 */ /* 0x004fe400078e000a */
[----:B------:R-:W2:Y:S02]  /*0260*/  @!P0 LDC.64 R22, c[0x0][0x3a8] ;  /* 0x0000ea00ff168b82 */ /* 0x000ea40000000a00 */
[----:B-1----:R-:W-:-:S05]  /*0270*/  @!P5 IMAD.WIDE.U32 R16, R29, 0x2, R16 ;  /* 0x000000021d10d825 */ /* 0x002fca00078e0010 */
[----:B------:R1:W5:Y:S03]  /*0280*/  @!P5 LDG.E.U16 R0, desc[UR4][R16.64] ;  /* 0x000000041000d981 */ /* 0x000366000c1e1500 */
[----:B------:R-:W-:Y:S01]  /*0290*/  @!P1 IMAD.IADD R19, R7, 0x1, R18 ;  /* 0x0000000107139824 */ /* 0x000fe200078e0212 */
[----:B------:R-:W4:Y:S01]  /*02a0*/  @!P1 LDC.64 R14, c[0x0][0x3a8] ;  /* 0x0000ea00ff0e9b82 */ /* 0x000f220000000a00 */
[----:B------:R-:W-:-:S05]  /*02b0*/  @!P1 VIADD R18, R18, 0x80 ;  /* 0x0000008012129836 */ /* 0x000fca0000000000 */
[----:B------:R-:W-:Y:S01]  /*02c0*/  ISETP.GE.U32.AND P6, PT, R18, R5, PT ;  /* 0x000000051200720c */ /* 0x000fe20003fc6070 */
[----:B-1----:R-:W-:-:S04]  /*02d0*/  @!P0 IMAD.IADD R17, R7, 0x1, R4 ;  /* 0x0000000107118824 */ /* 0x002fc800078e0204 */
[----:B--2---:R-:W-:Y:S01]  /*02e0*/  @!P0 IMAD.WIDE.U32 R22, R17, 0x2, R22 ;  /* 0x0000000211168825 */ /* 0x004fe200078e0016 */
[----:B------:R-:W-:-:S07]  /*02f0*/  PRMT R17, RZ, 0x7610, R17 ;  /* 0x00007610ff117816 */ /* 0x000fce0000000011 */
[----:B------:R-:W1:Y:S01]  /*0300*/  @!P6 LDC.64 R2, c[0x0][0x3a8] ;  /* 0x0000ea00ff02eb82 */ /* 0x000e620000000a00 */
[----:B------:R-:W5:Y:S01]  /*0310*/  @!P0 LDG.E.U16 R17, desc[UR4][R22.64] ;  /* 0x0000000416118981 */ /* 0x000f62000c1e1500 */
[----:B------:R-:W-:Y:S01]  /*0320*/  ISETP.GE.U32.AND P0, PT, R4, R5, PT ;  /* 0x000000050400720c */ /* 0x000fe20003f06070 */
[----:B0-----:R-:W-:Y:S01]  /*0330*/  @!P4 IMAD.WIDE.U32 R8, R25, 0x2, R8 ;  /* 0x000000021908c825 */ /* 0x001fe200078e0008 */
[----:B------:R-:W-:-:S06]  /*0340*/  PRMT R20, RZ, 0x7610, R20 ;  /* 0x00007610ff147816 */ /* 0x000fcc0000000014 */
[----:B------:R0:W5:Y:S01]  /*0350*/  @!P4 LDG.E.U16 R20, desc[UR4][R8.64] ;  /* 0x000000040814c981 */ /* 0x000162000c1e1500 */
[----:B------:R-:W-:Y:S02]  /*0360*/  @!P6 IMAD.IADD R27, R7, 0x1, R18 ;  /* 0x00000001071be824 */ /* 0x000fe400078e0212 */
[----:B----4-:R-:W-:Y:S02]  /*0370*/  @!P1 IMAD.WIDE.U32 R14, R19, 0x2, R14 ;  /* 0x00000002130e9825 */ /* 0x010fe400078e000e */
[----:B0-----:R-:W0:Y:S02]  /*0380*/  @!P0 LDC.64 R8, c[0x0][0x3a0] ;  /* 0x0000e800ff088b82 */ /* 0x001e240000000a00 */
[----:B---3--:R-:W-:Y:S01]  /*0390*/  @!P2 IMAD.WIDE.U32 R12, R21, 0x2, R12 ;  /* 0x00000002150ca825 */ /* 0x008fe200078e000c */
[----:B------:R-:W-:Y:S02]  /*03a0*/  PRMT R19, RZ, 0x7610, R19 ;  /* 0x00007610ff137816 */ /* 0x000fe40000000013 */
[----:B------:R-:W-:Y:S01]  /*03b0*/  PRMT R21, RZ, 0x7610, R21 ;  /* 0x00007610ff157816 */ /* 0x000fe20000000015 */
[----:B-1----:R-:W-:Y:S01]  /*03c0*/  @!P6 IMAD.WIDE.U32 R2, R27, 0x2, R2 ;  /* 0x000000021b02e825 */ /* 0x002fe200078e0002 */
[----:B------:R-:W-:-:S02]  /*03d0*/  PRMT R18, RZ, 0x7610, R18 ;  /* 0x00007610ff127816 */ /* 0x000fc40000000012 */
[----:B------:R-:W-:Y:S01]  /*03e0*/  PRMT R16, RZ, 0x7610, R16 ;  /* 0x00007610ff107816 */ /* 0x000fe20000000010 */
[----:B------:R1:W5:Y:S01]  /*03f0*/  @!P2 LDG.E.U16 R19, desc[UR4][R12.64] ;  /* 0x000000040c13a981 */ /* 0x000362000c1e1500 */
[----:B------:R-:W-:Y:S03]  /*0400*/  BSSY.RECONVERGENT B0, `(.L_x_4423) ;  /* 0x000001a000007945 */ /* 0x000fe60003800200 */
[----:B------:R2:W5:Y:S04]  /*0410*/  @!P3 LDG.E.U16 R21, desc[UR4][R10.64] ;  /* 0x000000040a15b981 */ /* 0x000568000c1e1500 */
[----:B------:R3:W5:Y:S01]  /*0420*/  @!P1 LDG.E.U16 R18, desc[UR4][R14.64] ;  /* 0x000000040e129981 */ /* 0x000762000c1e1500 */
[----:B-1----:R-:W-:-:S03]  /*0430*/  VIADD R12, R4, 0x180 ;  /* 0x00000180040c7836 */ /* 0x002fc60000000000 */
[----:B------:R1:W5:Y:S01]  /*0440*/  @!P6 LDG.E.U16 R16, desc[UR4][R2.64] ;  /* 0x000000040210e981 */ /* 0x000362000c1e1500 */
[C---:B--2---:R-:W-:Y:S01]  /*0450*/  IADD3 R10, PT, PT, R4.reuse, 0x100, RZ ;  /* 0x00000100040a7810 */ /* 0x044fe20007ffe0ff */
[C---:B---3--:R-:W-:Y:S02]  /*0460*/  VIADD R14, R4.reuse, 0x200 ;  /* 0x00000200040e7836 */ /* 0x048fe40000000000 */
[----:B-1----:R-:W-:Y:S01]  /*0470*/  VIADD R2, R4, 0x280 ;  /* 0x0000028004027836 */ /* 0x002fe20000000000 */
[-C--:B------:R-:W-:Y:S01]  /*0480*/  ISETP.GE.U32.AND P1, PT, R10, R5.reuse, PT ;  /* 0x000000050a00720c */ /* 0x080fe20003f26070 */
[----:B------:R-:W-:Y:S01]  /*0490*/  VIADD R10, R4, 0x80 ;  /* 0x00000080040a7836 */ /* 0x000fe20000000000 */
[-C--:B------:R-:W-:Y:S01]  /*04a0*/  ISETP.GE.U32.AND P2, PT, R12, R5.reuse, PT ;  /* 0x000000050c00720c */ /* 0x080fe20003f46070 */
[----:B------:R-:W-:Y:S01]  /*04b0*/  VIADD R12, R4, 0x300 ;  /* 0x00000300040c7836 */ /* 0x000fe20000000000 */
[-C--:B------:R-:W-:Y:S02]  /*04c0*/  ISETP.GE.U32.AND P3, PT, R14, R5.reuse, PT ;  /* 0x000000050e00720c */ /* 0x080fe40003f66070 */
[----:B------:R-:W-:Y:S01]  /*04d0*/  ISETP.GE.U32.AND P4, PT, R2, R5, PT ;  /* 0x000000050200720c */ /* 0x000fe20003f86070 */
[----:B0-----:R-:W-:-:S12]  /*04e0*/  @P0 BRA `(.L_x_4424) ;  /* 0x00000000002c0947 */ /* 0x001fd80003800000 */
        /* <DEDUP_REMOVED lines=11> */
.L_x_4424:
[----:B------:R-:W-:Y:S05]  /*05a0*/  BSYNC.RECONVERGENT B0 ;  /* 0x0000000000007941 */ /* 0x000fea0003800200 */
.L_x_4423:
[-C--:B------:R-:W-:Y:S01]  /*05b0*/  ISETP.GE.U32.AND P6, PT, R10, R5.reuse, PT ;  /* 0x000000050a00720c */ /* 0x080fe20003fc6070 */
[----:B------:R-:W-:Y:S01]  /*05c0*/  BSSY.RECONVERGENT B0, `(.L_x_4425) ;  /* 0x000000f000007945 */ /* 0x000fe20003800200 */
[----:B------:R-:W-:Y:S01]  /*05d0*/  ISETP.GE.U32.AND P5, PT, R12, R5, PT ;  /* 0x000000050c00720c */ /* 0x000fe20003fa6070 */
[----:B------:R-:W-:-:S10]  /*05e0*/  VIADD R14, R4, 0x380 ;  /* 0x00000380040e7836 */ /* 0x000fd40000000000 */
        /* <DEDUP_REMOVED lines=12> */
.L_x_4426:
[----:B------:R-:W-:Y:S05]  /*06b0*/  BSYNC.RECONVERGENT B0 ;  /* 0x0000000000007941 */ /* 0x000fea0003800200 */
.L_x_4425:
[----:B------:R-:W-:Y:S01]  /*06c0*/  @!P0 IMAD.IADD R3, R7, 0x1, R4 ;  /* 0x0000000107038824 */ /* 0x000fe200078e0204 */
[----:B------:R-:W-:Y:S01]  /*06d0*/  BSSY.RECONVERGENT B0, `(.L_x_4427) ;  /* 0x000000f000007945 */ /* 0x000fe20003800200 */
[----:B------:R-:W-:Y:S02]  /*06e0*/  ISETP.GE.U32.AND P6, PT, R14, R5, PT ;  /* 0x000000050e00720c */ /* 0x000fe40003fc6070 */
[----:B------:R-:W-:Y:S01]  /*06f0*/  @!P0 IMAD.WIDE.U32 R2, R3, 0x2, R8 ;  /* 0x0000000203028825 */ /* 0x000fe200078e0008 */
        /* <DEDUP_REMOVED lines=12> */
.L_x_4428:
[----:B------:R-:W-:Y:S05]  /*07c0*/  BSYNC.RECONVERGENT B0 ;  /* 0x0000000000007941 */ /* 0x000fea0003800200 */
.L_x_4427:
        /* <DEDUP_REMOVED lines=13> */
.L_x_4430:
[----:B------:R-:W-:Y:S05]  /*08a0*/  BSYNC.RECONVERGENT B0 ;  /* 0x0000000000007941 */ /* 0x000fea0003800200 */
.L_x_4429:
        /* <DEDUP_REMOVED lines=13> */
.L_x_4432:
[----:B------:R-:W-:Y:S05]  /*0980*/  BSYNC.RECONVERGENT B0 ;  /* 0x0000000000007941 */ /* 0x000fea0003800200 */
.L_x_4431:
        /* <DEDUP_REMOVED lines=13> */
.L_x_4434:
[----:B------:R-:W-:Y:S05]  /*0a60*/  BSYNC.RECONVERGENT B0 ;  /* 0x0000000000007941 */ /* 0x000fea0003800200 */
.L_x_4433:
        /* <DEDUP_REMOVED lines=13> */
.L_x_4436:
[----:B------:R-:W-:Y:S05]  /*0b40*/  BSYNC.RECONVERGENT B0 ;  /* 0x0000000000007941 */ /* 0x000fea0003800200 */
.L_x_4435:
        /* <DEDUP_REMOVED lines=13> */
.L_x_4438:
[----:B------:R-:W-:Y:S05]  /*0c20*/  BSYNC.RECONVERGENT B0 ;  /* 0x0000000000007941 */ /* 0x000fea0003800200 */
.L_x_4437:
[----:B------:R-:W-:Y:S01]  /*0c30*/  @!P0 MOV R4, R10 ;  /* 0x0000000a00048202 */ /* 0x000fe20000000f00 */
        /* <DEDUP_REMOVED lines=17> */
.L_x_4441:
[----:B------:R-:W-:-:S13]  /*0d50*/  ISETP.GE.U32.AND P0, PT, R4, R5, PT ;  /* 0x000000050400720c */ /* 0x000fda0003f06070 */
[----:B------:R-:W-:Y:S05]  /*0d60*/  @P0 BRA `(.L_x_4443) ;  /* 0x0000000000300947 */ /* 0x000fea0003800000 */
[----:B0-----:R-:W0:Y:S01]  /*0d70*/  LDC.64 R2, c[0x0][0x3a0] ;  /* 0x0000e800ff027b82 */ /* 0x001e220000000a00 */
[----:B------:R-:W-:Y:S02]  /*0d80*/  IMAD.IADD R11, R7, 0x1, R4 ;  /* 0x00000001070b7824 */ /* 0x000fe400078e0204 */
[----:B------:R-:W-:Y:S02]  /*0d90*/  VIADD R4, R4, 0x80 ;  /* 0x0000008004047836 */ /* 0x000fe40000000000 */
[----:B0-----:R-:W-:-:S05]  /*0da0*/  IMAD.WIDE.U32 R2, R11, 0x2, R2 ;  /* 0x000000020b027825 */ /* 0x001fca00078e0002 */
[----:B------:R1:W-:Y:S02]  /*0db0*/  STG.E.U16 desc[UR4][R2.64], R14 ;  /* 0x0000000e02007986 */ /* 0x0003e4000c101504 */
.L_x_4442:
[----:B------:R-:W-:-:S13]  /*0dc0*/  ISETP.GE.U32.AND P0, PT, R4, R5, PT ;  /* 0x000000050400720c */ /* 0x000fda0003f06070 */
[----:B------:R-:W-:Y:S05]  /*0dd0*/  @P0 BRA `(.L_x_4444) ;  /* 0x0000000000340947 */ /* 0x000fea0003800000 */
[----:B01----:R-:W0:Y:S01]  /*0de0*/  LDC.64 R2, c[0x0][0x3a0] ;  /* 0x0000e800ff027b82 */ /* 0x003e220000000a00 */
[----:B------:R-:W-:Y:S01]  /*0df0*/  IMAD.IADD R11, R7, 0x1, R4 ;  /* 0x00000001070b7824 */ /* 0x000fe200078e0204 */
[----:B------:R-:W-:-:S03]  /*0e00*/  IADD3 R4, PT, PT, R4, 0x80, RZ ;  /* 0x0000008004047810 */ /* 0x000fc60007ffe0ff */
[----:B0-----:R-:W-:-:S05]  /*0e10*/  IMAD.WIDE.U32 R2, R11, 0x2, R2 ;  /* 0x000000020b027825 */ /* 0x001fca00078e0002 */
[----:B-----5:R1:W-:Y:S02]  /*0e20*/  STG.E.U16 desc[UR4][R2.64], R6 ;  /* 0x0000000602007986 */ /* 0x0203e4000c101504 */
.L_x_4443:
[----:B------:R-:W-:-:S13]  /*0e30*/  ISETP.GE.U32.AND P0, PT, R4, R5, PT ;  /* 0x000000050400720c */ /* 0x000fda0003f06070 */
[----:B------:R-:W-:Y:S05]  /*0e40*/  @P0 BREAK.RELIABLE B1 ;  /* 0x0000000000010942 */ /* 0x000fea0003800100 */
[----:B------:R-:W-:Y:S05]  /*0e50*/  @P0 BRA `(.L_x_4445) ;  /* 0x0000000000300947 */ /* 0x000fea0003800000 */
[----:B01----:R-:W0:Y:S01]  /*0e60*/  LDC.64 R2, c[0x0][0x3a0] ;  /* 0x0000e800ff027b82 */ /* 0x003e220000000a00 */
[----:B------:R-:W-:Y:S02]  /*0e70*/  IMAD.IADD R11, R7, 0x1, R4 ;  /* 0x00000001070b7824 */ /* 0x000fe400078e0204 */
[----:B------:R-:W-:Y:S02]  /*0e80*/  VIADD R4, R4, 0x80 ;  /* 0x0000008004047836 */ /* 0x000fe40000000000 */
[----:B0-----:R-:W-:-:S05]  /*0e90*/  IMAD.WIDE.U32 R2, R11, 0x2, R2 ;  /* 0x000000020b027825 */ /* 0x001fca00078e0002 */
[----:B-----5:R2:W-:Y:S02]  /*0ea0*/  STG.E.U16 desc[UR4][R2.64], R0 ;  /* 0x0000000002007986 */ /* 0x0205e4000c101504 */
.L_x_4444:
[----:B------:R-:W-:Y:S05]  /*0eb0*/  BSYNC.RELIABLE B1 ;  /* 0x0000000000017941 */ /* 0x000fea0003800100 */
.L_x_4440:
[----:B------:R-:W-:-:S13]  /*0ec0*/  ISETP.GE.U32.AND P0, PT, R4, R5, PT ;  /* 0x000000050400720c */ /* 0x000fda0003f06070 */
[----:B012---:R-:W0:Y:S01]  /*0ed0*/  @!P0 LDC.64 R2, c[0x0][0x3a0] ;  /* 0x0000e800ff028b82 */ /* 0x007e220000000a00 */
[----:B------:R-:W-:Y:S02]  /*0ee0*/  @!P0 IMAD.IADD R11, R7, 0x1, R4 ;  /* 0x00000001070b8824 */ /* 0x000fe400078e0204 */
[----:B------:R-:W-:Y:S02]  /*0ef0*/  @!P0 VIADD R4, R4, 0x80 ;  /* 0x0000008004048836 */ /* 0x000fe40000000000 */
[----:B0-----:R-:W-:-:S05]  /*0f00*/  @!P0 IMAD.WIDE.U32 R2, R11, 0x2, R2 ;  /* 0x000000020b028825 */ /* 0x001fca00078e0002 */
[----:B------:R2:W-:Y:S02]  /*0f10*/  @!P0 STG.E.U16 desc[UR4][R2.64], R9 ;  /* 0x0000000902008986 */ /* 0x0005e4000c101504 */
.L_x_4445:
[----:B------:R-:W-:Y:S05]  /*0f20*/  BSYNC.RECONVERGENT B0 ;  /* 0x0000000000007941 */ /* 0x000fea0003800200 */
.L_x_4439:
        /* <DEDUP_REMOVED lines=8> */
.L_x_4422:
[----:B------:R-:W0:Y:S01]  /*0fb0*/  S2R R0, SR_TID.X ;  /* 0x0000000000007919 */ /* 0x000e220000002100 */
[----:B------:R-:W1:Y:S01]  /*0fc0*/  LDC.64 R2, c[0x0][0x3a8] ;  /* 0x0000ea00ff027b82 */ /* 0x000e620000000a00 */
[----:B------:R-:W2:Y:S01]  /*0fd0*/  LDCU UR6, c[0x0][0x388] ;  /* 0x00007100ff0677ac */ /* 0x000ea20008000800 */
[----:B------:R-:W3:Y:S01]  /*0fe0*/  LDCU UR7, c[0x0][0x394] ;  /* 0x00007280ff0777ac */ /* 0x000ee20008000800 */
[----:B-1----:R-:W-:-:S04]  /*0ff0*/  IMAD.WIDE.U32 R2, R7, 0x2, R2 ;  /* 0x0000000207027825 */ /* 0x002fc800078e0002 */
[----:B0-----:R-:W-:-:S05]  /*1000*/  IMAD.WIDE.U32 R8, R0, 0x4, R2 ;  /* 0x0000000400087825 */ /* 0x001fca00078e0002 */
[----:B------:R-:W4:Y:S04]  /*1010*/  LDG.E R2, desc[UR4][R8.64] ;  /* 0x0000000408027981 */ /* 0x000f28000c1e1900 */
[----:B------:R-:W5:Y:S04]  /*1020*/  LDG.E R10, desc[UR4][R8.64+0x200] ;  /* 0x00020004080a7981 */ /* 0x000f68000c1e1900 */
[----:B------:R-:W3:Y:S04]  /*1030*/  LDG.E R5, desc[UR4][R8.64+0x400] ;  /* 0x0004000408057981 */ /* 0x000ee8000c1e1900 */
[----:B------:R3:W3:Y:S01]  /*1040*/  LDG.E R4, desc[UR4][R8.64+0x600] ;  /* 0x0006000408047981 */ /* 0x0006e2000c1e1900 */
[C---:B----4-:R-:W-:Y:S01]  /*1050*/  IMAD.U32 R6, R2.reuse, 0x10000, RZ ;  /* 0x0001000002067824 */ /* 0x050fe200078e00ff */
[----:B------:R-:W-:-:S03]  /*1060*/  PRMT R3, R2, 0x7632, R3 ;  /* 0x0000763202037816 */ /* 0x000fc60000000003 */
[----:B------:R-:W-:Y:S01]  /*1070*/  FADD.FTZ R11, R6, 3 ;  /* 0x40400000060b7421 */ /* 0x000fe20000010000 */
[C---:B-----5:R-:W-:Y:S01]  /*1080*/  SHF.L.U32 R14, R10.reuse, 0x10, RZ ;  /* 0x000000100a0e7819 */ /* 0x060fe200000006ff */
[----:B------:R-:W-:Y:S01]  /*1090*/  IMAD.U32 R12, R3, 0x10000, RZ ;  /* 0x00010000030c7824 */ /* 0x000fe200078e00ff */
[----:B------:R-:W-:Y:S01]  /*10a0*/  PRMT R10, R10, 0x7632, R10 ;  /* 0x000076320a0a7816 */ /* 0x000fe2000000000a */
[----:B------:R-:W0:Y:S01]  /*10b0*/  LDC.64 R2, c[0x0][0x3a0] ;  /* 0x0000e800ff027b82 */ /* 0x000e220000000a00 */
[----:B--2---:R-:W-:Y:S01]  /*10c0*/  FSETP.GEU.FTZ.AND P0, PT, R11, UR6, PT ;  /* 0x000000060b007c0b */ /* 0x004fe2000bf1e000 */
[----:B------:R-:W-:Y:S01]  /*10d0*/  FADD.FTZ R15, R14, 3 ;  /* 0x404000000e0f7421 */ /* 0x000fe20000010000 */
[----:B------:R-:W-:Y:S01]  /*10e0*/  FADD.FTZ R13, R12, 3 ;  /* 0x404000000c0d7421 */ /* 0x000fe20000010000 */
[----:B---3--:R-:W-:Y:S01]  /*10f0*/  IMAD.U32 R9, R5, 0x10000, RZ ;  /* 0x0001000005097824 */ /* 0x008fe200078e00ff */
[----:B------:R-:W-:Y:S01]  /*1100*/  FSEL R11, R11, UR6, P0 ;  /* 0x000000060b0b7c08 */ /* 0x000fe20008000000 */
[----:B------:R-:W-:Y:S01]  /*1110*/  IMAD.U32 R10, R10, 0x10000, RZ ;  /* 0x000100000a0a7824 */ /* 0x000fe200078e00ff */
[----:B------:R-:W-:-:S02]  /*1120*/  FSETP.GEU.FTZ.AND P2, PT, R15, UR6, PT ;  /* 0x000000060f007c0b */ /* 0x000fc4000bf5e000 */
[----:B------:R-:W-:Y:S02]  /*1130*/  FSETP.GEU.FTZ.AND P1, PT, R13, UR6, PT ;  /* 0x000000060d007c0b */ /* 0x000fe4000bf3e000 */
[----:B------:R-:W-:Y:S02]  /*1140*/  FSETP.GT.FTZ.AND P0, PT, R11, UR7, PT ;  /* 0x000000070b007c0b */ /* 0x000fe4000bf14000 */
[----:B------:R-:W-:Y:S02]  /*1150*/  FSEL R15, R15, UR6, P2 ;  /* 0x000000060f0f7c08 */ /* 0x000fe40009000000 */
[----:B------:R-:W-:Y:S02]  /*1160*/  FSEL R13, R13, UR6, P1 ;  /* 0x000000060d0d7c08 */ /* 0x000fe40008800000 */
[----:B------:R-:W-:Y:S02]  /*1170*/  FSEL R11, R11, UR7, !P0 ;  /* 0x000000070b0b7c08 */ /* 0x000fe4000c000000 */
[----:B------:R-:W-:-:S02]  /*1180*/  FSETP.GT.FTZ.AND P2, PT, R15, UR7, PT ;  /* 0x000000070f007c0b */ /* 0x000fc4000bf54000 */
[----:B------:R-:W-:Y:S01]  /*1190*/  FSETP.GT.FTZ.AND P1, PT, R13, UR7, PT ;  /* 0x000000070d007c0b */ /* 0x000fe2000bf34000 */
[----:B------:R-:W-:Y:S01]  /*11a0*/  FMUL.FTZ R6, R6, R11 ;  /* 0x0000000b06067220 */ /* 0x000fe20000410000 */
[----:B------:R-:W-:Y:S01]  /*11b0*/  FSEL R15, R15, UR7, !P2 ;  /* 0x000000070f0f7c08 */ /* 0x000fe2000d000000 */
[----:B0-----:R-:W-:Y:S01]  /*11c0*/  IMAD.WIDE.U32 R2, R7, 0x2, R2 ;  /* 0x0000000207027825 */ /* 0x001fe200078e0002 */
[----:B------:R-:W-:-:S03]  /*11d0*/  PRMT R11, R5, 0x7632, R11 ;  /* 0x00007632050b7816 */ /* 0x000fc6000000000b */
[----:B------:R-:W-:Y:S01]  /*11e0*/  FMUL.FTZ R6, R6, 0.16666667163372039795 ;  /* 0x3e2aaaab06067820 */ /* 0x000fe20000410000 */
[----:B------:R-:W-:Y:S01]  /*11f0*/  FSEL R13, R13, UR7, !P1 ;  /* 0x000000070d0d7c08 */ /* 0x000fe2000c800000 */
[C---:B------:R-:W-:Y:S01]  /*1200*/  IMAD.U32 R5, R4.reuse, 0x10000, RZ ;  /* 0x0001000004057824 */ /* 0x040fe200078e00ff */
[----:B------:R-:W-:Y:S01]  /*1210*/  PRMT R4, R4, 0x7632, R4 ;  /* 0x0000763204047816 */ /* 0x000fe20000000004 */
[----:B------:R-:W-:Y:S01]  /*1220*/  FMUL.FTZ R7, R14, R15 ;  /* 0x0000000f0e077220 */ /* 0x000fe20000410000 */
[----:B------:R-:W-:-:S04]  /*1230*/  IMAD.WIDE.U32 R2, R0, 0x4, R2 ;  /* 0x0000000400027825 */ /* 0x000fc800078e0002 */
[----:B------:R-:W-:Y:S01]  /*1240*/  FMUL.FTZ R8, R12, R13 ;  /* 0x0000000d0c087220 */ /* 0x000fe20000410000 */
[----:B------:R-:W-:Y:S01]  /*1250*/  FADD.FTZ R15, R5, 3 ;  /* 0x40400000050f7421 */ /* 0x000fe20000010000 */
[----:B------:R-:W-:Y:S01]  /*1260*/  FADD.FTZ R12, R9, 3 ;  /* 0x40400000090c7421 */ /* 0x000fe20000010000 */
[----:B------:R-:W-:Y:S02]  /*1270*/  IMAD.U32 R13, R11, 0x10000, RZ ;  /* 0x000100000b0d7824 */ /* 0x000fe400078e00ff */
[----:B------:R-:W-:Y:S01]  /*1280*/  FADD.FTZ R11, R10, 3 ;  /* 0x404000000a0b7421 */ /* 0x000fe20000010000 */
[----:B------:R-:W-:Y:S01]  /*1290*/  IMAD.U32 R4, R4, 0x10000, RZ ;  /* 0x0001000004047824 */ /* 0x000fe200078e00ff */
[----:B------:R-:W-:Y:S01]  /*12a0*/  FSETP.GEU.FTZ.AND P3, PT, R15, UR6, PT ;  /* 0x000000060f007c0b */ /* 0x000fe2000bf7e000 */
[----:B------:R-:W-:Y:S01]  /*12b0*/  FADD.FTZ R14, R13, 3 ;  /* 0x404000000d0e7421 */ /* 0x000fe20000010000 */
[----:B------:R-:W-:Y:S01]  /*12c0*/  FSETP.GEU.FTZ.AND P1, PT, R12, UR6, PT ;  /* 0x000000060c007c0b */ /* 0x000fe2000bf3e000 */
[----:B------:R-:W-:Y:S01]  /*12d0*/  FADD.FTZ R16, R4, 3 ;  /* 0x4040000004107421 */ /* 0x000fe20000010000 */
[----:B------:R-:W-:Y:S01]  /*12e0*/  FSEL R15, R15, UR6, P3 ;  /* 0x000000060f0f7c08 */ /* 0x000fe20009800000 */
[----:B------:R-:W-:Y:S01]  /*12f0*/  FMUL.FTZ R7, R7, 0.16666667163372039795 ;  /* 0x3e2aaaab07077820 */ /* 0x000fe20000410000 */
[----:B------:R-:W-:-:S02]  /*1300*/  FSETP.GEU.FTZ.AND P0, PT, R11, UR6, PT ;  /* 0x000000060b007c0b */ /* 0x000fc4000bf1e000 */
[----:B------:R-:W-:Y:S02]  /*1310*/  FSETP.GEU.FTZ.AND P2, PT, R14, UR6, PT ;  /* 0x000000060e007c0b */ /* 0x000fe4000bf5e000 */
[----:B------:R-:W-:Y:S02]  /*1320*/  FSETP.GEU.FTZ.AND P3, PT, R16, UR6, PT ;  /* 0x0000000610007c0b */ /* 0x000fe4000bf7e000 */
[----:B------:R-:W-:Y:S02]  /*1330*/  FSEL R12, R12, UR6, P1 ;  /* 0x000000060c0c7c08 */ /* 0x000fe40008800000 */
[----:B------:R-:W-:Y:S02]  /*1340*/  FSEL R11, R11, UR6, P0 ;  /* 0x000000060b0b7c08 */ /* 0x000fe40008000000 */
[----:B------:R-:W-:Y:S02]  /*1350*/  FSEL R14, R14, UR6, P2 ;  /* 0x000000060e0e7c08 */ /* 0x000fe40009000000 */
[----:B------:R-:W-:-:S02]  /*1360*/  FSEL R17, R16, UR6, P3 ;  /* 0x0000000610117c08 */ /* 0x000fc40009800000 */
[----:B------:R-:W-:Y:S02]  /*1370*/  FSETP.GT.FTZ.AND P1, PT, R12, UR7, PT ;  /* 0x000000070c007c0b */ /* 0x000fe4000bf34000 */
[----:B------:R-:W-:Y:S02]  /*1380*/  FSETP.GT.FTZ.AND P0, PT, R11, UR7, PT ;  /* 0x000000070b007c0b */ /* 0x000fe4000bf14000 */
[----:B------:R-:W-:Y:S02]  /*1390*/  FSETP.GT.FTZ.AND P3, PT, R15, UR7, PT ;  /* 0x000000070f007c0b */ /* 0x000fe4000bf74000 */
[----:B------:R-:W-:Y:S02]  /*13a0*/  FSETP.GT.FTZ.AND P2, PT, R14, UR7, PT ;  /* 0x000000070e007c0b */ /* 0x000fe4000bf54000 */
[----:B------:R-:W-:Y:S02]  /*13b0*/  FSETP.GT.FTZ.AND P4, PT, R17, UR7, PT ;  /* 0x0000000711007c0b */ /* 0x000fe4000bf94000 */
[----:B------:R-:W-:-:S02]  /*13c0*/  FSEL R11, R11, UR7, !P0 ;  /* 0x000000070b0b7c08 */ /* 0x000fc4000c000000 */
[----:B------:R-:W-:Y:S02]  /*13d0*/  FSEL R12, R12, UR7, !P1 ;  /* 0x000000070c0c7c08 */ /* 0x000fe4000c800000 */
[----:B------:R-:W-:Y:S01]  /*13e0*/  FSEL R14, R14, UR7, !P2 ;  /* 0x000000070e0e7c08 */ /* 0x000fe2000d000000 */
[----:B------:R-:W-:Y:S01]  /*13f0*/  FMUL.FTZ R11, R10, R11 ;  /* 0x0000000b0a0b7220 */ /* 0x000fe20000410000 */
[----:B------:R-:W-:Y:S01]  /*1400*/  FSEL R16, R15, UR7, !P3 ;  /* 0x000000070f107c08 */ /* 0x000fe2000d800000 */
[----:B------:R-:W-:Y:S01]  /*1410*/  FMUL.FTZ R12, R9, R12 ;  /* 0x0000000c090c7220 */ /* 0x000fe20000410000 */
[----:B------:R-:W-:Y:S01]  /*1420*/  FSEL R17, R17, UR7, !P4 ;  /* 0x0000000711117c08 */ /* 0x000fe2000e000000 */
[----:B------:R-:W-:Y:S02]  /*1430*/  FMUL.FTZ R14, R13, R14 ;  /* 0x0000000e0d0e7220 */ /* 0x000fe40000410000 */
[----:B------:R-:W-:Y:S01]  /*1440*/  FMUL.FTZ R16, R5, R16 ;  /* 0x0000001005107220 */ /* 0x000fe20000410000 */
[----:B------:R-:W-:Y:S01]  /*1450*/  FMUL.FTZ R12, R12, 0.16666667163372039795 ;  /* 0x3e2aaaab0c0c7820 */ /* 0x000fe20000410000 */
[----:B------:R-:W-:Y:S01]  /*1460*/  FMUL.FTZ R17, R4, R17 ;  /* 0x0000001104117220 */ /* 0x000fe20000410000 */
[----:B------:R-:W-:Y:S01]  /*1470*/  FMUL.FTZ R5, R8, 0.16666667163372039795 ;  /* 0x3e2aaaab08057820 */ /* 0x000fe20000410000 */
[----:B------:R-:W-:Y:S01]  /*1480*/  FMUL.FTZ R16, R16, 0.16666667163372039795 ;  /* 0x3e2aaaab10107820 */ /* 0x000fe20000410000 */
[----:B------:R-:W-:Y:S01]  /*1490*/  FMUL.FTZ R4, R11, 0.16666667163372039795 ;  /* 0x3e2aaaab0b047820 */ /* 0x000fe20000410000 */
[----:B------:R-:W-:Y:S01]  /*14a0*/  FMUL.FTZ R9, R14, 0.16666667163372039795 ;  /* 0x3e2aaaab0e097820 */ /* 0x000fe20000410000 */
[----:B------:R-:W-:Y:S01]  /*14b0*/  FMUL.FTZ R17, R17, 0.16666667163372039795 ;  /* 0x3e2aaaab11117820 */ /* 0x000fe20000410000 */
[----:B------:R-:W-:-:S02]  /*14c0*/  F2FP.BF16.F32.PACK_AB R5, R5, R6 ;  /* 0x000000060505723e */ /* 0x000fc400000010ff */
[----:B------:R-:W-:Y:S02]  /*14d0*/  F2FP.BF16.F32.PACK_AB R7, R4, R7 ;  /* 0x000000070407723e */ /* 0x000fe400000010ff */
[----:B------:R-:W-:Y:S01]  /*14e0*/  F2FP.BF16.F32.PACK_AB R9, R9, R12 ;  /* 0x0000000c0909723e */ /* 0x000fe200000010ff */
[----:B------:R-:W-:Y:S01]  /*14f0*/  STG.E desc[UR4][R2.64], R5 ;  /* 0x0000000502007986 */ /* 0x000fe2000c101904 */
[----:B------:R-:W-:-:S03]  /*1500*/  F2FP.BF16.F32.PACK_AB R17, R17, R16 ;  /* 0x000000101111723e */ /* 0x000fc600000010ff */
[----:B------:R-:W-:Y:S04]  /*1510*/  STG.E desc[UR4][R2.64+0x200], R7 ;  /* 0x0002000702007986 */ /* 0x000fe8000c101904 */
[----:B------:R-:W-:Y:S04]  /*1520*/  STG.E desc[UR4][R2.64+0x400], R9 ;  /* 0x0004000902007986 */ /* 0x000fe8000c101904 */
[----:B------:R-:W-:Y:S01]  /*1530*/  STG.E desc[UR4][R2.64+0x600], R17 ;  /* 0x0006001102007986 */ /* 0x000fe2000c101904 */
[----:B------:R-:W-:Y:S05]  /*1540*/  EXIT ;  /* 0x000000000000794d */ /* 0x000fea0003800000 */
.L_x_4446:
        /* <DEDUP_REMOVED lines=11> */
.L_x_6373:


//--------------------- .text._ZN2at6native29vectorized_elementwise_kernelILi4EZZZNS0_66_GLOBAL__N__a0cfb035_28_ActivationHardswishKernel_cu_9e10b42f_293016hardswish_kernelERNS_14TensorIteratorEENKUlvE_clEvENKUlvE2_clEvEUlN3c108BFloat16EE_St5arrayIPcLm2EEEEviT0_T1_ --------------------------
	.section	.text._ZN2at6native29vectorized_elementwise_kernelILi4EZZZNS0_66_GLOBAL__N__a0cfb035_28_ActivationHardswishKernel_cu_9e10b42f_293016hardswish_kernelERNS_14TensorIteratorEENKUlvE_clEvENKUlvE2_clEvEUlN3c108BFloat16EE_St5arrayIPcLm2EEEEviT0_T1_,"ax",@progbits
	.align	128
        .global         _ZN2at6native29vectorized_elementwise_kernelILi4EZZZNS0_66_GLOBAL__N__a0cfb035_28_ActivationHardswishKernel_cu_9e10b42f_293016hardswish_kernelERNS_14TensorIteratorEENKUlvE_clEvENKUlvE2_clEvEUlN3c108BFloat16EE_St5arrayIPcLm2EEEEviT0_T1_
        .type           _ZN2at6native29vectorized_elementwise_kernelILi4EZZZNS0_66_GLOBAL__N__a0cfb035_28_ActivationHardswishKernel_cu_9e10b42f_293016hardswish_kernelERNS_14TensorIteratorEENKUlvE_clEvENKUlvE2_clEvEUlN3c108BFloat16EE_St5arrayIPcLm2EEEEviT0_T1_,@function
        .size           _ZN2at6native29vectorized_elementwise_kernelILi4EZZZNS0_66_GLOBAL__N__a0cfb035_28_ActivationHardswishKernel_cu_9e10b42f_293016hardswish_kernelERNS_14TensorIteratorEENKUlvE_clEvENKUlvE2_clEvEUlN3c108BFloat16EE_St5arrayIPcLm2EEEEviT0_T1_,(.L_x_6374 - _ZN2at6native29vectorized_elementwise_kernelILi4EZZZNS0_66_GLOBAL__N__a0cfb035_28_ActivationHardswishKernel_cu_9e10b42f_293016hardswish_kernelERNS_14TensorIteratorEENKUlvE_clEvENKUlvE2_clEvEUlN3c108BFloat16EE_St5arrayIPcLm2EEEEviT0_T1_)
        .other          _ZN2at6native29vectorized_elementwise_kernelILi4EZZZNS0_66_GLOBAL__N__a0cfb035_28_ActivationHardswishKernel_cu_9e10b42f_293016hardswish_kernelERNS_14TensorIteratorEENKUlvE_clEvENKUlvE2_clEvEUlN3c108BFloat16EE_St5arrayIPcLm2EEEEviT0_T1_,@"STO_CUDA_ENTRY STV_DEFAULT"
_ZN2at6native29vectorized_elementwise_kernelILi4EZZZNS0_66_GLOBAL__N__a0cfb035_28_ActivationHardswishKernel_cu_9e10b42f_293016hardswish_kernelERNS_14TensorIteratorEENKUlvE_clEvENKUlvE2_clEvEUlN3c108BFloat16EE_St5arrayIPcLm2EEEEviT0_T1_:
.text._ZN2at6native29vectorized_elementwise_kernelILi4EZZZNS0_66_GLOBAL__N__a0cfb035_28_ActivationHardswishKernel_cu_9e10b42f_293016hardswish_kernelERNS_14TensorIteratorEENKUlvE_clEvENKUlvE2_clEvEUlN3c108BFloat16EE_St5arrayIPcLm2EEEEviT0_T1_:
        /* <DEDUP_REMOVED lines=90> */
.L_x_4449:
[----:B------:R-:W-:Y:S05]  /*05a0*/  BSYNC.RECONVERGENT B0 ;  /* 0x0000000000007941 */ /* 0x000fea0003800200 */
.L_x_4448:
        /* <DEDUP_REMOVED lines=16> */
.L_x_4451:
[----:B------:R-:W-:Y:S05]  /*06b0*/  BSYNC.RECONVERGENT B0 ;  /* 0x0000000000007941 */ /* 0x000fea0003800200 */
.L_x_4450:
        /* <DEDUP_REMOVED lines=16> */
.L_x_4453:
[----:B------:R-:W-:Y:S05]  /*07c0*/  BSYNC.RECONVERGENT B0 ;  /* 0x0000000000007941 */ /* 0x000fea0003800200 */
.L_x_4452:
        /* <DEDUP_REMOVED lines=13> */
.L_x_4455:
[----:B------:R-:W-:Y:S05]  /*08a0*/  BSYNC.RECONVERGENT B0 ;  /* 0x0000000000007941 */ /* 0x000fea0003800200 */
.L_x_4454:
        /* <DEDUP_REMOVED lines=13> */
.L_x_4457:
[----:B------:R-:W-:Y:S05]  /*0980*/  BSYNC.RECONVERGENT B0 ;  /* 0x0000000000007941 */ /* 0x000fea0003800200 */
.L_x_4456:
        /* <DEDUP_REMOVED lines=13> */
.L_x_4459:
[----:B------:R-:W-:Y:S05]  /*0a60*/  BSYNC.RECONVERGENT B0 ;  /* 0x0000000000007941 */ /* 0x000fea0003800200 */
.L_x_4458:
        /* <DEDUP_REMOVED lines=13> */
.L_x_4461:
[----:B------:R-:W-:Y:S05]  /*0b40*/  BSYNC.RECONVERGENT B0 ;  /* 0x0000000000007941 */ /* 0x000fea0003800200 */
.L_x_4460:
        /* <DEDUP_REMOVED lines=13> */
.L_x_4463:
[----:B------:R-:W-:Y:S05]  /*0c20*/  BSYNC.RECONVERGENT B0 ;  /* 0x0000000000007941 */ /* 0x000fea0003800200 */
.L_x_4462:
        /* <DEDUP_REMOVED lines=18> */
.L_x_4466:
[----:B------:R-:W-:-:S13]  /*0d50*/  ISETP.GE.U32.AND P0, PT, R4, R5, PT ;  /* 0x000000050400720c */ /* 0x000fda0003f06070 */
[----:B------:R-:W-:Y:S05]  /*0d60*/  @P0 BRA `(.L_x_4468) ;  /* 0x0000000000300947 */ /* 0x000fea0003800000 */
[----:B0-----:R-:W0:Y:S01]  /*0d70*/  LDC.64 R2, c[0x0][0x3a0] ;  /* 0x0000e800ff027b82 */ /* 0x001e220000000a00 */
[----:B------:R-:W-:Y:S02]  /*0d80*/  IMAD.IADD R11, R7, 0x1, R4 ;  /* 0x00000001070b7824 */ /* 0x000fe400078e0204 */
[----:B------:R-:W-:Y:S02]  /*0d90*/  VIADD R4, R4, 0x80 ;  /* 0x0000008004047836 */ /* 0x000fe40000000000 */
[----:B0-----:R-:W-:-:S05]  /*0da0*/  IMAD.WIDE.U32 R2, R11, 0x2, R2 ;  /* 0x000000020b027825 */ /* 0x001fca00078e0002 */
[----:B------:R1:W-:Y:S02]  /*0db0*/  STG.E.U16 desc[UR4][R2.64], R14 ;  /* 0x0000000e02007986 */ /* 0x0003e4000c101504 */
.L_x_4467:
[----:B------:R-:W-:-:S13]  /*0dc0*/  ISETP.GE.U32.AND P0, PT, R4, R5, PT ;  /* 0x000000050400720c */ /* 0x000fda0003f06070 */
[----:B------:R-:W-:Y:S05]  /*0dd0*/  @P0 BRA `(.L_x_4469) ;  /* 0x0000000000340947 */ /* 0x000fea0003800000 */
[----:B01----:R-:W0:Y:S01]  /*0de0*/  LDC.64 R2, c[0x0][0x3a0] ;  /* 0x0000e800ff027b82 */ /* 0x003e220000000a00 */
[----:B------:R-:W-:Y:S01]  /*0df0*/  IMAD.IADD R11, R7, 0x1, R4 ;  /* 0x00000001070b7824 */ /* 0x000fe200078e0204 */
[----:B------:R-:W-:-:S03]  /*0e00*/  IADD3 R4, PT, PT, R4, 0x80, RZ ;  /* 0x0000008004047810 */ /* 0x000fc60007ffe0ff */
[----:B0-----:R-:W-:-:S05]  /*0e10*/  IMAD.WIDE.U32 R2, R11, 0x2, R2 ;  /* 0x000000020b027825 */ /* 0x001fca00078e0002 */
[----:B-----5:R1:W-:Y:S02]  /*0e20*/  STG.E.U16 desc[UR4][R2.64], R6 ;  /* 0x0000000602007986 */ /* 0x0203e4000c101504 */
.L_x_4468:
        /* <DEDUP_REMOVED lines=8> */
.L_x_4469:
[----:B------:R-:W-:Y:S05]  /*0eb0*/  BSYNC.RELIABLE B1 ;  /* 0x0000000000017941 */ /* 0x000fea0003800100 */
.L_x_4465:
[----:B------:R-:W-:-:S13]  /*0ec0*/  ISETP.GE.U32.AND P0, PT, R4, R5, PT ;  /* 0x000000050400720c */ /* 0x000fda0003f06070 */
[----:B012---:R-:W0:Y:S01]  /*0ed0*/  @!P0 LDC.64 R2, c[0x0][0x3a0] ;  /* 0x0000e800ff028b82 */ /* 0x007e220000000a00 */
[----:B------:R-:W-:Y:S02]  /*0ee0*/  @!P0 IMAD.IADD R11, R7, 0x1, R4 ;  /* 0x00000001070b8824 */ /* 0x000fe400078e0204 */
[----:B------:R-:W-:Y:S02]  /*0ef0*/  @!P0 VIADD R4, R4, 0x80 ;  /* 0x0000008004048836 */ /* 0x000fe40000000000 */
[----:B0-----:R-:W-:-:S05]  /*0f00*/  @!P0 IMAD.WIDE.U32 R2, R11, 0x2, R2 ;  /* 0x000000020b028825 */ /* 0x001fca00078e0002 */
[----:B------:R2:W-:Y:S02]  /*0f10*/  @!P0 STG.E.U16 desc[UR4][R2.64], R9 ;  /* 0x0000000902008986 */ /* 0x0005e4000c101504 */
.L_x_4470:
[----:B------:R-:W-:Y:S05]  /*0f20*/  BSYNC.RECONVERGENT B0 ;  /* 0x0000000000007941 */ /* 0x000fea0003800200 */
.L_x_4464:
        /* <DEDUP_REMOVED lines=8> */
.L_x_4447:
[----:B------:R-:W0:Y:S01]  /*0fb0*/  S2R R0, SR_TID.X ;  /* 0x0000000000007919 */ /* 0x000e220000002100 */
[----:B------:R-:W1:Y:S01]  /*0fc0*/  LDC.64 R2, c[0x0][0x3a8] ;  /* 0x0000ea00ff027b82 */ /* 0x000e620000000a00 */
[----:B------:R-:W2:Y:S01]  /*0fd0*/  LDCU UR6, c[0x0][0x388] ;  /* 0x00007100ff0677ac */ /* 0x000ea20008000800 */
[----:B------:R-:W3:Y:S01]  /*0fe0*/  LDCU UR7, c[0x0][0x394] ;  /* 0x00007280ff0777ac */ /* 0x000ee20008000800 */
[----:B-1----:R-:W-:-:S04]  /*0ff0*/  IMAD.WIDE.U32 R2, R7, 0x2, R2 ;  /* 0x0000000207027825 */ /* 0x002fc800078e0002 */
[----:B0-----:R-:W-:-:S05]  /*1000*/  IMAD.WIDE.U32 R8, R0, 0x8, R2 ;  /* 0x0000000800087825 */ /* 0x001fca00078e0002 */
[----:B------:R-:W4:Y:S04]  /*1010*/  LDG.E.64 R4, desc[UR4][R8.64] ;  /* 0x0000000408047981 */ /* 0x000f28000c1e1b00 */
[----:B------:R0:W5:Y:S01]  /*1020*/  LDG.E.64 R2, desc[UR4][R8.64+0x400] ;  /* 0x0004000408027981 */ /* 0x000162000c1e1b00 */
[C---:B----4-:R-:W-:Y:S01]  /*1030*/  PRMT R6, R4.reuse, 0x7632, R6 ;  /* 0x0000763204067816 */ /* 0x050fe20000000006 */
[----:B------:R-:W-:Y:S02]  /*1040*/  IMAD.U32 R12, R5, 0x10000, RZ ;  /* 0x00010000050c7824 */ /* 0x000fe400078e00ff */
[----:B------:R-:W-:Y:S01]  /*1050*/  IMAD.U32 R4, R4, 0x10000, RZ ;  /* 0x0001000004047824 */ /* 0x000fe200078e00ff */
[----:B------:R-:W-:Y:S01]  /*1060*/  SHF.L.U32 R10, R6, 0x10, RZ ;  /* 0x00000010060a7819 */ /* 0x000fe200000006ff */
[----:B------:R-:W-:-:S02]  /*1070*/  FADD.FTZ R13, R12, 3 ;  /* 0x404000000c0d7421 */ /* 0x000fc40000010000 */
[----:B------:R-:W-:Y:S02]  /*1080*/  FADD.FTZ R6, R4, 3 ;  /* 0x4040000004067421 */ /* 0x000fe40000010000 */
[----:B------:R-:W-:Y:S01]  /*1090*/  FADD.FTZ R11, R10, 3 ;  /* 0x404000000a0b7421 */ /* 0x000fe20000010000 */
[----:B--2---:R-:W-:Y:S02]  /*10a0*/  FSETP.GEU.FTZ.AND P2, PT, R13, UR6, PT ;  /* 0x000000060d007c0b */ /* 0x004fe4000bf5e000 */
[----:B------:R-:W-:Y:S02]  /*10b0*/  FSETP.GEU.FTZ.AND P0, PT, R6, UR6, PT ;  /* 0x0000000606007c0b */ /* 0x000fe4000bf1e000 */
[----:B------:R-:W-:Y:S02]  /*10c0*/  FSETP.GEU.FTZ.AND P1, PT, R11, UR6, PT ;  /* 0x000000060b007c0b */ /* 0x000fe4000bf3e000 */
[----:B------:R-:W-:Y:S02]  /*10d0*/  FSEL R13, R13, UR6, P2 ;  /* 0x000000060d0d7c08 */ /* 0x000fe40009000000 */
[----:B------:R-:W-:-:S02]  /*10e0*/  FSEL R11, R11, UR6, P1 ;  /* 0x000000060b0b7c08 */ /* 0x000fc40008800000 */
[----:B------:R-:W-:Y:S02]  /*10f0*/  FSEL R6, R6, UR6, P0 ;  /* 0x0000000606067c08 */ /* 0x000fe40008000000 */
[----:B---3--:R-:W-:Y:S02]  /*1100*/  FSETP.GT.FTZ.AND P1, PT, R11, UR7, PT ;  /* 0x000000070b007c0b */ /* 0x008fe4000bf34000 */
[----:B------:R-:W-:Y:S02]  /*1110*/  FSETP.GT.FTZ.AND P2, PT, R13, UR7, PT ;  /* 0x000000070d007c0b */ /* 0x000fe4000bf54000 */
[----:B------:R-:W-:Y:S02]  /*1120*/  FSEL R11, R11, UR7, !P1 ;  /* 0x000000070b0b7c08 */ /* 0x000fe4000c800000 */
[----:B------:R-:W-:Y:S02]  /*1130*/  FSETP.GT.FTZ.AND P0, PT, R6, UR7, PT ;  /* 0x0000000706007c0b */ /* 0x000fe4000bf14000 */
[----:B------:R-:W-:Y:S01]  /*1140*/  FSEL R13, R13, UR7, !P2 ;  /* 0x000000070d0d7c08 */ /* 0x000fe2000d000000 */
[----:B0-----:R-:W-:Y:S01]  /*1150*/  FMUL.FTZ R8, R10, R11 ;  /* 0x0000000b0a087220 */ /* 0x001fe20000410000 */
[----:B------:R-:W-:-:S02]  /*1160*/  FSEL R9, R6, UR7, !P0 ;  /* 0x0000000706097c08 */ /* 0x000fc4000c000000 */
[----:B------:R-:W-:Y:S01]  /*1170*/  PRMT R10, R5, 0x7632, R10 ;  /* 0x00007632050a7816 */ /* 0x000fe2000000000a */
[----:B------:R-:W-:Y:S01]  /*1180*/  FMUL.FTZ R6, R12, R13 ;  /* 0x0000000d0c067220 */ /* 0x000fe20000410000 */
[----:B-----5:R-:W-:Y:S01]  /*1190*/  PRMT R11, R2, 0x7632, R11 ;  /* 0x00007632020b7816 */ /* 0x020fe2000000000b */
[C---:B------:R-:W-:Y:S01]  /*11a0*/  IMAD.U32 R5, R3.reuse, 0x10000, RZ ;  /* 0x0001000003057824 */ /* 0x040fe200078e00ff */
[----:B------:R-:W-:Y:S01]  /*11b0*/  PRMT R12, R3, 0x7632, R12 ;  /* 0x00007632030c7816 */ /* 0x000fe2000000000c */
[----:B------:R-:W-:Y:S01]  /*11c0*/  FMUL.FTZ R4, R4, R9 ;  /* 0x0000000904047220 */ /* 0x000fe20000410000 */
[----:B------:R-:W-:Y:S02]  /*11d0*/  IMAD.U32 R13, R10, 0x10000, RZ ;  /* 0x000100000a0d7824 */ /* 0x000fe400078e00ff */
[----:B------:R-:W-:Y:S01]  /*11e0*/  FADD.FTZ R16, R5, 3 ;  /* 0x4040000005107421 */ /* 0x000fe20000010000 */
[----:B------:R-:W-:Y:S02]  /*11f0*/  IMAD.U32 R9, R2, 0x10000, RZ ;  /* 0x0001000002097824 */ /* 0x000fe400078e00ff */
[----:B------:R-:W-:Y:S01]  /*1200*/  FMUL.FTZ R4, R4, 0.16666667163372039795 ;  /* 0x3e2aaaab04047820 */ /* 0x000fe20000410000 */
[----:B------:R-:W-:Y:S01]  /*1210*/  IMAD.U32 R11, R11, 0x10000, RZ ;  /* 0x000100000b0b7824 */ /* 0x000fe200078e00ff */
[----:B------:R-:W0:Y:S01]  /*1220*/  LDC.64 R2, c[0x0][0x3a0] ;  /* 0x0000e800ff027b82 */ /* 0x000e220000000a00 */
[----:B------:R-:W-:-:S02]  /*1230*/  IMAD.U32 R10, R12, 0x10000, RZ ;  /* 0x000100000c0a7824 */ /* 0x000fc400078e00ff */
[----:B------:R-:W-:Y:S01]  /*1240*/  FADD.FTZ R14, R9, 3 ;  /* 0x40400000090e7421 */ /* 0x000fe20000010000 */
[----:B------:R-:W-:Y:S01]  /*1250*/  FADD.FTZ R12, R13, 3 ;  /* 0x404000000d0c7421 */ /* 0x000fe20000010000 */
[----:B------:R-:W-:Y:S01]  /*1260*/  FADD.FTZ R15, R11, 3 ;  /* 0x404000000b0f7421 */ /* 0x000fe20000010000 */
[----:B------:R-:W-:Y:S01]  /*1270*/  FSETP.GEU.FTZ.AND P3, PT, R16, UR6, PT ;  /* 0x0000000610007c0b */ /* 0x000fe2000bf7e000 */
[----:B------:R-:W-:Y:S01]  /*1280*/  FADD.FTZ R17, R10, 3 ;  /* 0x404000000a117421 */ /* 0x000fe20000010000 */
[----:B------:R-:W-:Y:S01]  /*1290*/  FSETP.GEU.FTZ.AND P1, PT, R14, UR6, PT ;  /* 0x000000060e007c0b */ /* 0x000fe2000bf3e000 */
[----:B------:R-:W-:Y:S01]  /*12a0*/  FMUL.FTZ R6, R6, 0.16666667163372039795 ;  /* 0x3e2aaaab06067820 */ /* 0x000fe20000410000 */
[----:B------:R-:W-:Y:S02]  /*12b0*/  FSEL R16, R16, UR6, P3 ;  /* 0x0000000610107c08 */ /* 0x000fe40009800000 */
[----:B------:R-:W-:Y:S02]  /*12c0*/  FSETP.GEU.FTZ.AND P0, PT, R12, UR6, PT ;  /* 0x000000060c007c0b */ /* 0x000fe4000bf1e000 */
[----:B------:R-:W-:-:S02]  /*12d0*/  FSETP.GEU.FTZ.AND P2, PT, R15, UR6, PT ;  /* 0x000000060f007c0b */ /* 0x000fc4000bf5e000 */
[----:B------:R-:W-:Y:S02]  /*12e0*/  FSETP.GEU.FTZ.AND P3, PT, R17, UR6, PT ;  /* 0x0000000611007c0b */ /* 0x000fe4000bf7e000 */
[----:B------:R-:W-:Y:S02]  /*12f0*/  FSEL R14, R14, UR6, P1 ;  /* 0x000000060e0e7c08 */ /* 0x000fe40008800000 */
[----:B------:R-:W-:Y:S02]  /*1300*/  FSEL R12, R12, UR6, P0 ;  /* 0x000000060c0c7c08 */ /* 0x000fe40008000000 */
[----:B------:R-:W-:Y:S02]  /*1310*/  FSEL R15, R15, UR6, P2 ;  /* 0x000000060f0f7c08 */ /* 0x000fe40009000000 */
[----:B------:R-:W-:Y:S01]  /*1320*/  FSEL R17, R17, UR6, P3 ;  /* 0x0000000611117c08 */ /* 0x000fe20009800000 */
[----:B0-----:R-:W-:Y:S01]  /*1330*/  IMAD.WIDE.U32 R2, R7, 0x2, R2 ;  /* 0x0000000207027825 */ /* 0x001fe200078e0002 */
[----:B------:R-:W-:-:S02]  /*1340*/  FSETP.GT.FTZ.AND P3, PT, R16, UR7, PT ;  /* 0x0000000710007c0b */ /* 0x000fc4000bf74000 */
[----:B------:R-:W-:Y:S02]  /*1350*/  FSETP.GT.FTZ.AND P1, PT, R14, UR7, PT ;  /* 0x000000070e007c0b */ /* 0x000fe4000bf34000 */
[----:B------:R-:W-:Y:S01]  /*1360*/  FSETP.GT.FTZ.AND P0, PT, R12, UR7, PT ;  /* 0x000000070c007c0b */ /* 0x000fe2000bf14000 */
[----:B------:R-:W-:Y:S01]  /*1370*/  IMAD.WIDE.U32 R2, R0, 0x8, R2 ;  /* 0x0000000800027825 */ /* 0x000fe200078e0002 */
[----:B------:R-:W-:Y:S02]  /*1380*/  FSETP.GT.FTZ.AND P2, PT, R15, UR7, PT ;  /* 0x000000070f007c0b */ /* 0x000fe4000bf54000 */
[----:B------:R-:W-:Y:S02]  /*1390*/  FSETP.GT.FTZ.AND P4, PT, R17, UR7, PT ;  /* 0x0000000711007c0b */ /* 0x000fe4000bf94000 */
[----:B------:R-:W-:Y:S02]  /*13a0*/  FSEL R18, R16, UR7, !P3 ;  /* 0x0000000710127c08 */ /* 0x000fe4000d800000 */
[----:B------:R-:W-:-:S02]  /*13b0*/  FSEL R12, R12, UR7, !P0 ;  /* 0x000000070c0c7c08 */ /* 0x000fc4000c000000 */
[----:B------:R-:W-:Y:S01]  /*13c0*/  FSEL R14, R14, UR7, !P1 ;  /* 0x000000070e0e7c08 */ /* 0x000fe2000c800000 */
[----:B------:R-:W-:Y:S01]  /*13d0*/  FMUL.FTZ R18, R5, R18 ;  /* 0x0000001205127220 */ /* 0x000fe20000410000 */
[----:B------:R-:W-:Y:S01]  /*13e0*/  FSEL R16, R15, UR7, !P2 ;  /* 0x000000070f107c08 */ /* 0x000fe2000d000000 */
[----:B------:R-:W-:Y:S01]  /*13f0*/  FMUL.FTZ R12, R13, R12 ;  /* 0x0000000c0d0c7220 */ /* 0x000fe20000410000 */
[----:B------:R-:W-:Y:S01]  /*1400*/  FSEL R17, R17, UR7, !P4 ;  /* 0x0000000711117c08 */ /* 0x000fe2000e000000 */
[----:B------:R-:W-:Y:S01]  /*1410*/  FMUL.FTZ R14, R9, R14 ;  /* 0x0000000e090e7220 */ /* 0x000fe20000410000 */
[----:B------:R-:W-:Y:S01]  /*1420*/  FMUL.FTZ R5, R8, 0.16666667163372039795 ;  /* 0x3e2aaaab08057820 */ /* 0x000fe20000410000 */
[----:B------:R-:W-:Y:S01]  /*1430*/  FMUL.FTZ R16, R11, R16 ;  /* 0x000000100b107220 */ /* 0x000fe20000410000 */
[----:B------:R-:W-:Y:S01]  /*1440*/  FMUL.FTZ R18, R18, 0.16666667163372039795 ;  /* 0x3e2aaaab12127820 */ /* 0x000fe20000410000 */
[----:B------:R-:W-:Y:S01]  /*1450*/  FMUL.FTZ R17, R10, R17 ;  /* 0x000000110a117220 */ /* 0x000fe20000410000 */
[----:B------:R-:W-:Y:S01]  /*1460*/  FMUL.FTZ R14, R14, 0.16666667163372039795 ;  /* 0x3e2aaaab0e0e7820 */ /* 0x000fe20000410000 */
[----:B------:R-:W-:Y:S01]  /*1470*/  FMUL.FTZ R7, R12, 0.16666667163372039795 ;  /* 0x3e2aaaab0c077820 */ /* 0x000fe20000410000 */
[----:B------:R-:W-:Y:S01]  /*1480*/  FMUL.FTZ R9, R16, 0.16666667163372039795 ;  /* 0x3e2aaaab10097820 */ /* 0x000fe20000410000 */
[----:B------:R-:W-:Y:S01]  /*1490*/  FMUL.FTZ R17, R17, 0.16666667163372039795 ;  /* 0x3e2aaaab11117820 */ /* 0x000fe20000410000 */
[----:B------:R-:W-:-:S02]  /*14a0*/  F2FP.BF16.F32.PACK_AB R4, R5, R4 ;  /* 0x000000040504723e */ /* 0x000fc400000010ff */
[----:B------:R-:W-:Y:S02]  /*14b0*/  F2FP.BF16.F32.PACK_AB R5, R7, R6 ;  /* 0x000000060705723e */ /* 0x000fe400000010ff */
[----:B------:R-:W-:Y:S02]  /*14c0*/  F2FP.BF16.F32.PACK_AB R14, R9, R14 ;  /* 0x0000000e090e723e */ /* 0x000fe400000010ff */
[----:B------:R-:W-:Y:S01]  /*14d0*/  F2FP.BF16.F32.PACK_AB R15, R17, R18 ;  /* 0x00000012110f723e */ /* 0x000fe200000010ff */
[----:B------:R-:W-:Y:S04]  /*14e0*/  STG.E.64 desc[UR4][R2.64], R4 ;  /* 0x0000000402007986 */ /* 0x000fe8000c101b04 */
[----:B------:R-:W-:Y:S01]  /*14f0*/  STG.E.64 desc[UR4][R2.64+0x400], R14 ;  /* 0x0004000e02007986 */ /* 0x000fe2000c101b04 */
[----:B------:R-:W-:Y:S05]  /*1500*/  EXIT ;  /* 0x000000000000794d */ /* 0x000fea0003800000 */
.L_x_4471:
        /* <DEDUP_REMOVED lines=15> */
.L_x_6374:


//--------------------- .text._ZN2at6native29vectorized_elementwise_kernelILi8EZZZNS0_66_GLOBAL__N__a0cfb035_28_ActivationHardswishKernel_cu_9e10b42f_293016hardswish_kernelERNS_14TensorIteratorEENKUlvE_clEvENKUlvE2_clEvEUlN3c108BFloat16EE_St5arrayIPcLm2EEEEviT0_T1_ --------------------------
	.section	.text._ZN2at6native29vectorized_elementwise_kernelILi8EZZZNS0_66_GLOBAL__N__a0cfb035_28_ActivationHardswishKernel_cu_9e10b42f_293016hardswish_kernelERNS_14TensorIteratorEENKUlvE_clEvENKUlvE2_clEvEUlN3c108BFloat16EE_St5arrayIPcLm2EEEEviT0_T1_,"ax",@progbits
	.align	128
        .global         _ZN2at6native29vectorized_elementwise_kernelILi8EZZZNS0_66_GLOBAL__N__a0cfb035_28_ActivationHardswishKernel_cu_9e10b42f_293016hardswish_kernelERNS_14TensorIteratorEENKUlvE_clEvENKUlvE2_clEvEUlN3c108BFloat16EE_St5arrayIPcLm2EEEEviT0_T1_
        .type           _ZN2at6native29vectorized_elementwise_kernelILi8EZZZNS0_66_GLOBAL__N__a0cfb035_28_ActivationHardswishKernel_cu_9e10b42f_293016hardswish_kernelERNS_14TensorIteratorEENKUlvE_clEvENKUlvE2_clEvEUlN3c108BFloat16EE_St5arrayIPcLm2EEEEviT0_T1_,@function
        .size           _ZN2at6native29vectorized_elementwise_kernelILi8EZZZNS0_66_GLOBAL__N__a0cfb035_28_ActivationHardswishKernel_cu_9e10b42f_293016hardswish_kernelERNS_14TensorIteratorEENKUlvE_clEvENKUlvE2_clEvEUlN3c108BFloat16EE_St5arrayIPcLm2EEEEviT0_T1_,(.L_x_6375 - _ZN2at6native29vectorized_elementwise_kernelILi8EZZZNS0_66_GLOBAL__N__a0cfb035_28_ActivationHardswishKernel_cu_9e10b42f_293016hardswish_kernelERNS_14TensorIteratorEENKUlvE_clEvENKUlvE2_clEvEUlN3c108BFloat16EE_St5arrayIPcLm2EEEEviT0_T1_)
        .other          _ZN2at6native29vectorized_elementwise_kernelILi8EZZZNS0_66_GLOBAL__N__a0cfb035_28_ActivationHardswishKernel_cu_9e10b42f_293016hardswish_kernelERNS_14TensorIteratorEENKUlvE_clEvENKUlvE2_clEvEUlN3c108BFloat16EE_St5arrayIPcLm2EEEEviT0_T1_,@"STO_CUDA_ENTRY STV_DEFAULT"
_ZN2at6native29vectorized_elementwise_kernelILi8EZZZNS0_66_GLOBAL__N__a0cfb035_28_ActivationHardswishKernel_cu_9e10b42f_293016hardswish_kernelERNS_14TensorIteratorEENKUlvE_clEvENKUlvE2_clEvEUlN3c108BFloat16EE_St5arrayIPcLm2EEEEviT0_T1_:
.text._ZN2at6native29vectorized_elementwise_kernelILi8EZZZNS0_66_GLOBAL__N__a0cfb035_28_ActivationHardswishKernel_cu_9e10b42f_293016hardswish_kernelERNS_14TensorIteratorEENKUlvE_clEvENKUlvE2_clEvEUlN3c108BFloat16EE_St5arrayIPcLm2EEEEviT0_T1_:
[----:B------:R-:W-:Y:S01]  /*0000*/  LDC R1, c[0x0][0x37c] ;  /* 0x0000df00ff017b82 */ /* 0x000fe20000000800 */
[----:B------:R-:W-:Y:S05]  /*0010*/  EXIT ;  /* 0x000000000000794d */ /* 0x000fea0003800000 */
.L_x_4472:
        /* <DEDUP_REMOVED lines=14> */
.L_x_6375:


//--------------------- .text._ZN2at6native18elementwise_kernelILi128ELi4EZNS0_15gpu_kernel_implIZZZNS0_66_GLOBAL__N__a0cfb035_28_ActivationHardswishKernel_cu_9e10b42f_293016hardswish_kernelERNS_14TensorIteratorEENKUlvE_clEvENKUlvE1_clEvEUlN3c104HalfEE_EEvRNS_18TensorIteratorBaseERKT_EUliE_EEviT1_ --------------------------
	.section	.text._ZN2at6native18elementwise_kernelILi128ELi4EZNS0_15gpu_kernel_implIZZZNS0_66_GLOBAL__N__a0cfb035_28_ActivationHardswishKernel_cu_9e10b42f_293016hardswish_kernelERNS_14TensorIteratorEENKUlvE_clEvENKUlvE1_clEvEUlN3c104HalfEE_EEvRNS_18TensorIteratorBaseERKT_EUliE_EEviT1_,"ax",@progbits
	.align	128
        .global         _ZN2at6native18elementwise_kernelILi128ELi4EZNS0_15gpu_kernel_implIZZZNS0_66_GLOBAL__N__a0cfb035_28_ActivationHardswishKernel_cu_9e10b42f_293016hardswish_kernelERNS_14TensorIteratorEENKUlvE_clEvENKUlvE1_clEvEUlN3c104HalfEE_EEvRNS_18TensorIteratorBaseERKT_EUliE_EEviT1_
        .type           _ZN2at6native18elementwise_kernelILi128ELi4EZNS0_15gpu_kernel_implIZZZNS0_66_GLOBAL__N__a0cfb035_28_ActivationHardswishKernel_cu_9e10b42f_293016hardswish_kernelERNS_14TensorIteratorEENKUlvE_clEvENKUlvE1_clEvEUlN3c104HalfEE_EEvRNS_18TensorIteratorBaseERKT_EUliE_EEviT1_,@function
        .size           _ZN2at6native18elementwise_kernelILi128ELi4EZNS0_15gpu_kernel_implIZZZNS0_66_GLOBAL__N__a0cfb035_28_ActivationHardswishKernel_cu_9e10b42f_293016hardswish_kernelERNS_14TensorIteratorEENKUlvE_clEvENKUlvE1_clEvEUlN3c104HalfEE_EEvRNS_18TensorIteratorBaseERKT_EUliE_EEviT1_,(.L_x_6376 - _ZN2at6native18elementwise_kernelILi128ELi4EZNS0_15gpu_kernel_implIZZZNS0_66_GLOBAL__N__a0cfb035_28_ActivationHardswishKernel_cu_9e10b42f_293016hardswish_kernelERNS_14TensorIteratorEENKUlvE_clEvENKUlvE1_clEvEUlN3c104HalfEE_EEvRNS_18TensorIteratorBaseERKT_EUliE_EEviT1_)
        .other          _ZN2at6native18elementwise_kernelILi128ELi4EZNS0_15gpu_kernel_implIZZZNS0_66_GLOBAL__N__a0cfb035_28_ActivationHardswishKernel_cu_9e10b42f_293016hardswish_kernelERNS_14TensorIteratorEENKUlvE_clEvENKUlvE1_clEvEUlN3c104HalfEE_EEvRNS_18TensorIteratorBaseERKT_EUliE_EEviT1_,@"STO_CUDA_ENTRY STV_DEFAULT"
_ZN2at6native18elementwise_kernelILi128ELi4EZNS0_15gpu_kernel_implIZZZNS0_66_GLOBAL__N__a0cfb035_28_ActivationHardswishKernel_cu_9e10b42f_293016hardswish_kernelERNS_14TensorIteratorEENKUlvE_clEvENKUlvE1_clEvEUlN3c104HalfEE_EEvRNS_18TensorIteratorBaseERKT_EUliE_EEviT1_:
.text._ZN2at6native18elementwise_kernelILi128ELi4EZNS0_15gpu_kernel_implIZZZNS0_66_GLOBAL__N__a0cfb035_28_ActivationHardswishKernel_cu_9e10b42f_293016hardswish_kernelERNS_14TensorIteratorEENKUlvE_clEvENKUlvE1_clEvEUlN3c104HalfEE_EEvRNS_18TensorIteratorBaseERKT_EUliE_EEviT1_:
        /* <DEDUP_REMOVED lines=22> */
[----:B------:R-:W-:Y:S01]  /*0160*/  HFMA2 R16, -RZ, RZ, 0, 0 ;  /* 0x00000000ff107431 */ /* 0x000fe200000001ff */
[----:B------:R-:W1:Y:S01]  /*0170*/  LDCU UR6, c[0x0][0x38c] ;  /* 0x00007180ff0677ac */ /* 0x000e620008000800 */
[----:B------:R-:W2:Y:S01]  /*0180*/  LDCU.64 UR8, c[0x0][0x4b8] ;  /* 0x00009700ff0877ac */ /* 0x000ea20008000a00 */
[----:B------:R-:W-:Y:S02]  /*0190*/  UISETP.NE.AND UP0, UPT, UR40, URZ, UPT ;  /* 0x000000ff2800728c */ /* 0x000fe4000bf05270 */
[----:B0-----:R-:W-:-:S05]  /*01a0*/  IMAD.HI.U32 R2, R17, UR4, R16 ;  /* 0x0000000411027c27 */ /* 0x001fca000f8e0010 */
[----:B------:R-:W-:-:S05]  /*01b0*/  SHF.R.U32.HI R3, RZ, UR5, R2 ;  /* 0x00000005ff037c19 */ /* 0x000fca0008011602 */
[----:B------:R-:W-:-:S04]  /*01c0*/  IMAD.MOV R0, RZ, RZ, -R3 ;  /* 0x000000ffff007224 */ /* 0x000fc800078e0a03 */
        /* <DEDUP_REMOVED lines=290> */
.L_x_4475:
        /* <DEDUP_REMOVED lines=18> */
.L_x_4479:
[----:B------:R-:W2:Y:S02]  /*1510*/  LDG.E.U8 R2, desc[UR36][R2.64] ;  /* 0x0000002402027981 */ /* 0x000ea4000c1e1100 */
[----:B--2---:R-:W-:-:S04]  /*1520*/  I2FP.F32.U32 R0, R2 ;  /* 0x0000000200007245 */ /* 0x004fc80000201000 */
[----:B------:R-:W-:Y:S01]  /*1530*/  F2FP.F16.F32.PACK_AB R0, RZ, R0 ;  /* 0x00000000ff00723e */ /* 0x000fe200000000ff */
[----:B------:R-:W-:Y:S06]  /*1540*/  BRA `(.L_x_4481) ;  /* 0x0000000c009c7947 */ /* 0x000fec0003800000 */
.L_x_4478:
        /* <DEDUP_REMOVED lines=10> */
.L_x_4483:
[----:B------:R-:W2:Y:S02]  /*15f0*/  LDG.E R2, desc[UR36][R2.64] ;  /* 0x0000002402027981 */ /* 0x000ea4000c1e1900 */
[----:B--2---:R-:W-:-:S04]  /*1600*/  I2FP.F32.S32 R0, R2 ;  /* 0x0000000200007245 */ /* 0x004fc80000201400 */
[----:B------:R-:W-:Y:S01]  /*1610*/  F2FP.F16.F32.PACK_AB R0, RZ, R0 ;  /* 0x00000000ff00723e */ /* 0x000fe200000000ff */
[----:B------:R-:W-:Y:S06]  /*1620*/  BRA `(.L_x_4481) ;  /* 0x0000000c00647947 */ /* 0x000fec0003800000 */
.L_x_4482:
[----:B------:R-:W2:Y:S02]  /*1630*/  LDG.E.U16 R2, desc[UR36][R2.64] ;  /* 0x0000002402027981 */ /* 0x000ea4000c1e1500 */
[----:B--2---:R-:W0:Y:S02]  /*1640*/  I2F.S16 R0, R2 ;  /* 0x0000000200007306 */ /* 0x004e240000101400 */
[----:B0-----:R-:W-:Y:S01]  /*1650*/  F2FP.F16.F32.PACK_AB R0, RZ, R0 ;  /* 0x00000000ff00723e */ /* 0x001fe200000000ff */
[----:B------:R-:W-:Y:S06]  /*1660*/  BRA `(.L_x_4481) ;  /* 0x0000000c00547947 */ /* 0x000fec0003800000 */
.L_x_4477:
        /* <DEDUP_REMOVED lines=9> */
.L_x_4485:
[----:B------:R0:W5:Y:S01]  /*1700*/  LDG.E.U16 R0, desc[UR36][R2.64] ;  /* 0x0000002402007981 */ /* 0x000162000c1e1500 */
[----:B------:R-:W-:Y:S05]  /*1710*/  BRA `(.L_x_4481) ;  /* 0x0000000c00287947 */ /* 0x000fea0003800000 */
.L_x_4484:
        /* <DEDUP_REMOVED lines=9> */
.L_x_4487:
[----:B------:R1:W5:Y:S01]  /*17b0*/  LDG.E.U16 R0, desc[UR36][R2.64] ;  /* 0x0000002402007981 */ /* 0x000362000c1e1500 */
[----:B------:R-:W-:Y:S05]  /*17c0*/  BRA `(.L_x_4481) ;  /* 0x0000000800fc7947 */ /* 0x000fea0003800000 */
.L_x_4486:
        /* <DEDUP_REMOVED lines=12> */
.L_x_4476:
        /* <DEDUP_REMOVED lines=13> */
.L_x_4490:
        /* <DEDUP_REMOVED lines=12> */
.L_x_4489:
        /* <DEDUP_REMOVED lines=27> */
.L_x_4492:
        /* <DEDUP_REMOVED lines=13> */
.L_x_4491:
[----:B------:R-:W2:Y:S02]  /*1ca0*/  LDG.E.U16 R0, desc[UR36][R2.64] ;  /* 0x0000002402007981 */ /* 0x000ea4000c1e1500 */
[----:B--2---:R-:W-:-:S04]  /*1cb0*/  SHF.L.U32 R0, R0, 0x10, RZ ;  /* 0x0000001000007819 */ /* 0x004fc800000006ff */
[----:B------:R-:W-:Y:S01]  /*1cc0*/  F2FP.F16.F32.PACK_AB R0, RZ, R0 ;  /* 0x00000000ff00723e */ /* 0x000fe200000000ff */
[----:B------:R-:W-:Y:S06]  /*1cd0*/  BRA `(.L_x_4481) ;  /* 0x0000000400b87947 */ /* 0x000fec0003800000 */
.L_x_4488:
        /* <DEDUP_REMOVED lines=12> */
.L_x_4495:
        /* <DEDUP_REMOVED lines=21> */
.L_x_4499:
[----:B------:R-:W-:Y:S05]  /*1ef0*/  BSYNC.RECONVERGENT B1 ;  /* 0x0000000000017941 */ /* 0x000fea0003800200 */
.L_x_4498:
[----:B------:R-:W-:Y:S01]  /*1f00*/  IMAD.SHL.U32 R0, R0, 0x100000, RZ ;  /* 0x0010000000007824 */ /* 0x000fe200078e00ff */
[----:B------:R-:W-:-:S04]  /*1f10*/  LEA R2, R2, 0x3b800000, 0x17 ;  /* 0x3b80000002027811 */ /* 0x000fc800078eb8ff */
[----:B------:R-:W-:-:S07]  /*1f20*/  LOP3.LUT R0, R2, R0, R7, 0xfe, !PT ;  /* 0x0000000002007212 */ /* 0x000fce00078efe07 */
.L_x_4497:
[----:B------:R-:W-:Y:S05]  /*1f30*/  BSYNC.RECONVERGENT B0 ;  /* 0x0000000000007941 */ /* 0x000fea0003800200 */
.L_x_4496:
[----:B------:R-:W-:Y:S01]  /*1f40*/  F2FP.F16.F32.PACK_AB R0, RZ, R0 ;  /* 0x00000000ff00723e */ /* 0x000fe200000000ff */
[----:B------:R-:W-:Y:S06]  /*1f50*/  BRA `(.L_x_4481) ;  /* 0x0000000400187947 */ /* 0x000fec0003800000 */
.L_x_4494:
        /* <DEDUP_REMOVED lines=21> */
.L_x_4503:
[----:B------:R-:W-:Y:S05]  /*20b0*/  BSYNC.RECONVERGENT B1 ;  /* 0x0000000000017941 */ /* 0x000fea0003800200 */
.L_x_4502:
[----:B------:R-:W-:Y:S01]  /*20c0*/  IMAD.SHL.U32 R0, R0, 0x200000, RZ ;  /* 0x0020000000007824 */ /* 0x000fe200078e00ff */
[----:B------:R-:W-:-:S04]  /*20d0*/  LEA R2, R2, 0x37800000, 0x17 ;  /* 0x3780000002027811 */ /* 0x000fc800078eb8ff */
[----:B------:R-:W-:-:S07]  /*20e0*/  LOP3.LUT R0, R2, R0, R7, 0xfe, !PT ;  /* 0x0000000002007212 */ /* 0x000fce00078efe07 */
.L_x_4501:
[----:B------:R-:W-:Y:S05]  /*20f0*/  BSYNC.RECONVERGENT B0 ;  /* 0x0000000000007941 */ /* 0x000fea0003800200 */
.L_x_4500:
[----:B------:R-:W-:Y:S01]  /*2100*/  F2FP.F16.F32.PACK_AB R0, RZ, R0 ;  /* 0x00000000ff00723e */ /* 0x000fe200000000ff */
[----:B------:R-:W-:Y:S06]  /*2110*/  BRA `(.L_x_4481) ;  /* 0x0000000000a87947 */ /* 0x000fec0003800000 */
.L_x_4493:
[----:B------:R-:W-:-:S09]  /*2120*/  UISETP.NE.AND UP0, UPT, UR4, 0x1c, UPT ;  /* 0x0000001c0400788c */ /* 0x000fd2000bf05270 */
[----:B------:R-:W-:Y:S05]  /*2130*/  BRA.U !UP0, `(.L_x_4504) ;  /* 0x0000000108947547 */ /* 0x000fea000b800000 */
[----:B------:R-:W-:-:S09]  /*2140*/  UISETP.NE.AND UP0, UPT, UR4, 0x1d, UPT ;  /* 0x0000001d0400788c */ /* 0x000fd2000bf05270 */
[----:B------:R-:W-:Y:S05]  /*2150*/  BRA.U !UP0, `(.L_x_4505) ;  /* 0x00000001087c7547 */ /* 0x000fea000b800000 */
[----:B------:R-:W-:-:S09]  /*2160*/  UISETP.NE.AND UP0, UPT, UR4, 0x2c, UPT ;  /* 0x0000002c0400788c */ /* 0x000fd2000bf05270 */
[----:B------:R-:W-:Y:S05]  /*2170*/  BRA.U !UP0, `(.L_x_4506) ;  /* 0x0000000108487547 */ /* 0x000fea000b800000 */
.L_x_4480:
        /* <DEDUP_REMOVED lines=16> */
.L_x_4507:
[----:B------:R-:W-:Y:S01]  /*2280*/  PRMT R0, RZ, 0x7610, R0 ;  /* 0x00007610ff007816 */ /* 0x000fe20000000000 */
[----:B------:R-:W-:Y:S06]  /*2290*/  BRA `(.L_x_4481) ;  /* 0x0000000000487947 */ /* 0x000fec0003800000 */
.L_x_4506:
        /* <DEDUP_REMOVED lines=8> */
.L_x_4509:
[----:B------:R-:W-:Y:S05]  /*2320*/  BSYNC.RECONVERGENT B0 ;  /* 0x0000000000007941 */ /* 0x000fea0003800200 */
.L_x_4508:
[----:B------:R-:W-:Y:S01]  /*2330*/  F2FP.F16.F32.PACK_AB R0, RZ, R0 ;  /* 0x00000000ff00723e */ /* 0x000fe200000000ff */
[----:B------:R-:W-:Y:S06]  /*2340*/  BRA `(.L_x_4481) ;  /* 0x00000000001c7947 */ /* 0x000fec0003800000 */
.L_x_4505:
[----:B------:R-:W2:Y:S02]  /*2350*/  LDG.E.64 R2, desc[UR36][R2.64] ;  /* 0x0000002402027981 */ /* 0x000ea4000c1e1b00 */
[----:B--2---:R-:W0:Y:S02]  /*2360*/  I2F.U64 R0, R2 ;  /* 0x0000000200007312 */ /* 0x004e240000301000 */
[----:B0-----:R-:W-:Y:S01]  /*2370*/  F2FP.F16.F32.PACK_AB R0, RZ, R0 ;  /* 0x00000000ff00723e */ /* 0x001fe200000000ff */
[----:B------:R-:W-:Y:S06]  /*2380*/  BRA `(.L_x_4481) ;  /* 0x00000000000c7947 */ /* 0x000fec0003800000 */
.L_x_4504:
[----:B------:R-:W2:Y:S02]  /*2390*/  LDG.E R2, desc[UR36][R2.64] ;  /* 0x0000002402027981 */ /* 0x000ea4000c1e1900 */
[----:B--2---:R-:W-:-:S04]  /*23a0*/  I2FP.F32.U32 R0, R2 ;  /* 0x0000000200007245 */ /* 0x004fc80000201000 */
[----:B------:R-:W-:-:S07]  /*23b0*/  F2FP.F16.F32.PACK_AB R0, RZ, R0 ;  /* 0x00000000ff00723e */ /* 0x000fce00000000ff */
.L_x_4481:
[----:B------:R-:W2:Y:S01]  /*23c0*/  LDCU UR4, c[0x0][0x590] ;  /* 0x0000b200ff0477ac */ /* 0x000ea20008000800 */
[----:B-----5:R-:W-:Y:S01]  /*23d0*/  HADD2.F32 R0, -RZ, R0.H0_H0 ;  /* 0x20000000ff007230 */ /* 0x020fe20000004100 */
[----:B------:R-:W3:Y:S04]  /*23e0*/  LDCU UR5, c[0x0][0x59c] ;  /* 0x0000b380ff0577ac */ /* 0x000ee80008000800 */
[----:B01----:R-:W-:Y:S01]  /*23f0*/  FADD.FTZ R2, R0, 3 ;  /* 0x4040000000027421 */ /* 0x003fe20000010000 */
[----:B------:R-:W0:Y:S04]  /*2400*/  LDCU.64 UR6, c[0x0][0x580] ;  /* 0x0000b000ff0677ac */ /* 0x000e280008000a00 */
[----:B--2---:R-:W-:-:S04]  /*2410*/  FSETP.GEU.FTZ.AND P0, PT, R2, UR4, PT ;  /* 0x0000000402007c0b */ /* 0x004fc8000bf1e000 */
[----:B------:R-:W-:Y:S01]  /*2420*/  FSEL R2, R2, UR4, P0 ;  /* 0x0000000402027c08 */ /* 0x000fe20008000000 */
[----:B------:R-:W-:-:S03]  /*2430*/  UPRMT UR4, UR41, 0x9910, URZ ;  /* 0x0000991029047896 */ /* 0x000fc600080000ff */
[----:B---3--:R-:W-:Y:S01]  /*2440*/  FSETP.GT.FTZ.AND P0, PT, R2, UR5, PT ;  /* 0x0000000502007c0b */ /* 0x008fe2000bf14000 */
[----:B------:R-:W-:-:S03]  /*2450*/  UISETP.GT.AND UP0, UPT, UR4, 0x9, UPT ;  /* 0x000000090400788c */ /* 0x000fc6000bf04270 */
[----:B------:R-:W-:Y:S02]  /*2460*/  FSEL R3, R2, UR5, !P0 ;  /* 0x0000000502037c08 */ /* 0x000fe4000c000000 */
[----:B0-----:R-:W-:-:S03]  /*2470*/  IADD3 R2, P0, PT, R16, UR6, RZ ;  /* 0x0000000610027c10 */ /* 0x001fc6000ff1e0ff */
[----:B------:R-:W-:-:S04]  /*2480*/  FMUL.FTZ R3, R0, R3 ;  /* 0x0000000300037220 */ /* 0x000fc80000410000 */
[----:B------:R-:W-:Y:S01]  /*2490*/  FMUL.FTZ R0, R3, 0.16666667163372039795 ;  /* 0x3e2aaaab03007820 */ /* 0x000fe20000410000 */
[----:B------:R-:W-:-:S04]  /*24a0*/  IMAD.X R3, RZ, RZ, UR7, P0 ;  /* 0x00000007ff037e24 */ /* 0x000fc800080e06ff */
[----:B------:R-:W-:Y:S01]  /*24b0*/  F2FP.F16.F32.PACK_AB R0, RZ, R0 ;  /* 0x00000000ff00723e */ /* 0x000fe200000000ff */
[----:B------:R-:W-:Y:S06]  /*24c0*/  BRA.U UP0, `(.L_x_4510) ;  /* 0x0000000500047547 */ /* 0x000fec000b800000 */
        /* <DEDUP_REMOVED lines=12> */
.L_x_4513:
[----:B------:R-:W-:-:S06]  /*2590*/  HADD2.F32 R5, -RZ, R0.H0_H0 ;  /* 0x20000000ff057230 */ /* 0x000fcc0000004100 */
[----:B------:R-:W0:Y:S02]  /*25a0*/  F2I.S64.TRUNC R4, R5 ;  /* 0x0000000500047311 */ /* 0x000e24000020d900 */
[----:B0-----:R3:W-:Y:S01]  /*25b0*/  STG.E.U8 desc[UR36][R2.64], R4 ;  /* 0x0000000402007986 */ /* 0x0017e2000c101124 */
[----:B------:R-:W-:Y:S05]  /*25c0*/  BRA `(.L_x_4515) ;  /* 0x0000000c00707947 */ /* 0x000fea0003800000 */
.L_x_4512:
        /* <DEDUP_REMOVED lines=10> */
.L_x_4517:
[----:B------:R-:W-:-:S04]  /*2670*/  HADD2.F32 R0, -RZ, R0.H0_H0 ;  /* 0x20000000ff007230 */ /* 0x000fc80000004100 */
[----:B------:R-:W0:Y:S02]  /*2680*/  F2I.FTZ.TRUNC.NTZ R5, R0 ;  /* 0x0000000000057305 */ /* 0x000e24000021f100 */
[----:B0-----:R1:W-:Y:S01]  /*2690*/  STG.E desc[UR36][R2.64], R5 ;  /* 0x0000000502007986 */ /* 0x0013e2000c101924 */
[----:B------:R-:W-:Y:S05]  /*26a0*/  BRA `(.L_x_4515) ;  /* 0x0000000c00387947 */ /* 0x000fea0003800000 */
.L_x_4516:
[----:B------:R-:W-:-:S04]  /*26b0*/  HADD2.F32 R0, -RZ, R0.H0_H0 ;  /* 0x20000000ff007230 */ /* 0x000fc80000004100 */
[----:B------:R-:W0:Y:S02]  /*26c0*/  F2I.FTZ.TRUNC.NTZ R5, R0 ;  /* 0x0000000000057305 */ /* 0x000e24000021f100 */
[----:B0-----:R2:W-:Y:S01]  /*26d0*/  STG.E.U16 desc[UR36][R2.64], R5 ;  /* 0x0000000502007986 */ /* 0x0015e2000c101524 */
[----:B------:R-:W-:Y:S05]  /*26e0*/  BRA `(.L_x_4515) ;  /* 0x0000000c00287947 */ /* 0x000fea0003800000 */
.L_x_4511:
        /* <DEDUP_REMOVED lines=9> */
.L_x_4519:
[----:B------:R0:W-:Y:S01]  /*2780*/  STG.E.U16 desc[UR36][R2.64], R0 ;  /* 0x0000000002007986 */ /* 0x0001e2000c101524 */
[----:B------:R-:W-:Y:S05]  /*2790*/  BRA `(.L_x_4515) ;  /* 0x0000000800fc7947 */ /* 0x000fea0003800000 */
.L_x_4518:
[----:B------:R-:W-:-:S09]  /*27a0*/  UISETP.NE.AND UP0, UPT, UR4, 0x7, UPT ;  /* 0x000000070400788c */ /* 0x000fd2000bf05270 */
[----:B------:R-:W-:Y:S05]  /*27b0*/  BRA.U !UP0, `(.L_x_4520) ;  /* 0x0000000108347547 */ /* 0x000fea000b800000 */
[----:B------:R-:W-:-:S09]  /*27c0*/  UISETP.NE.AND UP0, UPT, UR4, 0x8, UPT ;  /* 0x000000080400788c */ /* 0x000fd2000bf05270 */
[----:B------:R-:W-:Y:S05]  /*27d0*/  BRA.U !UP0, `(.L_x_4521) ;  /* 0x0000000108187547 */ /* 0x000fea000b800000 */
[----:B------:R-:W-:-:S09]  /*27e0*/  UISETP.NE.AND UP0, UPT, UR4, 0x9, UPT ;  /* 0x000000090400788c */ /* 0x000fd2000bf05270 */
[----:B------:R-:W-:Y:S05]  /*27f0*/  BRA.U UP0, `(.L_x_4514) ;  /* 0x0000000900447547 */ /* 0x000fea000b800000 */
[----:B------:R-:W-:Y:S02]  /*2800*/  HADD2.F32 R4, -RZ, R0.H0_H0 ;  /* 0x20000000ff047230 */ /* 0x000fe40000004100 */
[----:B------:R-:W-:-:S05]  /*2810*/  HFMA2 R5, -RZ, RZ, 0, 0 ;  /* 0x00000000ff057431 */ /* 0x000fca00000001ff */
[----:B------:R0:W-:Y:S01]  /*2820*/  STG.E.64 desc[UR36][R2.64], R4 ;  /* 0x0000000402007986 */ /* 0x0001e2000c101b24 */
[----:B------:R-:W-:Y:S05]  /*2830*/  BRA `(.L_x_4515) ;  /* 0x0000000800d47947 */ /* 0x000fea0003800000 */
.L_x_4521:
[----:B------:R-:W-:-:S05]  /*2840*/  HADD2.F32 R0, -RZ, R0.H0_H0 ;  /* 0x20000000ff007230 */ /* 0x000fca0000004100 */
[----:B------:R-:W-:-:S04]  /*2850*/  F2FP.F16.F32.PACK_AB R0, RZ, R0 ;  /* 0x00000000ff00723e */ /* 0x000fc800000000ff */
[----:B------:R-:W-:-:S05]  /*2860*/  PRMT R0, R0, 0x5410, RZ ;  /* 0x0000541000007816 */ /* 0x000fca00000000ff */
[----:B------:R0:W-:Y:S01]  /*2870*/  STG.E desc[UR36][R2.64], R0 ;  /* 0x0000000002007986 */ /* 0x0001e2000c101924 */
[----:B------:R-:W-:Y:S05]  /*2880*/  BRA `(.L_x_4515) ;  /* 0x0000000800c07947 */ /* 0x000fea0003800000 */
.L_x_4520:
[----:B------:R-:W-:-:S05]  /*2890*/  HADD2.F32 R4, -RZ, R0.H0_H0 ;  /* 0x20000000ff047230 */ /* 0x000fca0000004100 */
[----:B------:R-:W-:-:S06]  /*28a0*/  FMUL.FTZ R4, R4, 1 ;  /* 0x3f80000004047820 */ /* 0x000fcc0000410000 */
[----:B------:R-:W0:Y:S02]  /*28b0*/  F2F.F64.F32 R4, R4 ;  /* 0x0000000400047310 */ /* 0x000e240000201800 */
[----:B0-----:R0:W-:Y:S01]  /*28c0*/  STG.E.64 desc[UR36][R2.64], R4 ;  /* 0x0000000402007986 */ /* 0x0011e2000c101b24 */
[----:B------:R-:W-:Y:S05]  /*28d0*/  BRA `(.L_x_4515) ;  /* 0x0000000800ac7947 */ /* 0x000fea0003800000 */
.L_x_4510:
        /* <DEDUP_REMOVED lines=13> */
.L_x_4524:
[----:B------:R-:W-:Y:S01]  /*29b0*/  HADD2.F32 R0, -RZ, R0.H0_H0 ;  /* 0x20000000ff007230 */ /* 0x000fe20000004100 */
[----:B------:R-:W-:-:S04]  /*29c0*/  CS2R R6, SRZ ;  /* 0x0000000000067805 */ /* 0x000fc8000001ff00 */
[----:B------:R-:W-:-:S04]  /*29d0*/  FMUL.FTZ R0, R0, 1 ;  /* 0x3f80000000007820 */ /* 0x000fc80000410000 */
[----:B------:R-:W0:Y:S02]  /*29e0*/  F2F.F64.F32 R4, R0 ;  /* 0x0000000000047310 */ /* 0x000e240000201800 */
[----:B0-----:R0:W-:Y:S01]  /*29f0*/  STG.E.128 desc[UR36][R2.64], R4 ;  /* 0x0000000402007986 */ /* 0x0011e2000c101d24 */
[----:B------:R-:W-:Y:S05]  /*2a00*/  BRA `(.L_x_4515) ;  /* 0x0000000800607947 */ /* 0x000fea0003800000 */
.L_x_4523:
        /* <DEDUP_REMOVED lines=19> */
.L_x_4528:
[----:B------:R-:W-:Y:S05]  /*2b40*/  BSYNC.RECONVERGENT B0 ;  /* 0x0000000000007941 */ /* 0x000fea0003800200 */
.L_x_4527:
[----:B------:R-:W-:-:S05]  /*2b50*/  LOP3.LUT R5, R0, 0x80, R5, 0xf8, !PT ;  /* 0x0000008000057812 */ /* 0x000fca00078ef805 */
[----:B------:R0:W-:Y:S01]  /*2b60*/  STG.E.U8 desc[UR36][R2.64], R5 ;  /* 0x0000000502007986 */ /* 0x0001e2000c101124 */
[----:B------:R-:W-:Y:S05]  /*2b70*/  BRA `(.L_x_4515) ;  /* 0x0000000800047947 */ /* 0x000fea0003800000 */
.L_x_4526:
        /* <DEDUP_REMOVED lines=15> */
.L_x_4530:
[----:B------:R-:W-:Y:S05]  /*2c70*/  BSYNC.RECONVERGENT B0 ;  /* 0x0000000000007941 */ /* 0x000fea0003800200 */
.L_x_4529:
[----:B------:R-:W-:-:S05]  /*2c80*/  LOP3.LUT R5, R0, 0x80, R5, 0xf8, !PT ;  /* 0x0000008000057812 */ /* 0x000fca00078ef805 */
[----:B------:R0:W-:Y:S01]  /*2c90*/  STG.E.U8 desc[UR36][R2.64], R5 ;  /* 0x0000000502007986 */ /* 0x0001e2000c101124 */
[----:B------:R-:W-:Y:S05]  /*2ca0*/  BRA `(.L_x_4515) ;  /* 0x0000000400b87947 */ /* 0x000fea0003800000 */
.L_x_4525:
[----:B------:R-:W-:-:S05]  /*2cb0*/  HADD2.F32 R0, -RZ, R0.H0_H0 ;  /* 0x20000000ff007230 */ /* 0x000fca0000004100 */
[----:B------:R-:W-:-:S05]  /*2cc0*/  F2FP.BF16.F32.PACK_AB R0, RZ, R0 ;  /* 0x00000000ff00723e */ /* 0x000fca00000010ff */
[----:B------:R0:W-:Y:S01]  /*2cd0*/  STG.E.U16 desc[UR36][R2.64], R0 ;  /* 0x0000000002007986 */ /* 0x0001e2000c101524 */
[----:B------:R-:W-:Y:S05]  /*2ce0*/  BRA `(.L_x_4515) ;  /* 0x0000000400a87947 */ /* 0x000fea0003800000 */
.L_x_4522:
        /* <DEDUP_REMOVED lines=12> */
.L_x_4533:
[----:B------:R-:W-:Y:S01]  /*2db0*/  HADD2.F32 R5, -RZ, R0.H0_H0 ;  /* 0x20000000ff057230 */ /* 0x000fe20000004100 */
[----:B------:R-:W-:Y:S01]  /*2dc0*/  BSSY.RECONVERGENT B0, `(.L_x_4534) ;  /* 0x0000014000007945 */ /* 0x000fe20003800200 */
[----:B------:R-:W-:-:S03]  /*2dd0*/  MOV R0, 0x80 ;  /* 0x0000008000007802 */ /* 0x000fc60000000f00 */
        /* <DEDUP_REMOVED lines=10> */
.L_x_4536:
[----:B------:R-:W-:-:S04]  /*2e80*/  SHF.R.U32.HI R0, RZ, 0x14, R5 ;  /* 0x00000014ff007819 */ /* 0x000fc80000011605 */
[----:B------:R-:W-:-:S04]  /*2e90*/  LOP3.LUT R0, R0, 0x1, RZ, 0xc0, !PT ;  /* 0x0000000100007812 */ /* 0x000fc800078ec0ff */
[----:B------:R-:W-:-:S04]  /*2ea0*/  IADD3 R0, PT, PT, R5, 0x487ffff, R0 ;  /* 0x0487ffff05007810 */ /* 0x000fc80007ffe000 */
[----:B------:R-:W-:-:S04]  /*2eb0*/  SHF.R.U32.HI R0, RZ, 0x14, R0 ;  /* 0x00000014ff007819 */ /* 0x000fc80000011600 */
[----:B------:R-:W-:-:S07]  /*2ec0*/  LOP3.LUT R4, R0, 0xff, RZ, 0xc0, !PT ;  /* 0x000000ff00047812 */ /* 0x000fce00078ec0ff */
.L_x_4537:
[----:B------:R-:W-:-:S04]  /*2ed0*/  SHF.R.U32.HI R5, RZ, 0x18, R5 ;  /* 0x00000018ff057819 */ /* 0x000fc80000011605 */
[----:B------:R-:W-:-:S04]  /*2ee0*/  LOP3.LUT R4, R4, 0x80, R5, 0xf8, !PT ;  /* 0x0000008004047812 */ /* 0x000fc800078ef805 */
[----:B------:R-:W-:-:S07]  /*2ef0*/  PRMT R0, R4, 0x7610, R0 ;  /* 0x0000761004007816 */ /* 0x000fce0000000000 */
.L_x_4535:
[----:B------:R-:W-:Y:S05]  /*2f00*/  BSYNC.RECONVERGENT B0 ;  /* 0x0000000000007941 */ /* 0x000fea0003800200 */
.L_x_4534:
[----:B------:R0:W-:Y:S01]  /*2f10*/  STG.E.U8 desc[UR36][R2.64], R0 ;  /* 0x0000000002007986 */ /* 0x0001e2000c101124 */
[----:B------:R-:W-:Y:S05]  /*2f20*/  BRA `(.L_x_4515) ;  /* 0x0000000400187947 */ /* 0x000fea0003800000 */
.L_x_4532:
        /* <DEDUP_REMOVED lines=13> */
.L_x_4540:
[----:B------:R-:W-:-:S04]  /*3000*/  SHF.R.U32.HI R0, RZ, 0x15, R5 ;  /* 0x00000015ff007819 */ /* 0x000fc80000011605 */
[----:B------:R-:W-:-:S04]  /*3010*/  LOP3.LUT R0, R0, 0x1, RZ, 0xc0, !PT ;  /* 0x0000000100007812 */ /* 0x000fc800078ec0ff */
[----:B------:R-:W-:-:S04]  /*3020*/  IADD3 R0, PT, PT, R5, 0x88fffff, R0 ;  /* 0x088fffff05007810 */ /* 0x000fc80007ffe000 */
[----:B------:R-:W-:-:S04]  /*3030*/  SHF.R.U32.HI R0, RZ, 0x15, R0 ;  /* 0x00000015ff007819 */ /* 0x000fc80000011600 */
[----:B------:R-:W-:-:S07]  /*3040*/  LOP3.LUT R4, R0, 0xff, RZ, 0xc0, !PT ;  /* 0x000000ff00047812 */ /* 0x000fce00078ec0ff */
.L_x_4541:
[----:B------:R-:W-:-:S04]  /*3050*/  SHF.R.U32.HI R5, RZ, 0x18, R5 ;  /* 0x00000018ff057819 */ /* 0x000fc80000011605 */
[----:B------:R-:W-:-:S04]  /*3060*/  LOP3.LUT R4, R4, 0x80, R5, 0xf8, !PT ;  /* 0x0000008004047812 */ /* 0x000fc800078ef805 */
[----:B------:R-:W-:-:S07]  /*3070*/  PRMT R0, R4, 0x7610, R0 ;  /* 0x0000761004007816 */ /* 0x000fce0000000000 */
.L_x_4539:
[----:B------:R-:W-:Y:S05]  /*3080*/  BSYNC.RECONVERGENT B0 ;  /* 0x0000000000007941 */ /* 0x000fea0003800200 */
.L_x_4538:
[----:B------:R0:W-:Y:S01]  /*3090*/  STG.E.U8 desc[UR36][R2.64], R0 ;  /* 0x0000000002007986 */ /* 0x0001e2000c101124 */
[----:B------:R-:W-:Y:S05]  /*30a0*/  BRA `(.L_x_4515) ;  /* 0x0000000000b87947 */ /* 0x000fea0003800000 */
.L_x_4531:
[----:B------:R-:W-:-:S09]  /*30b0*/  UISETP.NE.AND UP0, UPT, UR4, 0x1c, UPT ;  /* 0x0000001c0400788c */ /* 0x000fd2000bf05270 */
[----:B------:R-:W-:Y:S05]  /*30c0*/  BRA.U !UP0, `(.L_x_4542) ;  /* 0x0000000108a47547 */ /* 0x000fea000b800000 */
[----:B------:R-:W-:-:S09]  /*30d0*/  UISETP.NE.AND UP0, UPT, UR4, 0x1d, UPT ;  /* 0x0000001d0400788c */ /* 0x000fd2000bf05270 */
[----:B------:R-:W-:Y:S05]  /*30e0*/  BRA.U !UP0, `(.L_x_4543) ;  /* 0x00000001088c7547 */ /* 0x000fea000b800000 */
[----:B------:R-:W-:-:S09]  /*30f0*/  UISETP.NE.AND UP0, UPT, UR4, 0x2c, UPT ;  /* 0x0000002c0400788c */ /* 0x000fd2000bf05270 */
[----:B------:R-:W-:Y:S05]  /*3100*/  BRA.U !UP0, `(.L_x_4544) ;  /* 0x0000000108447547 */ /* 0x000fea000b800000 */
.L_x_4514:
        /* <DEDUP_REMOVED lines=16> */
.L_x_4545:
[----:B------:R-:W-:Y:S05]  /*3210*/  BRA `(.L_x_4515) ;  /* 0x00000000005c7947 */ /* 0x000fea0003800000 */
.L_x_4544:
        /* <DEDUP_REMOVED lines=16> */
.L_x_4543:
[----:B------:R-:W-:-:S06]  /*3320*/  HADD2.F32 R4, -RZ, R0.H0_H0 ;  /* 0x20000000ff047230 */ /* 0x000fcc0000004100 */
[----:B------:R-:W0:Y:S02]  /*3330*/  F2I.U64.TRUNC R4, R4 ;  /* 0x0000000400047311 */ /* 0x000e24000020d800 */
[----:B0-----:R0:W-:Y:S01]  /*3340*/  STG.E.64 desc[UR36][R2.64], R4 ;  /* 0x0000000402007986 */ /* 0x0011e2000c101b24 */
[----:B------:R-:W-:Y:S05]  /*3350*/  BRA `(.L_x_4515) ;  /* 0x00000000000c7947 */ /* 0x000fea0003800000 */
.L_x_4542:
[----:B------:R-:W-:-:S04]  /*3360*/  HADD2.F32 R0, -RZ, R0.H0_H0 ;  /* 0x20000000ff007230 */ /* 0x000fc80000004100 */
[----:B------:R-:W0:Y:S02]  /*3370*/  F2I.FTZ.U32.TRUNC.NTZ R5, R0 ;  /* 0x0000000000057305 */ /* 0x000e24000021f000 */
[----:B0-----:R0:W-:Y:S02]  /*3380*/  STG.E desc[UR36][R2.64], R5 ;  /* 0x0000000502007986 */ /* 0x0011e4000c101924 */
.L_x_4515:
[----:B------:R-:W-:-:S07]  /*3390*/  IADD3 R17, PT, PT, R17, 0x80, RZ ;  /* 0x0000008011117810 */ /* 0x000fce0007ffe0ff */
.L_x_4474:
[----:B------:R-:W-:Y:S05]  /*33a0*/  BSYNC.RECONVERGENT B6 ;  /* 0x0000000000067941 */ /* 0x000fea0003800200 */
.L_x_4473:
        /* <DEDUP_REMOVED lines=307> */
.L_x_4548:
        /* <DEDUP_REMOVED lines=18> */
.L_x_4552:
[----:B------:R-:W2:Y:S02]  /*4800*/  LDG.E.U8 R2, desc[UR36][R2.64] ;  /* 0x0000002402027981 */ /* 0x000ea4000c1e1100 */
[----:B--2---:R-:W-:-:S04]  /*4810*/  I2FP.F32.U32 R0, R2 ;  /* 0x0000000200007245 */ /* 0x004fc80000201000 */
[----:B------:R-:W-:Y:S01]  /*4820*/  F2FP.F16.F32.PACK_AB R0, RZ, R0 ;  /* 0x00000000ff00723e */ /* 0x000fe200000000ff */
[----:B------:R-:W-:Y:S06]  /*4830*/  BRA `(.L_x_4554) ;  /* 0x0000000c009c7947 */ /* 0x000fec0003800000 */
.L_x_4551:
        /* <DEDUP_REMOVED lines=10> */
.L_x_4556:
[----:B------:R-:W2:Y:S02]  /*48e0*/  LDG.E R2, desc[UR36][R2.64] ;  /* 0x0000002402027981 */ /* 0x000ea4000c1e1900 */
[----:B--2---:R-:W-:-:S04]  /*48f0*/  I2FP.F32.S32 R0, R2 ;  /* 0x0000000200007245 */ /* 0x004fc80000201400 */
[----:B------:R-:W-:Y:S01]  /*4900*/  F2FP.F16.F32.PACK_AB R0, RZ, R0 ;  /* 0x00000000ff00723e */ /* 0x000fe200000000ff */
[----:B------:R-:W-:Y:S06]  /*4910*/  BRA `(.L_x_4554) ;  /* 0x0000000c00647947 */ /* 0x000fec0003800000 */
.L_x_4555:
[----:B------:R-:W2:Y:S02]  /*4920*/  LDG.E.U16 R2, desc[UR36][R2.64] ;  /* 0x0000002402027981 */ /* 0x000ea4000c1e1500 */
[----:B--2---:R-:W0:Y:S02]  /*4930*/  I2F.S16 R0, R2 ;  /* 0x0000000200007306 */ /* 0x004e240000101400 */
[----:B0-----:R-:W-:Y:S01]  /*4940*/  F2FP.F16.F32.PACK_AB R0, RZ, R0 ;  /* 0x00000000ff00723e */ /* 0x001fe200000000ff */
[----:B------:R-:W-:Y:S06]  /*4950*/  BRA `(.L_x_4554) ;  /* 0x0000000c00547947 */ /* 0x000fec0003800000 */
.L_x_4550:
        /* <DEDUP_REMOVED lines=9> */
.L_x_4558:
[----:B------:R1:W5:Y:S01]  /*49f0*/  LDG.E.U16 R0, desc[UR36][R2.64] ;  /* 0x0000002402007981 */ /* 0x000362000c1e1500 */
[----:B------:R-:W-:Y:S05]  /*4a00*/  BRA `(.L_x_4554) ;  /* 0x0000000c00287947 */ /* 0x000fea0003800000 */
.L_x_4557:
        /* <DEDUP_REMOVED lines=9> */
.L_x_4560:
[----:B------:R0:W5:Y:S01]  /*4aa0*/  LDG.E.U16 R0, desc[UR36][R2.64] ;  /* 0x0000002402007981 */ /* 0x000162000c1e1500 */
[----:B------:R-:W-:Y:S05]  /*4ab0*/  BRA `(.L_x_4554) ;  /* 0x0000000800fc7947 */ /* 0x000fea0003800000 */
.L_x_4559:
        /* <DEDUP_REMOVED lines=12> */
.L_x_4549:
        /* <DEDUP_REMOVED lines=13> */
.L_x_4563:
        /* <DEDUP_REMOVED lines=12> */
.L_x_4562:
        /* <DEDUP_REMOVED lines=27> */
.L_x_4565:
        /* <DEDUP_REMOVED lines=13> */
.L_x_4564:
[----:B------:R-:W2:Y:S02]  /*4f90*/  LDG.E.U16 R0, desc[UR36][R2.64] ;  /* 0x0000002402007981 */ /* 0x000ea4000c1e1500 */
[----:B--2---:R-:W-:-:S04]  /*4fa0*/  SHF.L.U32 R0, R0, 0x10, RZ ;  /* 0x0000001000007819 */ /* 0x004fc800000006ff */
[----:B------:R-:W-:Y:S01]  /*4fb0*/  F2FP.F16.F32.PACK_AB R0, RZ, R0 ;  /* 0x00000000ff00723e */ /* 0x000fe200000000ff */
[----:B------:R-:W-:Y:S06]  /*4fc0*/  BRA `(.L_x_4554) ;  /* 0x0000000400b87947 */ /* 0x000fec0003800000 */
.L_x_4561:
        /* <DEDUP_REMOVED lines=12> */
.L_x_4568:
        /* <DEDUP_REMOVED lines=21> */
.L_x_4572:
[----:B------:R-:W-:Y:S05]  /*51e0*/  BSYNC.RECONVERGENT B1 ;  /* 0x0000000000017941 */ /* 0x000fea0003800200 */
.L_x_4571:
[----:B------:R-:W-:Y:S01]  /*51f0*/  IMAD.SHL.U32 R0, R0, 0x100000, RZ ;  /* 0x0010000000007824 */ /* 0x000fe200078e00ff */
[----:B------:R-:W-:-:S04]  /*5200*/  LEA R2, R2, 0x3b800000, 0x17 ;  /* 0x3b80000002027811 */ /* 0x000fc800078eb8ff */
[----:B------:R-:W-:-:S07]  /*5210*/  LOP3.LUT R0, R2, R0, R7, 0xfe, !PT ;  /* 0x0000000002007212 */ /* 0x000fce00078efe07 */
.L_x_4570:
[----:B------:R-:W-:Y:S05]  /*5220*/  BSYNC.RECONVERGENT B0 ;  /* 0x0000000000007941 */ /* 0x000fea0003800200 */
.L_x_4569:
[----:B------:R-:W-:Y:S01]  /*5230*/  F2FP.F16.F32.PACK_AB R0, RZ, R0 ;  /* 0x00000000ff00723e */ /* 0x000fe200000000ff */
[----:B------:R-:W-:Y:S06]  /*5240*/  BRA `(.L_x_4554) ;  /* 0x0000000400187947 */ /* 0x000fec0003800000 */
.L_x_4567:
        /* <DEDUP_REMOVED lines=21> */
.L_x_4576:
[----:B------:R-:W-:Y:S05]  /*53a0*/  BSYNC.RECONVERGENT B1 ;  /* 0x0000000000017941 */ /* 0x000fea0003800200 */
.L_x_4575:
[----:B------:R-:W-:Y:S01]  /*53b0*/  IMAD.SHL.U32 R0, R0, 0x200000, RZ ;  /* 0x0020000000007824 */ /* 0x000fe200078e00ff */
[----:B------:R-:W-:-:S04]  /*53c0*/  LEA R2, R2, 0x37800000, 0x17 ;  /* 0x3780000002027811 */ /* 0x000fc800078eb8ff */
[----:B------:R-:W-:-:S07]  /*53d0*/  LOP3.LUT R0, R2, R0, R7, 0xfe, !PT ;  /* 0x0000000002007212 */ /* 0x000fce00078efe07 */
.L_x_4574:
[----:B------:R-:W-:Y:S05]  /*53e0*/  BSYNC.RECONVERGENT B0 ;  /* 0x0000000000007941 */ /* 0x000fea0003800200 */
.L_x_4573:
[----:B------:R-:W-:Y:S01]  /*53f0*/  F2FP.F16.F32.PACK_AB R0, RZ, R0 ;  /* 0x00000000ff00723e */ /* 0x000fe200000000ff */
[----:B------:R-:W-:Y:S06]  /*5400*/  BRA `(.L_x_4554) ;  /* 0x0000000000a87947 */ /* 0x000fec0003800000 */
.L_x_4566:
        /* <DEDUP_REMOVED lines=14> */
.L_x_4580:
[----:B------:R-:W-:Y:S05]  /*54f0*/  BSYNC.RECONVERGENT B0 ;  /* 0x0000000000007941 */ /* 0x000fea0003800200 */
.L_x_4579:
[----:B------:R-:W-:Y:S01]  /*5500*/  F2FP.F16.F32.PACK_AB R0, RZ, R0 ;  /* 0x00000000ff00723e */ /* 0x000fe200000000ff */
[----:B------:R-:W-:Y:S06]  /*5510*/  BRA `(.L_x_4554) ;  /* 0x0000000000647947 */ /* 0x000fec0003800000 */
.L_x_4553:
        /* <DEDUP_REMOVED lines=16> */
.L_x_4581:
[----:B------:R-:W-:Y:S01]  /*5620*/  PRMT R0, RZ, 0x7610, R0 ;  /* 0x00007610ff007816 */ /* 0x000fe20000000000 */
[----:B------:R-:W-:Y:S06]  /*5630*/  BRA `(.L_x_4554) ;  /* 0x00000000001c7947 */ /* 0x000fec0003800000 */
.L_x_4578:
[----:B------:R-:W2:Y:S02]  /*5640*/  LDG.E.64 R2, desc[UR36][R2.64] ;  /* 0x0000002402027981 */ /* 0x000ea4000c1e1b00 */
[----:B--2---:R-:W0:Y:S02]  /*5650*/  I2F.U64 R0, R2 ;  /* 0x0000000200007312 */ /* 0x004e240000301000 */
[----:B0-----:R-:W-:Y:S01]  /*5660*/  F2FP.F16.F32.PACK_AB R0, RZ, R0 ;  /* 0x00000000ff00723e */ /* 0x001fe200000000ff */
[----:B------:R-:W-:Y:S06]  /*5670*/  BRA `(.L_x_4554) ;  /* 0x00000000000c7947 */ /* 0x000fec0003800000 */
.L_x_4577:
[----:B------:R-:W2:Y:S02]  /*5680*/  LDG.E R2, desc[UR36][R2.64] ;  /* 0x0000002402027981 */ /* 0x000ea4000c1e1900 */
[----:B--2---:R-:W-:-:S04]  /*5690*/  I2FP.F32.U32 R0, R2 ;  /* 0x0000000200007245 */ /* 0x004fc80000201000 */
[----:B------:R-:W-:-:S07]  /*56a0*/  F2FP.F16.F32.PACK_AB R0, RZ, R0 ;  /* 0x00000000ff00723e */ /* 0x000fce00000000ff */
.L_x_4554:
        /* <DEDUP_REMOVED lines=29> */
.L_x_4585:
[----:B------:R-:W-:-:S06]  /*5880*/  HADD2.F32 R5, -RZ, R0.H0_H0 ;  /* 0x20000000ff057230 */ /* 0x000fcc0000004100 */
[----:B------:R-:W0:Y:S02]  /*5890*/  F2I.S64.TRUNC R4, R5 ;  /* 0x0000000500047311 */ /* 0x000e24000020d900 */
[----:B0-----:R0:W-:Y:S01]  /*58a0*/  STG.E.U8 desc[UR36][R2.64], R4 ;  /* 0x0000000402007986 */ /* 0x0011e2000c101124 */
[----:B------:R-:W-:Y:S05]  /*58b0*/  BRA `(.L_x_4587) ;  /* 0x0000000c006c7947 */ /* 0x000fea0003800000 */
.L_x_4584:
        /* <DEDUP_REMOVED lines=10> */
.L_x_4589:
[----:B------:R-:W-:-:S04]  /*5960*/  HADD2.F32 R0, -RZ, R0.H0_H0 ;  /* 0x20000000ff007230 */ /* 0x000fc80000004100 */
[----:B------:R-:W0:Y:S02]  /*5970*/  F2I.FTZ.TRUNC.NTZ R5, R0 ;  /* 0x0000000000057305 */ /* 0x000e24000021f100 */
[----:B0-----:R0:W-:Y:S01]  /*5980*/  STG.E desc[UR36][R2.64], R5 ;  /* 0x0000000502007986 */ /* 0x0011e2000c101924 */
[----:B------:R-:W-:Y:S05]  /*5990*/  BRA `(.L_x_4587) ;  /* 0x0000000c00347947 */ /* 0x000fea0003800000 */
.L_x_4588:
[----:B------:R-:W-:-:S04]  /*59a0*/  HADD2.F32 R0, -RZ, R0.H0_H0 ;  /* 0x20000000ff007230 */ /* 0x000fc80000004100 */
[----:B------:R-:W0:Y:S02]  /*59b0*/  F2I.FTZ.TRUNC.NTZ R5, R0 ;  /* 0x0000000000057305 */ /* 0x000e24000021f100 */
[----:B0-----:R0:W-:Y:S01]  /*59c0*/  STG.E.U16 desc[UR36][R2.64], R5 ;  /* 0x0000000502007986 */ /* 0x0011e2000c101524 */
[----:B------:R-:W-:Y:S05]  /*59d0*/  BRA `(.L_x_4587) ;  /* 0x0000000c00247947 */ /* 0x000fea0003800000 */
.L_x_4583:
        /* <DEDUP_REMOVED lines=9> */
.L_x_4591:
[----:B------:R0:W-:Y:S01]  /*5a70*/  STG.E.U16 desc[UR36][R2.64], R0 ;  /* 0x0000000002007986 */ /* 0x0001e2000c101524 */
[----:B------:R-:W-:Y:S05]  /*5a80*/  BRA `(.L_x_4587) ;  /* 0x0000000800f87947 */ /* 0x000fea0003800000 */
.L_x_4590:
[----:B------:R-:W-:-:S09]  /*5a90*/  UISETP.NE.AND UP0, UPT, UR4, 0x7, UPT ;  /* 0x000000070400788c */ /* 0x000fd2000bf05270 */
[----:B------:R-:W-:Y:S05]  /*5aa0*/  BRA.U !UP0, `(.L_x_4592) ;  /* 0x0000000108347547 */ /* 0x000fea000b800000 */
[----:B------:R-:W-:-:S09]  /*5ab0*/  UISETP.NE.AND UP0, UPT, UR4, 0x8, UPT ;  /* 0x000000080400788c */ /* 0x000fd2000bf05270 */
[----:B------:R-:W-:Y:S05]  /*5ac0*/  BRA.U !UP0, `(.L_x_4593) ;  /* 0x0000000108187547 */ /* 0x000fea000b800000 */
[----:B------:R-:W-:-:S09]  /*5ad0*/  UISETP.NE.AND UP0, UPT, UR4, 0x9, UPT ;  /* 0x000000090400788c */ /* 0x000fd2000bf05270 */
[----:B------:R-:W-:Y:S05]  /*5ae0*/  BRA.U UP0, `(.L_x_4586) ;  /* 0x0000000500fc7547 */ /* 0x000fea000b800000 */
[----:B------:R-:W-:Y:S01]  /*5af0*/  HADD2.F32 R4, -RZ, R0.H0_H0 ;  /* 0x20000000ff047230 */ /* 0x000fe20000004100 */
[----:B------:R-:W-:-:S05]  /*5b00*/  MOV R5, RZ ;  /* 0x000000ff00057202 */ /* 0x000fca0000000f00 */
[----:B------:R0:W-:Y:S01]  /*5b10*/  STG.E.64 desc[UR36][R2.64], R4 ;  /* 0x0000000402007986 */ /* 0x0001e2000c101b24 */
[----:B------:R-:W-:Y:S05]  /*5b20*/  BRA `(.L_x_4587) ;  /* 0x0000000800d07947 */ /* 0x000fea0003800000 */
.L_x_4593:
[----:B------:R-:W-:-:S05]  /*5b30*/  HADD2.F32 R0, -RZ, R0.H0_H0 ;  /* 0x20000000ff007230 */ /* 0x000fca0000004100 */
[----:B------:R-:W-:-:S04]  /*5b40*/  F2FP.F16.F32.PACK_AB R0, RZ, R0 ;  /* 0x00000000ff00723e */ /* 0x000fc800000000ff */
[----:B------:R-:W-:-:S05]  /*5b50*/  PRMT R0, R0, 0x5410, RZ ;  /* 0x0000541000007816 */ /* 0x000fca00000000ff */
[----:B------:R0:W-:Y:S01]  /*5b60*/  STG.E desc[UR36][R2.64], R0 ;  /* 0x0000000002007986 */ /* 0x0001e2000c101924 */
[----:B------:R-:W-:Y:S05]  /*5b70*/  BRA `(.L_x_4587) ;  /* 0x0000000800bc7947 */ /* 0x000fea0003800000 */
.L_x_4592:
[----:B------:R-:W-:-:S05]  /*5b80*/  HADD2.F32 R4, -RZ, R0.H0_H0 ;  /* 0x20000000ff047230 */ /* 0x000fca0000004100 */
[----:B------:R-:W-:-:S06]  /*5b90*/  FMUL.FTZ R4, R4, 1 ;  /* 0x3f80000004047820 */ /* 0x000fcc0000410000 */
[----:B------:R-:W0:Y:S02]  /*5ba0*/  F2F.F64.F32 R4, R4 ;  /* 0x0000000400047310 */ /* 0x000e240000201800 */
[----:B0-----:R0:W-:Y:S01]  /*5bb0*/  STG.E.64 desc[UR36][R2.64], R4 ;  /* 0x0000000402007986 */ /* 0x0011e2000c101b24 */
[----:B------:R-:W-:Y:S05]  /*5bc0*/  BRA `(.L_x_4587) ;  /* 0x0000000800a87947 */ /* 0x000fea0003800000 */
.L_x_4582:
        /* <DEDUP_REMOVED lines=14> */
.L_x_4597:
        /* <DEDUP_REMOVED lines=18> */
.L_x_4600:
[----:B------:R-:W-:-:S04]  /*5dd0*/  SHF.R.U32.HI R5, RZ, 0x18, R5 ;  /* 0x00000018ff057819 */ /* 0x000fc80000011605 */
[----:B------:R-:W-:-:S07]  /*5de0*/  LOP3.LUT R0, R0, 0x80, R5, 0xf8, !PT ;  /* 0x0000008000007812 */ /* 0x000fce00078ef805 */
.L_x_4599:
[----:B------:R-:W-:Y:S05]  /*5df0*/  BSYNC.RECONVERGENT B0 ;  /* 0x0000000000007941 */ /* 0x000fea0003800200 */
.L_x_4598:
[----:B------:R0:W-:Y:S01]  /*5e00*/  STG.E.U8 desc[UR36][R2.64], R0 ;  /* 0x0000000002007986 */ /* 0x0001e2000c101124 */
[----:B------:R-:W-:Y:S05]  /*5e10*/  BRA `(.L_x_4587) ;  /* 0x0000000800147947 */ /* 0x000fea0003800000 */
.L_x_4596:
        /* <DEDUP_REMOVED lines=18> */
.L_x_4603:
[----:B------:R-:W-:-:S04]  /*5f40*/  SHF.R.U32.HI R5, RZ, 0x18, R5 ;  /* 0x00000018ff057819 */ /* 0x000fc80000011605 */
[----:B------:R-:W-:-:S07]  /*5f50*/  LOP3.LUT R0, R0, 0x80, R5, 0xf8, !PT ;  /* 0x0000008000007812 */ /* 0x000fce00078ef805 */
.L_x_4602:
[----:B------:R-:W-:Y:S05]  /*5f60*/  BSYNC.RECONVERGENT B0 ;  /* 0x0000000000007941 */ /* 0x000fea0003800200 */
.L_x_4601:
[----:B------:R0:W-:Y:S01]  /*5f70*/  STG.E.U8 desc[UR36][R2.64], R0 ;  /* 0x0000000002007986 */ /* 0x0001e2000c101124 */
[----:B------:R-:W-:Y:S05]  /*5f80*/  BRA `(.L_x_4587) ;  /* 0x0000000400b87947 */ /* 0x000fea0003800000 */
.L_x_4595:
        /* <DEDUP_REMOVED lines=22> */
.L_x_4605:
[----:B------:R-:W-:-:S06]  /*60f0*/  HADD2.F32 R4, -RZ, R0.H0_H0 ;  /* 0x20000000ff047230 */ /* 0x000fcc0000004100 */
[----:B------:R-:W0:Y:S02]  /*6100*/  F2I.U64.TRUNC R4, R4 ;  /* 0x0000000400047311 */ /* 0x000e24000020d800 */
[----:B0-----:R0:W-:Y:S01]  /*6110*/  STG.E.64 desc[UR36][R2.64], R4 ;  /* 0x0000000402007986 */ /* 0x0011e2000c101b24 */
[----:B------:R-:W-:Y:S05]  /*6120*/  BRA `(.L_x_4587) ;  /* 0x0000000400507947 */ /* 0x000fea0003800000 */
.L_x_4604:
[----:B------:R-:W-:-:S04]  /*6130*/  HADD2.F32 R0, -RZ, R0.H0_H0 ;  /* 0x20000000ff007230 */ /* 0x000fc80000004100 */
[----:B------:R-:W0:Y:S02]  /*6140*/  F2I.FTZ.U32.TRUNC.NTZ R5, R0 ;  /* 0x0000000000057305 */ /* 0x000e24000021f000 */
[----:B0-----:R0:W-:Y:S01]  /*6150*/  STG.E desc[UR36][R2.64], R5 ;  /* 0x0000000502007986 */ /* 0x0011e2000c101924 */
[----:B------:R-:W-:Y:S05]  /*6160*/  BRA `(.L_x_4587) ;  /* 0x0000000400407947 */ /* 0x000fea0003800000 */
.L_x_4594:
        /* <DEDUP_REMOVED lines=11> */
.L_x_4607:
[----:B------:R-:W-:Y:S01]  /*6220*/  HADD2.F32 R0, -RZ, R0.H0_H0 ;  /* 0x20000000ff007230 */ /* 0x000fe20000004100 */
[----:B------:R-:W-:-:S04]  /*6230*/  CS2R R6, SRZ ;  /* 0x0000000000067805 */ /* 0x000fc8000001ff00 */
[----:B------:R-:W-:-:S04]  /*6240*/  FMUL.FTZ R0, R0, 1 ;  /* 0x3f80000000007820 */ /* 0x000fc80000410000 */
[----:B------:R-:W0:Y:S02]  /*6250*/  F2F.F64.F32 R4, R0 ;  /* 0x0000000000047310 */ /* 0x000e240000201800 */
[----:B0-----:R4:W-:Y:S01]  /*6260*/  STG.E.128 desc[UR36][R2.64], R4 ;  /* 0x0000000402007986 */ /* 0x0019e2000c101d24 */
[----:B------:R-:W-:Y:S05]  /*6270*/  BRA `(.L_x_4587) ;  /* 0x0000000000fc7947 */ /* 0x000fea0003800000 */
.L_x_4606:
[----:B------:R-:W-:-:S09]  /*6280*/  UISETP.NE.AND UP0, UPT, UR4, 0xf, UPT ;  /* 0x0000000f0400788c */ /* 0x000fd2000bf05270 */
[----:B------:R-:W-:Y:S05]  /*6290*/  BRA.U !UP0, `(.L_x_4608) ;  /* 0x0000000108e87547 */ /* 0x000fea000b800000 */
[----:B------:R-:W-:-:S09]  /*62a0*/  UISETP.NE.AND UP0, UPT, UR4, 0x17, UPT ;  /* 0x000000170400788c */ /* 0x000fd2000bf05270 */
[----:B------:R-:W-:Y:S05]  /*62b0*/  BRA.U !UP0, `(.L_x_4609) ;  /* 0x0000000108907547 */ /* 0x000fea000b800000 */
[----:B------:R-:W-:-:S09]  /*62c0*/  UISETP.NE.AND UP0, UPT, UR4, 0x18, UPT ;  /* 0x000000180400788c */ /* 0x000fd2000bf05270 */
[----:B------:R-:W-:Y:S05]  /*62d0*/  BRA.U !UP0, `(.L_x_4610) ;  /* 0x0000000108447547 */ /* 0x000fea000b800000 */
.L_x_4586:
        /* <DEDUP_REMOVED lines=10> */
[----:B---3--:R-:W-:Y:S01]  /*6380*/  IMAD.U32 R6, RZ, RZ, UR6 ;  /* 0x00000006ff067e24 */ /* 0x008fe2000f8e00ff */
[----:B------:R-:W-:Y:S01]  /*6390*/  MOV R7, UR7 ;  /* 0x0000000700077c02 */ /* 0x000fe20008000f00 */
[----:B----4-:R-:W-:Y:S02]  /*63a0*/  IMAD.U32 R10, RZ, RZ, UR8 ;  /* 0x00000008ff0a7e24 */ /* 0x010fe4000f8e00ff */
[----:B-1----:R-:W-:-:S07]  /*63b0*/  IMAD.U32 R11, RZ, RZ, UR9 ;  /* 0x00000009ff0b7e24 */ /* 0x002fce000f8e00ff */
[----:B------:R-:W-:-:S07]  /*63c0*/  LEPC R20, `(.L_x_4611) ;  /* 0x000000001014794e */ /* 0x000fce0000000000 */
[----:B--2---:R-:W-:Y:S05]  /*63d0*/  CALL.ABS.NOINC R2 ;  /* 0x0000000002007343 */ /* 0x004fea0003c00000 */
.L_x_4611:
[----:B------:R-:W-:Y:S05]  /*63e0*/  BRA `(.L_x_4587) ;  /* 0x0000000000a07947 */ /* 0x000fea0003800000 */
.L_x_4610:
[----:B------:R-:W-:Y:S01]  /*63f0*/  HADD2.F32 R7, -RZ, R0.H0_H0 ;  /* 0x20000000ff077230 */ /* 0x000fe20000004100 */
[----:B------:R-:W-:Y:S01]  /*6400*/  BSSY.RECONVERGENT B0, `(.L_x_4612) ;  /* 0x000000c000007945 */ /* 0x000fe20003800200 */
[----:B------:R-:W-:-:S03]  /*6410*/  MOV R0, 0x7f ;  /* 0x0000007f00007802 */ /* 0x000fc60000000f00 */
        /* <DEDUP_REMOVED lines=10> */
.L_x_4613:
[----:B------:R-:W-:Y:S05]  /*64c0*/  BSYNC.RECONVERGENT B0 ;  /* 0x0000000000007941 */ /* 0x000fea0003800200 */
.L_x_4612:
[----:B------:R-:W-:-:S05]  /*64d0*/  LOP3.LUT R5, R0, 0x80, R5, 0xf8, !PT ;  /* 0x0000008000057812 */ /* 0x000fca00078ef805 */
[----:B------:R2:W-:Y:S01]  /*64e0*/  STG.E.U8 desc[UR36][R2.64], R5 ;  /* 0x0000000502007986 */ /* 0x0005e2000c101124 */
[----:B------:R-:W-:Y:S05]  /*64f0*/  BRA `(.L_x_4587) ;  /* 0x00000000005c7947 */ /* 0x000fea0003800000 */
.L_x_4609:
        /* <DEDUP_REMOVED lines=12> */
.L_x_4615:
[----:B------:R-:W-:Y:S01]  /*65c0*/  IMAD.MOV.U32 R0, RZ, RZ, 0x7f ;  /* 0x0000007fff007424 */ /* 0x000fe200078e00ff */
[----:B------:R-:W-:-:S04]  /*65d0*/  ISETP.GT.U32.AND P0, PT, R4, 0x7f800000, PT ;  /* 0x7f8000000400780c */ /* 0x000fc80003f04070 */
[----:B------:R-:W-:-:S09]  /*65e0*/  SEL R0, R0, 0x7c, P0 ;  /* 0x0000007c00007807 */ /* 0x000fd20000000000 */
.L_x_4616:
[----:B------:R-:W-:Y:S05]  /*65f0*/  BSYNC.RECONVERGENT B0 ;  /* 0x0000000000007941 */ /* 0x000fea0003800200 */
.L_x_4614:
[----:B------:R-:W-:-:S04]  /*6600*/  SHF.R.U32.HI R5, RZ, 0x18, R5 ;  /* 0x00000018ff057819 */ /* 0x000fc80000011605 */
[----:B------:R-:W-:-:S05]  /*6610*/  LOP3.LUT R5, R0, 0x80, R5, 0xf8, !PT ;  /* 0x0000008000057812 */ /* 0x000fca00078ef805 */
[----:B------:R1:W-:Y:S01]  /*6620*/  STG.E.U8 desc[UR36][R2.64], R5 ;  /* 0x0000000502007986 */ /* 0x0003e2000c101124 */
[----:B------:R-:W-:Y:S05]  /*6630*/  BRA `(.L_x_4587) ;  /* 0x00000000000c7947 */ /* 0x000fea0003800000 */
.L_x_4608:
[----:B------:R-:W-:-:S05]  /*6640*/  HADD2.F32 R0, -RZ, R0.H0_H0 ;  /* 0x20000000ff007230 */ /* 0x000fca0000004100 */
[----:B------:R-:W-:-:S05]  /*6650*/  F2FP.BF16.F32.PACK_AB R0, RZ, R0 ;  /* 0x00000000ff00723e */ /* 0x000fca00000010ff */
[----:B------:R0:W-:Y:S02]  /*6660*/  STG.E.U16 desc[UR36][R2.64], R0 ;  /* 0x0000000002007986 */ /* 0x0001e4000c101524 */
.L_x_4587:
[----:B------:R-:W-:-:S07]  /*6670*/  VIADD R17, R17, 0x80 ;  /* 0x0000008011117836 */ /* 0x000fce0000000000 */
.L_x_4547:
[----:B------:R-:W-:Y:S05]  /*6680*/  BSYNC.RECONVERGENT B6 ;  /* 0x0000000000067941 */ /* 0x000fea0003800200 */
.L_x_4546:
[----:B------:R-:W5:Y:S01]  /*6690*/  LDCU UR4, c[0x0][0x380] ;  /* 0x00007000ff0477ac */ /* 0x000f620008000800 */
[----:B------:R-:W-:Y:S01]  /*66a0*/  BSSY.RECONVERGENT B6, `(.L_x_4617) ;  /* 0x000032c000067945 */ /* 0x000fe20003800200 */
[----:B-----5:R-:W-:-:S13]  /*66b0*/  ISETP.GE.AND P0, PT, R17, UR4, PT ;  /* 0x0000000411007c0c */ /* 0x020fda000bf06270 */
[----:B------:R-:W-:Y:S05]  /*66c0*/  @P0 BRA `(.L_x_4618) ;  /* 0x0000003000a40947 */ /* 0x000fea0003800000 */
[----:B------:R-:W5:Y:S01]  /*66d0*/  LDCU UR4, c[0x0][0x388] ;  /* 0x00007100ff0477ac */ /* 0x000f620008000800 */
[----:B0-----:R-:W-:Y:S02]  /*66e0*/  HFMA2 R0, -RZ, RZ, 0, 0 ;  /* 0x00000000ff007431 */ /* 0x001fe400000001ff */
        /* <DEDUP_REMOVED lines=301> */
.L_x_4619:
        /* <DEDUP_REMOVED lines=18> */
.L_x_4623:
[----:B------:R-:W2:Y:S02]  /*7ae0*/  LDG.E.U8 R2, desc[UR36][R2.64] ;  /* 0x0000002402027981 */ /* 0x000ea4000c1e1100 */
[----:B--2---:R-:W-:-:S04]  /*7af0*/  I2FP.F32.U32 R0, R2 ;  /* 0x0000000200007245 */ /* 0x004fc80000201000 */
[----:B------:R-:W-:Y:S01]  /*7b00*/  F2FP.F16.F32.PACK_AB R0, RZ, R0 ;  /* 0x00000000ff00723e */ /* 0x000fe200000000ff */
[----:B------:R-:W-:Y:S06]  /*7b10*/  BRA `(.L_x_4625) ;  /* 0x0000000c009c7947 */ /* 0x000fec0003800000 */
.L_x_4622:
        /* <DEDUP_REMOVED lines=10> */
.L_x_4627:
[----:B------:R-:W2:Y:S02]  /*7bc0*/  LDG.E R2, desc[UR36][R2.64] ;  /* 0x0000002402027981 */ /* 0x000ea4000c1e1900 */
[----:B--2---:R-:W-:-:S04]  /*7bd0*/  I2FP.F32.S32 R0, R2 ;  /* 0x0000000200007245 */ /* 0x004fc80000201400 */
[----:B------:R-:W-:Y:S01]  /*7be0*/  F2FP.F16.F32.PACK_AB R0, RZ, R0 ;  /* 0x00000000ff00723e */ /* 0x000fe200000000ff */
[----:B------:R-:W-:Y:S06]  /*7bf0*/  BRA `(.L_x_4625) ;  /* 0x0000000c00647947 */ /* 0x000fec0003800000 */
.L_x_4626:
[----:B------:R-:W2:Y:S02]  /*7c00*/  LDG.E.U16 R2, desc[UR36][R2.64] ;  /* 0x0000002402027981 */ /* 0x000ea4000c1e1500 */
[----:B--2---:R-:W0:Y:S02]  /*7c10*/  I2F.S16 R0, R2 ;  /* 0x0000000200007306 */ /* 0x004e240000101400 */
[----:B0-----:R-:W-:Y:S01]  /*7c20*/  F2FP.F16.F32.PACK_AB R0, RZ, R0 ;  /* 0x00000000ff00723e */ /* 0x001fe200000000ff */
[----:B------:R-:W-:Y:S06]  /*7c30*/  BRA `(.L_x_4625) ;  /* 0x0000000c00547947 */ /* 0x000fec0003800000 */
.L_x_4621:
        /* <DEDUP_REMOVED lines=9> */
.L_x_4629:
[----:B------:R1:W5:Y:S01]  /*7cd0*/  LDG.E.U16 R0, desc[UR36][R2.64] ;  /* 0x0000002402007981 */ /* 0x000362000c1e1500 */
[----:B------:R-:W-:Y:S05]  /*7ce0*/  BRA `(.L_x_4625) ;  /* 0x0000000c00287947 */ /* 0x000fea0003800000 */
.L_x_4628:
        /* <DEDUP_REMOVED lines=9> */
.L_x_4631:
[----:B------:R0:W5:Y:S01]  /*7d80*/  LDG.E.U16 R0, desc[UR36][R2.64] ;  /* 0x0000002402007981 */ /* 0x000162000c1e1500 */
[----:B------:R-:W-:Y:S05]  /*7d90*/  BRA `(.L_x_4625) ;  /* 0x0000000800fc7947 */ /* 0x000fea0003800000 */
.L_x_4630:
        /* <DEDUP_REMOVED lines=12> */
.L_x_4620:
        /* <DEDUP_REMOVED lines=13> */
.L_x_4634:
        /* <DEDUP_REMOVED lines=12> */
.L_x_4633:
        /* <DEDUP_REMOVED lines=27> */
.L_x_4636:
        /* <DEDUP_REMOVED lines=13> */
.L_x_4635:
[----:B------:R-:W2:Y:S02]  /*8270*/  LDG.E.U16 R0, desc[UR36][R2.64] ;  /* 0x0000002402007981 */ /* 0x000ea4000c1e1500 */
[----:B--2---:R-:W-:-:S05]  /*8280*/  IMAD.U32 R0, R0, 0x10000, RZ ;  /* 0x0001000000007824 */ /* 0x004fca00078e00ff */
[----:B------:R-:W-:Y:S01]  /*8290*/  F2FP.F16.F32.PACK_AB R0, RZ, R0 ;  /* 0x00000000ff00723e */ /* 0x000fe200000000ff */
[----:B------:R-:W-:Y:S06]  /*82a0*/  BRA `(.L_x_4625) ;  /* 0x0000000400b87947 */ /* 0x000fec0003800000 */
.L_x_4632:
        /* <DEDUP_REMOVED lines=12> */
.L_x_4639:
        /* <DEDUP_REMOVED lines=21> */
.L_x_4643:
[----:B------:R-:W-:Y:S05]  /*84c0*/  BSYNC.RECONVERGENT B1 ;  /* 0x0000000000017941 */ /* 0x000fea0003800200 */
.L_x_4642:
[----:B------:R-:W-:Y:S01]  /*84d0*/  IMAD.SHL.U32 R0, R0, 0x100000, RZ ;  /* 0x0010000000007824 */ /* 0x000fe200078e00ff */
[----:B------:R-:W-:-:S04]  /*84e0*/  LEA R2, R2, 0x3b800000, 0x17 ;  /* 0x3b80000002027811 */ /* 0x000fc800078eb8ff */
[----:B------:R-:W-:-:S07]  /*84f0*/  LOP3.LUT R0, R2, R0, R7, 0xfe, !PT ;  /* 0x0000000002007212 */ /* 0x000fce00078efe07 */
.L_x_4641:
[----:B------:R-:W-:Y:S05]  /*8500*/  BSYNC.RECONVERGENT B0 ;  /* 0x0000000000007941 */ /* 0x000fea0003800200 */
.L_x_4640:
[----:B------:R-:W-:Y:S01]  /*8510*/  F2FP.F16.F32.PACK_AB R0, RZ, R0 ;  /* 0x00000000ff00723e */ /* 0x000fe200000000ff */
[----:B------:R-:W-:Y:S06]  /*8520*/  BRA `(.L_x_4625) ;  /* 0x0000000400187947 */ /* 0x000fec0003800000 */
.L_x_4638:
        /* <DEDUP_REMOVED lines=21> */
.L_x_4647:
[----:B------:R-:W-:Y:S05]  /*8680*/  BSYNC.RECONVERGENT B1 ;  /* 0x0000000000017941 */ /* 0x000fea0003800200 */
.L_x_4646:
[----:B------:R-:W-:Y:S02]  /*8690*/  SHF.L.U32 R0, R0, 0x15, RZ ;  /* 0x0000001500007819 */ /* 0x000fe400000006ff */
[----:B------:R-:W-:-:S04]  /*86a0*/  LEA R2, R2, 0x37800000, 0x17 ;  /* 0x3780000002027811 */ /* 0x000fc800078eb8ff */
[----:B------:R-:W-:-:S07]  /*86b0*/  LOP3.LUT R0, R2, R0, R7, 0xfe, !PT ;  /* 0x0000000002007212 */ /* 0x000fce00078efe07 */
.L_x_4645:
[----:B------:R-:W-:Y:S05]  /*86c0*/  BSYNC.RECONVERGENT B0 ;  /* 0x0000000000007941 */ /* 0x000fea0003800200 */
.L_x_4644:
[----:B------:R-:W-:Y:S01]  /*86d0*/  F2FP.F16.F32.PACK_AB R0, RZ, R0 ;  /* 0x00000000ff00723e */ /* 0x000fe200000000ff */
[----:B------:R-:W-:Y:S06]  /*86e0*/  BRA `(.L_x_4625) ;  /* 0x0000000000a87947 */ /* 0x000fec0003800000 */
.L_x_4637:
        /* <DEDUP_REMOVED lines=14> */
.L_x_4651:
[----:B------:R-:W-:Y:S05]  /*87d0*/  BSYNC.RECONVERGENT B0 ;  /* 0x0000000000007941 */ /* 0x000fea0003800200 */
.L_x_4650:
[----:B------:R-:W-:Y:S01]  /*87e0*/  F2FP.F16.F32.PACK_AB R0, RZ, R0 ;  /* 0x00000000ff00723e */ /* 0x000fe200000000ff */
[----:B------:R-:W-:Y:S06]  /*87f0*/  BRA `(.L_x_4625) ;  /* 0x0000000000647947 */ /* 0x000fec0003800000 */
.L_x_4624:
        /* <DEDUP_REMOVED lines=8> */
[----:B0-----:R-:W-:Y:S02]  /*8880*/  IMAD.U32 R4, RZ, RZ, UR4 ;  /* 0x00000004ff047e24 */ /* 0x001fe4000f8e00ff */
[----:B------:R-:W-:Y:S01]  /*8890*/  IMAD.U32 R5, RZ, RZ, UR5 ;  /* 0x00000005ff057e24 */ /* 0x000fe2000f8e00ff */
[----:B-1----:R-:W-:Y:S01]  /*88a0*/  MOV R6, UR6 ;  /* 0x0000000600067c02 */ /* 0x002fe20008000f00 */
[----:B------:R-:W-:-:S02]  /*88b0*/  IMAD.U32 R7, RZ, RZ, UR7 ;  /* 0x00000007ff077e24 */ /* 0x000fc4000f8e00ff */
[----:B---3--:R-:W-:Y:S01]  /*88c0*/  IMAD.U32 R10, RZ, RZ, UR8 ;  /* 0x00000008ff0a7e24 */ /* 0x008fe2000f8e00ff */
[----:B------:R-:W-:-:S07]  /*88d0*/  MOV R11, UR9 ;  /* 0x00000009000b7c02 */ /* 0x000fce0008000f00 */
[----:B------:R-:W-:-:S07]  /*88e0*/  LEPC R20, `(.L_x_4652) ;  /* 0x000000001014794e */ /* 0x000fce0000000000 */
[----:B--2---:R-:W-:Y:S05]  /*88f0*/  CALL.ABS.NOINC R2 ;  /* 0x0000000002007343 */ /* 0x004fea0003c00000 */
.L_x_4652:
[----:B------:R-:W-:Y:S01]  /*8900*/  PRMT R0, RZ, 0x7610, R0 ;  /* 0x00007610ff007816 */ /* 0x000fe20000000000 */
[----:B------:R-:W-:Y:S06]  /*8910*/  BRA `(.L_x_4625) ;  /* 0x00000000001c7947 */ /* 0x000fec0003800000 */
.L_x_4649:
[----:B------:R-:W2:Y:S02]  /*8920*/  LDG.E.64 R2, desc[UR36][R2.64] ;  /* 0x0000002402027981 */ /* 0x000ea4000c1e1b00 */
[----:B--2---:R-:W0:Y:S02]  /*8930*/  I2F.U64 R0, R2 ;  /* 0x0000000200007312 */ /* 0x004e240000301000 */
[----:B0-----:R-:W-:Y:S01]  /*8940*/  F2FP.F16.F32.PACK_AB R0, RZ, R0 ;  /* 0x00000000ff00723e */ /* 0x001fe200000000ff */
[----:B------:R-:W-:Y:S06]  /*8950*/  BRA `(.L_x_4625) ;  /* 0x00000000000c7947 */ /* 0x000fec0003800000 */
.L_x_4648:
[----:B------:R-:W2:Y:S02]  /*8960*/  LDG.E R2, desc[UR36][R2.64] ;  /* 0x0000002402027981 */ /* 0x000ea4000c1e1900 */
[----:B--2---:R-:W-:-:S04]  /*8970*/  I2FP.F32.U32 R0, R2 ;  /* 0x0000000200007245 */ /* 0x004fc80000201000 */
[----:B------:R-:W-:-:S07]  /*8980*/  F2FP.F16.F32.PACK_AB R0, RZ, R0 ;  /* 0x00000000ff00723e */ /* 0x000fce00000000ff */
.L_x_4625:
        /* <DEDUP_REMOVED lines=29> */
.L_x_4656:
[----:B------:R-:W-:-:S06]  /*8b60*/  HADD2.F32 R5, -RZ, R0.H0_H0 ;  /* 0x20000000ff057230 */ /* 0x000fcc0000004100 */
[----:B------:R-:W0:Y:S02]  /*8b70*/  F2I.S64.TRUNC R4, R5 ;  /* 0x0000000500047311 */ /* 0x000e24000020d900 */
[----:B0-----:R4:W-:Y:S01]  /*8b80*/  STG.E.U8 desc[UR36][R2.64], R4 ;  /* 0x0000000402007986 */ /* 0x0019e2000c101124 */
[----:B------:R-:W-:Y:S05]  /*8b90*/  BRA `(.L_x_4658) ;  /* 0x0000000c006c7947 */ /* 0x000fea0003800000 */
.L_x_4655:
        /* <DEDUP_REMOVED lines=10> */
.L_x_4660:
[----:B------:R-:W-:-:S04]  /*8c40*/  HADD2.F32 R0, -RZ, R0.H0_H0 ;  /* 0x20000000ff007230 */ /* 0x000fc80000004100 */
[----:B------:R-:W0:Y:S02]  /*8c50*/  F2I.FTZ.TRUNC.NTZ R5, R0 ;  /* 0x0000000000057305 */ /* 0x000e24000021f100 */
[----:B0-----:R2:W-:Y:S01]  /*8c60*/  STG.E desc[UR36][R2.64], R5 ;  /* 0x0000000502007986 */ /* 0x0015e2000c101924 */
[----:B------:R-:W-:Y:S05]  /*8c70*/  BRA `(.L_x_4658) ;  /* 0x0000000c00347947 */ /* 0x000fea0003800000 */
.L_x_4659:
[----:B------:R-:W-:-:S04]  /*8c80*/  HADD2.F32 R0, -RZ, R0.H0_H0 ;  /* 0x20000000ff007230 */ /* 0x000fc80000004100 */
[----:B------:R-:W0:Y:S02]  /*8c90*/  F2I.FTZ.TRUNC.NTZ R5, R0 ;  /* 0x0000000000057305 */ /* 0x000e24000021f100 */
[----:B0-----:R0:W-:Y:S01]  /*8ca0*/  STG.E.U16 desc[UR36][R2.64], R5 ;  /* 0x0000000502007986 */ /* 0x0011e2000c101524 */
[----:B------:R-:W-:Y:S05]  /*8cb0*/  BRA `(.L_x_4658) ;  /* 0x0000000c00247947 */ /* 0x000fea0003800000 */
.L_x_4654:
        /* <DEDUP_REMOVED lines=9> */
.L_x_4662:
[----:B------:R0:W-:Y:S01]  /*8d50*/  STG.E.U16 desc[UR36][R2.64], R0 ;  /* 0x0000000002007986 */ /* 0x0001e2000c101524 */
[----:B------:R-:W-:Y:S05]  /*8d60*/  BRA `(.L_x_4658) ;  /* 0x0000000800f87947 */ /* 0x000fea0003800000 */
.L_x_4661:
        /* <DEDUP_REMOVED lines=10> */
.L_x_4664:
[----:B------:R-:W-:-:S05]  /*8e10*/  HADD2.F32 R0, -RZ, R0.H0_H0 ;  /* 0x20000000ff007230 */ /* 0x000fca0000004100 */
[----:B------:R-:W-:-:S04]  /*8e20*/  F2FP.F16.F32.PACK_AB R0, RZ, R0 ;  /* 0x00000000ff00723e */ /* 0x000fc800000000ff */
[----:B------:R-:W-:-:S05]  /*8e30*/  PRMT R0, R0, 0x5410, RZ ;  /* 0x0000541000007816 */ /* 0x000fca00000000ff */
[----:B------:R0:W-:Y:S01]  /*8e40*/  STG.E desc[UR36][R2.64], R0 ;  /* 0x0000000002007986 */ /* 0x0001e2000c101924 */
[----:B------:R-:W-:Y:S05]  /*8e50*/  BRA `(.L_x_4658) ;  /* 0x0000000800bc7947 */ /* 0x000fea0003800000 */
.L_x_4663:
[----:B------:R-:W-:-:S05]  /*8e60*/  HADD2.F32 R4, -RZ, R0.H0_H0 ;  /* 0x20000000ff047230 */ /* 0x000fca0000004100 */
[----:B------:R-:W-:-:S06]  /*8e70*/  FMUL.FTZ R4, R4, 1 ;  /* 0x3f80000004047820 */ /* 0x000fcc0000410000 */
[----:B------:R-:W0:Y:S02]  /*8e80*/  F2F.F64.F32 R4, R4 ;  /* 0x0000000400047310 */ /* 0x000e240000201800 */
[----:B0-----:R0:W-:Y:S01]  /*8e90*/  STG.E.64 desc[UR36][R2.64], R4 ;  /* 0x0000000402007986 */ /* 0x0011e2000c101b24 */
[----:B------:R-:W-:Y:S05]  /*8ea0*/  BRA `(.L_x_4658) ;  /* 0x0000000800a87947 */ /* 0x000fea0003800000 */
.L_x_4653:
        /* <DEDUP_REMOVED lines=14> */
.L_x_4668:
        /* <DEDUP_REMOVED lines=18> */
.L_x_4671:
[----:B------:R-:W-:-:S04]  /*90b0*/  SHF.R.U32.HI R5, RZ, 0x18, R5 ;  /* 0x00000018ff057819 */ /* 0x000fc80000011605 */
[----:B------:R-:W-:-:S07]  /*90c0*/  LOP3.LUT R0, R0, 0x80, R5, 0xf8, !PT ;  /* 0x0000008000007812 */ /* 0x000fce00078ef805 */
.L_x_4670:
[----:B------:R-:W-:Y:S05]  /*90d0*/  BSYNC.RECONVERGENT B0 ;  /* 0x0000000000007941 */ /* 0x000fea0003800200 */
.L_x_4669:
[----:B------:R0:W-:Y:S01]  /*90e0*/  STG.E.U8 desc[UR36][R2.64], R0 ;  /* 0x0000000002007986 */ /* 0x0001e2000c101124 */
[----:B------:R-:W-:Y:S05]  /*90f0*/  BRA `(.L_x_4658) ;  /* 0x0000000800147947 */ /* 0x000fea0003800000 */
.L_x_4667:
        /* <DEDUP_REMOVED lines=18> */
.L_x_4674:
[----:B------:R-:W-:-:S04]  /*9220*/  SHF.R.U32.HI R5, RZ, 0x18, R5 ;  /* 0x00000018ff057819 */ /* 0x000fc80000011605 */
[----:B------:R-:W-:-:S07]  /*9230*/  LOP3.LUT R0, R0, 0x80, R5, 0xf8, !PT ;  /* 0x0000008000007812 */ /* 0x000fce00078ef805 */
.L_x_4673:
[----:B------:R-:W-:Y:S05]  /*9240*/  BSYNC.RECONVERGENT B0 ;  /* 0x0000000000007941 */ /* 0x000fea0003800200 */
.L_x_4672:
[----:B------:R0:W-:Y:S01]  /*9250*/  STG.E.U8 desc[UR36][R2.64], R0 ;  /* 0x0000000002007986 */ /* 0x0001e2000c101124 */
[----:B------:R-:W-:Y:S05]  /*9260*/  BRA `(.L_x_4658) ;  /* 0x0000000400b87947 */ /* 0x000fea0003800000 */
.L_x_4666:
        /* <DEDUP_REMOVED lines=22> */
.L_x_4676:
[----:B------:R-:W-:-:S06]  /*93d0*/  HADD2.F32 R4, -RZ, R0.H0_H0 ;  /* 0x20000000ff047230 */ /* 0x000fcc0000004100 */
[----:B------:R-:W0:Y:S02]  /*93e0*/  F2I.U64.TRUNC R4, R4 ;  /* 0x0000000400047311 */ /* 0x000e24000020d800 */
[----:B0-----:R0:W-:Y:S01]  /*93f0*/  STG.E.64 desc[UR36][R2.64], R4 ;  /* 0x0000000402007986 */ /* 0x0011e2000c101b24 */
[----:B------:R-:W-:Y:S05]  /*9400*/  BRA `(.L_x_4658) ;  /* 0x0000000400507947 */ /* 0x000fea0003800000 */
.L_x_4675:
[----:B------:R-:W-:-:S04]  /*9410*/  HADD2.F32 R0, -RZ, R0.H0_H0 ;  /* 0x20000000ff007230 */ /* 0x000fc80000004100 */
[----:B------:R-:W0:Y:S02]  /*9420*/  F2I.FTZ.U32.TRUNC.NTZ R5, R0 ;  /* 0x0000000000057305 */ /* 0x000e24000021f000 */
[----:B0-----:R0:W-:Y:S01]  /*9430*/  STG.E desc[UR36][R2.64], R5 ;  /* 0x0000000502007986 */ /* 0x0011e2000c101924 */
[----:B------:R-:W-:Y:S05]  /*9440*/  BRA `(.L_x_4658) ;  /* 0x0000000400407947 */ /* 0x000fea0003800000 */
.L_x_4665:
        /* <DEDUP_REMOVED lines=11> */
.L_x_4678:
[----:B------:R-:W-:Y:S01]  /*9500*/  HADD2.F32 R0, -RZ, R0.H0_H0 ;  /* 0x20000000ff007230 */ /* 0x000fe20000004100 */
[----:B------:R-:W-:-:S04]  /*9510*/  CS2R R6, SRZ ;  /* 0x0000000000067805 */ /* 0x000fc8000001ff00 */
[----:B------:R-:W-:-:S04]  /*9520*/  FMUL.FTZ R0, R0, 1 ;  /* 0x3f80000000007820 */ /* 0x000fc80000410000 */
[----:B------:R-:W0:Y:S02]  /*9530*/  F2F.F64.F32 R4, R0 ;  /* 0x0000000000047310 */ /* 0x000e240000201800 */
[----:B0-----:R0:W-:Y:S01]  /*9540*/  STG.E.128 desc[UR36][R2.64], R4 ;  /* 0x0000000402007986 */ /* 0x0011e2000c101d24 */
[----:B------:R-:W-:Y:S05]  /*9550*/  BRA `(.L_x_4658) ;  /* 0x0000000000fc7947 */ /* 0x000fea0003800000 */
.L_x_4677:
[----:B------:R-:W-:-:S09]  /*9560*/  UISETP.NE.AND UP0, UPT, UR4, 0xf, UPT ;  /* 0x0000000f0400788c */ /* 0x000fd2000bf05270 */
[----:B------:R-:W-:Y:S05]  /*9570*/  BRA.U !UP0, `(.L_x_4679) ;  /* 0x0000000108e87547 */ /* 0x000fea000b800000 */
[----:B------:R-:W-:-:S09]  /*9580*/  UISETP.NE.AND UP0, UPT, UR4, 0x17, UPT ;  /* 0x000000170400788c */ /* 0x000fd2000bf05270 */
[----:B------:R-:W-:Y:S05]  /*9590*/  BRA.U !UP0, `(.L_x_4680) ;  /* 0x0000000108907547 */ /* 0x000fea000b800000 */
[----:B------:R-:W-:-:S09]  /*95a0*/  UISETP.NE.AND UP0, UPT, UR4, 0x18, UPT ;  /* 0x000000180400788c */ /* 0x000fd2000bf05270 */
[----:B------:R-:W-:Y:S05]  /*95b0*/  BRA.U !UP0, `(.L_x_4681) ;  /* 0x0000000108447547 */ /* 0x000fea000b800000 */
.L_x_4657:
        /* <DEDUP_REMOVED lines=16> */
.L_x_4682:
[----:B------:R-:W-:Y:S05]  /*96c0*/  BRA `(.L_x_4658) ;  /* 0x0000000000a07947 */ /* 0x000fea0003800000 */
.L_x_4681:
        /* <DEDUP_REMOVED lines=13> */
.L_x_4684:
[----:B------:R-:W-:Y:S05]  /*97a0*/  BSYNC.RECONVERGENT B0 ;  /* 0x0000000000007941 */ /* 0x000fea0003800200 */
.L_x_4683:
[----:B------:R-:W-:-:S05]  /*97b0*/  LOP3.LUT R5, R0, 0x80, R5, 0xf8, !PT ;  /* 0x0000008000057812 */ /* 0x000fca00078ef805 */
[----:B------:R0:W-:Y:S01]  /*97c0*/  STG.E.U8 desc[UR36][R2.64], R5 ;  /* 0x0000000502007986 */ /* 0x0001e2000c101124 */
[----:B------:R-:W-:Y:S05]  /*97d0*/  BRA `(.L_x_4658) ;  /* 0x00000000005c7947 */ /* 0x000fea0003800000 */
.L_x_4680:
        /* <DEDUP_REMOVED lines=12> */
.L_x_4686:
[----:B------:R-:W-:Y:S02]  /*98a0*/  ISETP.GT.U32.AND P0, PT, R4, 0x7f800000, PT ;  /* 0x7f8000000400780c */ /* 0x000fe40003f04070 */
[----:B------:R-:W-:-:S04]  /*98b0*/  MOV R0, 0x7f ;  /* 0x0000007f00007802 */ /* 0x000fc80000000f00 */
[----:B------:R-:W-:-:S07]  /*98c0*/  SEL R0, R0, 0x7c, P0 ;  /* 0x0000007c00007807 */ /* 0x000fce0000000000 */
.L_x_4687:
[----:B------:R-:W-:Y:S05]  /*98d0*/  BSYNC.RECONVERGENT B0 ;  /* 0x0000000000007941 */ /* 0x000fea0003800200 */
.L_x_4685:
[----:B------:R-:W-:-:S04]  /*98e0*/  SHF.R.U32.HI R5, RZ, 0x18, R5 ;  /* 0x00000018ff057819 */ /* 0x000fc80000011605 */
[----:B------:R-:W-:-:S05]  /*98f0*/  LOP3.LUT R5, R0, 0x80, R5, 0xf8, !PT ;  /* 0x0000008000057812 */ /* 0x000fca00078ef805 */
[----:B------:R0:W-:Y:S01]  /*9900*/  STG.E.U8 desc[UR36][R2.64], R5 ;  /* 0x0000000502007986 */ /* 0x0001e2000c101124 */
[----:B------:R-:W-:Y:S05]  /*9910*/  BRA `(.L_x_4658) ;  /* 0x00000000000c7947 */ /* 0x000fea0003800000 */
.L_x_4679:
[----:B------:R-:W-:-:S05]  /*9920*/  HADD2.F32 R0, -RZ, R0.H0_H0 ;  /* 0x20000000ff007230 */ /* 0x000fca0000004100 */
[----:B------:R-:W-:-:S05]  /*9930*/  F2FP.BF16.F32.PACK_AB R0, RZ, R0 ;  /* 0x00000000ff00723e */ /* 0x000fca00000010ff */
[----:B------:R0:W-:Y:S02]  /*9940*/  STG.E.U16 desc[UR36][R2.64], R0 ;  /* 0x0000000002007986 */ /* 0x0001e4000c101524 */
.L_x_4658:
[----:B------:R-:W-:-:S07]  /*9950*/  VIADD R17, R17, 0x80 ;  /* 0x0000008011117836 */ /* 0x000fce0000000000 */
.L_x_4618:
[----:B------:R-:W-:Y:S05]  /*9960*/  BSYNC.RECONVERGENT B6 ;  /* 0x0000000000067941 */ /* 0x000fea0003800200 */
.L_x_4617:
[----:B------:R-:W5:Y:S02]  /*9970*/  LDCU UR4, c[0x0][0x380] ;  /* 0x00007000ff0477ac */ /* 0x000f640008000800 */
[----:B-----5:R-:W-:-:S13]  /*9980*/  ISETP.GE.AND P0, PT, R17, UR4, PT ;  /* 0x0000000411007c0c */ /* 0x020fda000bf06270 */
[----:B------:R-:W-:Y:S05]  /*9990*/  @P0 EXIT ;  /* 0x000000000000094d */ /* 0x000fea0003800000 */
[----:B------:R-:W5:Y:S01]  /*99a0*/  LDCU UR4, c[0x0][0x388] ;  /* 0x00007100ff0477ac */ /* 0x000f620008000800 */
[----:B------:R-:W-:Y:S02]  /*99b0*/  HFMA2 R16, -RZ, RZ, 0, 0 ;  /* 0x00000000ff107431 */ /* 0x000fe400000001ff */
[----:B0-----:R-:W-:Y:S01]  /*99c0*/  IMAD.MOV.U32 R0, RZ, RZ, RZ ;  /* 0x000000ffff007224 */ /* 0x001fe200078e00ff */
        /* <DEDUP_REMOVED lines=300> */
.L_x_4688:
        /* <DEDUP_REMOVED lines=20> */
.L_x_4692:
[----:B------:R-:W2:Y:S02]  /*add0*/  LDG.E.U8 R2, desc[UR36][R2.64] ;  /* 0x0000002402027981 */ /* 0x000ea4000c1e1100 */
[----:B--2---:R-:W-:-:S04]  /*ade0*/  I2FP.F32.U32 R0, R2 ;  /* 0x0000000200007245 */ /* 0x004fc80000201000 */
[----:B------:R-:W-:Y:S01]  /*adf0*/  F2FP.F16.F32.PACK_AB R0, RZ, R0 ;  /* 0x00000000ff00723e */ /* 0x000fe200000000ff */
[----:B------:R-:W-:Y:S06]  /*ae00*/  BRA `(.L_x_4694) ;  /* 0x0000000c009c7947 */ /* 0x000fec0003800000 */
.L_x_4691:
        /* <DEDUP_REMOVED lines=10> */
.L_x_4696:
[----:B------:R-:W2:Y:S02]  /*aeb0*/  LDG.E R2, desc[UR36][R2.64] ;  /* 0x0000002402027981 */ /* 0x000ea4000c1e1900 */
[----:B--2---:R-:W-:-:S04]  /*aec0*/  I2FP.F32.S32 R0, R2 ;  /* 0x0000000200007245 */ /* 0x004fc80000201400 */
[----:B------:R-:W-:Y:S01]  /*aed0*/  F2FP.F16.F32.PACK_AB R0, RZ, R0 ;  /* 0x00000000ff00723e */ /* 0x000fe200000000ff */
[----:B------:R-:W-:Y:S06]  /*aee0*/  BRA `(.L_x_4694) ;  /* 0x0000000c00647947 */ /* 0x000fec0003800000 */
.L_x_4695:
[----:B------:R-:W2:Y:S02]  /*aef0*/  LDG.E.U16 R2, desc[UR36][R2.64] ;  /* 0x0000002402027981 */ /* 0x000ea4000c1e1500 */
[----:B--2---:R-:W0:Y:S02]  /*af00*/  I2F.S16 R0, R2 ;  /* 0x0000000200007306 */ /* 0x004e240000101400 */
[----:B0-----:R-:W-:Y:S01]  /*af10*/  F2FP.F16.F32.PACK_AB R0, RZ, R0 ;  /* 0x00000000ff00723e */ /* 0x001fe200000000ff */
[----:B------:R-:W-:Y:S06]  /*af20*/  BRA `(.L_x_4694) ;  /* 0x0000000c00547947 */ /* 0x000fec0003800000 */
.L_x_4690:
        /* <DEDUP_REMOVED lines=9> */
.L_x_4698:
[----:B------:R1:W5:Y:S01]  /*afc0*/  LDG.E.U16 R0, desc[UR36][R2.64] ;  /* 0x0000002402007981 */ /* 0x000362000c1e1500 */
[----:B------:R-:W-:Y:S05]  /*afd0*/  BRA `(.L_x_4694) ;  /* 0x0000000c00287947 */ /* 0x000fea0003800000 */
.L_x_4697:
        /* <DEDUP_REMOVED lines=9> */
.L_x_4700:
[----:B------:R0:W5:Y:S01]  /*b070*/  LDG.E.U16 R0, desc[UR36][R2.64] ;  /* 0x0000002402007981 */ /* 0x000162000c1e1500 */
[----:B------:R-:W-:Y:S05]  /*b080*/  BRA `(.L_x_4694) ;  /* 0x0000000800fc7947 */ /* 0x000fea0003800000 */
.L_x_4699:
        /* <DEDUP_REMOVED lines=12> */
.L_x_4689:
        /* <DEDUP_REMOVED lines=13> */
.L_x_4703:
        /* <DEDUP_REMOVED lines=12> */
.L_x_4702:
        /* <DEDUP_REMOVED lines=27> */
.L_x_4705:
        /* <DEDUP_REMOVED lines=13> */
.L_x_4704:
[----:B------:R-:W2:Y:S02]  /*b560*/  LDG.E.U16 R0, desc[UR36][R2.64] ;  /* 0x0000002402007981 */ /* 0x000ea4000c1e1500 */
[----:B--2---:R-:W-:-:S04]  /*b570*/  SHF.L.U32 R0, R0, 0x10, RZ ;  /* 0x0000001000007819 */ /* 0x004fc800000006ff */
[----:B------:R-:W-:Y:S01]  /*b580*/  F2FP.F16.F32.PACK_AB R0, RZ, R0 ;  /* 0x00000000ff00723e */ /* 0x000fe200000000ff */
[----:B------:R-:W-:Y:S06]  /*b590*/  BRA `(.L_x_4694) ;  /* 0x0000000400b87947 */ /* 0x000fec0003800000 */
.L_x_4701:
        /* <DEDUP_REMOVED lines=12> */
.L_x_4708:
        /* <DEDUP_REMOVED lines=21> */
.L_x_4712:
[----:B------:R-:W-:Y:S05]  /*b7b0*/  BSYNC.RECONVERGENT B1 ;  /* 0x0000000000017941 */ /* 0x000fea0003800200 */
.L_x_4711:
[----:B------:R-:W-:Y:S01]  /*b7c0*/  IMAD.SHL.U32 R0, R0, 0x100000, RZ ;  /* 0x0010000000007824 */ /* 0x000fe200078e00ff */
[----:B------:R-:W-:-:S04]  /*b7d0*/  LEA R2, R2, 0x3b800000, 0x17 ;  /* 0x3b80000002027811 */ /* 0x000fc800078eb8ff */
[----:B------:R-:W-:-:S07]  /*b7e0*/  LOP3.LUT R0, R2, R0, R7, 0xfe, !PT ;  /* 0x0000000002007212 */ /* 0x000fce00078efe07 */
.L_x_4710:
[----:B------:R-:W-:Y:S05]  /*b7f0*/  BSYNC.RECONVERGENT B0 ;  /* 0x0000000000007941 */ /* 0x000fea0003800200 */
.L_x_4709:
[----:B------:R-:W-:Y:S01]  /*b800*/  F2FP.F16.F32.PACK_AB R0, RZ, R0 ;  /* 0x00000000ff00723e */ /* 0x000fe200000000ff */
[----:B------:R-:W-:Y:S06]  /*b810*/  BRA `(.L_x_4694) ;  /* 0x0000000400187947 */ /* 0x000fec0003800000 */
.L_x_4707:
        /* <DEDUP_REMOVED lines=21> */
.L_x_4716:
[----:B------:R-:W-:Y:S05]  /*b970*/  BSYNC.RECONVERGENT B1 ;  /* 0x0000000000017941 */ /* 0x000fea0003800200 */
.L_x_4715:
[----:B------:R-:W-:Y:S02]  /*b980*/  SHF.L.U32 R0, R0, 0x15, RZ ;  /* 0x0000001500007819 */ /* 0x000fe400000006ff */
[----:B------:R-:W-:-:S04]  /*b990*/  LEA R2, R2, 0x37800000, 0x17 ;  /* 0x3780000002027811 */ /* 0x000fc800078eb8ff */
[----:B------:R-:W-:-:S07]  /*b9a0*/  LOP3.LUT R0, R2, R0, R7, 0xfe, !PT ;  /* 0x0000000002007212 */ /* 0x000fce00078efe07 */
.L_x_4714:
[----:B------:R-:W-:Y:S05]  /*b9b0*/  BSYNC.RECONVERGENT B0 ;  /* 0x0000000000007941 */ /* 0x000fea0003800200 */
.L_x_4713:
[----:B------:R-:W-:Y:S01]  /*b9c0*/  F2FP.F16.F32.PACK_AB R0, RZ, R0 ;  /* 0x00000000ff00723e */ /* 0x000fe200000000ff */
[----:B------:R-:W-:Y:S06]  /*b9d0*/  BRA `(.L_x_4694) ;  /* 0x0000000000a87947 */ /* 0x000fec0003800000 */
.L_x_4706:
        /* <DEDUP_REMOVED lines=14> */
.L_x_4720:
[----:B------:R-:W-:Y:S05]  /*bac0*/  BSYNC.RECONVERGENT B0 ;  /* 0x0000000000007941 */ /* 0x000fea0003800200 */
.L_x_4719:
[----:B------:R-:W-:Y:S01]  /*bad0*/  F2FP.F16.F32.PACK_AB R0, RZ, R0 ;  /* 0x00000000ff00723e */ /* 0x000fe200000000ff */
[----:B------:R-:W-:Y:S06]  /*bae0*/  BRA `(.L_x_4694) ;  /* 0x0000000000647947 */ /* 0x000fec0003800000 */
.L_x_4693:
[----:B------:R-:W-:Y:S01]  /*baf0*/  MOV R0, 0x0 ;  /* 0x0000000000007802 */ /* 0x000fe20000000f00 */
[----:B------:R-:W0:Y:S01]  /*bb00*/  LDCU.64 UR4, c[0x4][0x128] ;  /* 0x01002500ff0477ac */ /* 0x000e220008000a00 */
[----:B------:R-:W-:Y:S02]  /*bb10*/  HFMA2 R8, -RZ, RZ, 0, 4.64916229248046875e-06 ;  /* 0x0000004eff087431 */ /* 0x000fe400000001ff */
[----:B------:R-:W-:Y:S01]  /*bb20*/  IMAD.MOV.U32 R12, RZ, RZ, 0x1 ;  /* 0x00000001ff0c7424 */ /* 0x000fe200078e00ff */
[----:B------:R1:W2:Y:S01]  /*bb30*/  LDC.64 R2, c[0x4][R0] ;  /* 0x0100000000027b82 */ /* 0x0002a20000000a00 */
[----:B------:R-:W3:Y:S01]  /*bb40*/  LDCU.64 UR6, c[0x4][0x130] ;  /* 0x01002600ff0677ac */ /* 0x000ee20008000a00 */
[----:B------:R-:W-:Y:S01]  /*bb50*/  MOV R13, RZ ;  /* 0x000000ff000d7202 */ /* 0x000fe20000000f00 */
[----:B------:R-:W4:Y:S01]  /*bb60*/  LDCU.64 UR8, c[0x4][0x28] ;  /* 0x01000500ff0877ac */ /* 0x000f220008000a00 */
[----:B0-----:R-:W-:Y:S01]  /*bb70*/  MOV R4, UR4 ;  /* 0x0000000400047c02 */ /* 0x001fe20008000f00 */
[----:B------:R-:W-:Y:S01]  /*bb80*/  IMAD.U32 R5, RZ, RZ, UR5 ;  /* 0x00000005ff057e24 */ /* 0x000fe2000f8e00ff */
[----:B---3--:R-:W-:Y:S01]  /*bb90*/  MOV R6, UR6 ;  /* 0x0000000600067c02 */ /* 0x008fe20008000f00 */
[----:B------:R-:W-:Y:S01]  /*bba0*/  IMAD.U32 R7, RZ, RZ, UR7 ;  /* 0x00000007ff077e24 */ /* 0x000fe2000f8e00ff */
[----:B----4-:R-:W-:Y:S01]  /*bbb0*/  MOV R10, UR8 ;  /* 0x00000008000a7c02 */ /* 0x010fe20008000f00 */
[----:B-1----:R-:W-:-:S07]  /*bbc0*/  IMAD.U32 R11, RZ, RZ, UR9 ;  /* 0x00000009ff0b7e24 */ /* 0x002fce000f8e00ff */
[----:B------:R-:W-:-:S07]  /*bbd0*/  LEPC R20, `(.L_x_4721) ;  /* 0x000000001014794e */ /* 0x000fce0000000000 */
[----:B--2---:R-:W-:Y:S05]  /*bbe0*/  CALL.ABS.NOINC R2 ;  /* 0x0000000002007343 */ /* 0x004fea0003c00000 */
.L_x_4721:
[----:B------:R-:W-:Y:S01]  /*bbf0*/  PRMT R0, RZ, 0x7610, R0 ;  /* 0x00007610ff007816 */ /* 0x000fe20000000000 */
[----:B------:R-:W-:Y:S06]  /*bc00*/  BRA `(.L_x_4694) ;  /* 0x00000000001c7947 */ /* 0x000fec0003800000 */
.L_x_4718:
[----:B------:R-:W2:Y:S02]  /*bc10*/  LDG.E.64 R2, desc[UR36][R2.64] ;  /* 0x0000002402027981 */ /* 0x000ea4000c1e1b00 */
[----:B--2---:R-:W0:Y:S02]  /*bc20*/  I2F.U64 R0, R2 ;  /* 0x0000000200007312 */ /* 0x004e240000301000 */
[----:B0-----:R-:W-:Y:S01]  /*bc30*/  F2FP.F16.F32.PACK_AB R0, RZ, R0 ;  /* 0x00000000ff00723e */ /* 0x001fe200000000ff */
[----:B------:R-:W-:Y:S06]  /*bc40*/  BRA `(.L_x_4694) ;  /* 0x00000000000c7947 */ /* 0x000fec0003800000 */
.L_x_4717:
[----:B------:R-:W2:Y:S02]  /*bc50*/  LDG.E R2, desc[UR36][R2.64] ;  /* 0x0000002402027981 */ /* 0x000ea4000c1e1900 */
[----:B--2---:R-:W-:-:S04]  /*bc60*/  I2FP.F32.U32 R0, R2 ;  /* 0x0000000200007245 */ /* 0x004fc80000201000 */
[----:B------:R-:W-:-:S07]  /*bc70*/  F2FP.F16.F32.PACK_AB R0, RZ, R0 ;  /* 0x00000000ff00723e */ /* 0x000fce00000000ff */
.L_x_4694:
[----:B------:R-:W2:Y:S01]  /*bc80*/  LDCU UR4, c[0x0][0x590] ;  /* 0x0000b200ff0477ac */ /* 0x000ea20008000800 */
[----:B-----5:R-:W-:Y:S01]  /*bc90*/  HADD2.F32 R0, -RZ, R0.H0_H0 ;  /* 0x20000000ff007230 */ /* 0x020fe20000004100 */
[----:B------:R-:W3:Y:S04]  /*bca0*/  LDCU UR5, c[0x0][0x59c] ;  /* 0x0000b380ff0577ac */ /* 0x000ee80008000800 */
[----:B01----:R-:W-:-:S05]  /*bcb0*/  FADD.FTZ R2, R0, 3 ;  /* 0x4040000000027421 */ /* 0x003fca0000010000 */
[----:B--2---:R-:W-:-:S04]  /*bcc0*/  FSETP.GEU.FTZ.AND P0, PT, R2, UR4, PT ;  /* 0x0000000402007c0b */ /* 0x004fc8000bf1e000 */
[----:B------:R-:W-:Y:S01]  /*bcd0*/  FSEL R2, R2, UR4, P0 ;  /* 0x0000000402027c08 */ /* 0x000fe20008000000 */
[----:B------:R-:W-:-:S03]  /*bce0*/  UPRMT UR4, UR41, 0x9910, URZ ;  /* 0x0000991029047896 */ /* 0x000fc600080000ff */
[----:B---3--:R-:W-:Y:S01]  /*bcf0*/  FSETP.GT.FTZ.AND P0, PT, R2, UR5, PT ;  /* 0x0000000502007c0b */ /* 0x008fe2000bf14000 */
[----:B------:R-:W-:-:S03]  /*bd00*/  UISETP.GT.AND UP0, UPT, UR4, 0x9, UPT ;  /* 0x000000090400788c */ /* 0x000fc6000bf04270 */
[----:B------:R-:W-:-:S05]  /*bd10*/  FSEL R3, R2, UR5, !P0 ;  /* 0x0000000502037c08 */ /* 0x000fca000c000000 */
[----:B------:R-:W-:-:S04]  /*bd20*/  FMUL.FTZ R3, R0, R3 ;  /* 0x0000000300037220 */ /* 0x000fc80000410000 */
[----:B------:R-:W-:-:S05]  /*bd30*/  FMUL.FTZ R3, R3, 0.16666667163372039795 ;  /* 0x3e2aaaab03037820 */ /* 0x000fca0000410000 */
        /* <DEDUP_REMOVED lines=14> */
.L_x_4725:
[----:B------:R-:W-:-:S06]  /*be20*/  HADD2.F32 R3, -RZ, R3.H0_H0 ;  /* 0x20000003ff037230 */ /* 0x000fcc0000004100 */
[----:B------:R-:W0:Y:S02]  /*be30*/  F2I.S64.TRUNC R2, R3 ;  /* 0x0000000300027311 */ /* 0x000e24000020d900 */
[----:B0-----:R-:W-:Y:S01]  /*be40*/  STG.E.U8 desc[UR36][R16.64], R2 ;  /* 0x0000000210007986 */ /* 0x001fe2000c101124 */
[----:B------:R-:W-:Y:S05]  /*be50*/  EXIT ;  /* 0x000000000000794d */ /* 0x000fea0003800000 */
.L_x_4724:
        /* <DEDUP_REMOVED lines=10> */
.L_x_4728:
[----:B------:R-:W-:-:S06]  /*bf00*/  HADD2.F32 R3, -RZ, R3.H0_H0 ;  /* 0x20000003ff037230 */ /* 0x000fcc0000004100 */
[----:B------:R-:W0:Y:S02]  /*bf10*/  F2I.FTZ.TRUNC.NTZ R3, R3 ;  /* 0x0000000300037305 */ /* 0x000e24000021f100 */
[----:B0-----:R-:W-:Y:S01]  /*bf20*/  STG.E desc[UR36][R16.64], R3 ;  /* 0x0000000310007986 */ /* 0x001fe2000c101924 */
[----:B------:R-:W-:Y:S05]  /*bf30*/  EXIT ;  /* 0x000000000000794d */ /* 0x000fea0003800000 */
.L_x_4727:
[----:B------:R-:W-:-:S06]  /*bf40*/  HADD2.F32 R3, -RZ, R3.H0_H0 ;  /* 0x20000003ff037230 */ /* 0x000fcc0000004100 */
[----:B------:R-:W0:Y:S02]  /*bf50*/  F2I.FTZ.TRUNC.NTZ R3, R3 ;  /* 0x0000000300037305 */ /* 0x000e24000021f100 */
[----:B0-----:R-:W-:Y:S01]  /*bf60*/  STG.E.U16 desc[UR36][R16.64], R3 ;  /* 0x0000000310007986 */ /* 0x001fe2000c101524 */
[----:B------:R-:W-:Y:S05]  /*bf70*/  EXIT ;  /* 0x000000000000794d */ /* 0x000fea0003800000 */
.L_x_4723:
        /* <DEDUP_REMOVED lines=9> */
.L_x_4730:
[----:B------:R-:W-:Y:S01]  /*c010*/  STG.E.U16 desc[UR36][R16.64], R3 ;  /* 0x0000000310007986 */ /* 0x000fe2000c101524 */
[----:B------:R-:W-:Y:S05]  /*c020*/  EXIT ;  /* 0x000000000000794d */ /* 0x000fea0003800000 */
.L_x_4729:
        /* <DEDUP_REMOVED lines=10> */
.L_x_4732:
[----:B------:R-:W-:-:S05]  /*c0d0*/  HADD2.F32 R0, -RZ, R3.H0_H0 ;  /* 0x20000003ff007230 */ /* 0x000fca0000004100 */
[----:B------:R-:W-:-:S04]  /*c0e0*/  F2FP.F16.F32.PACK_AB R0, RZ, R0 ;  /* 0x00000000ff00723e */ /* 0x000fc800000000ff */
[----:B------:R-:W-:-:S05]  /*c0f0*/  PRMT R0, R0, 0x5410, RZ ;  /* 0x0000541000007816 */ /* 0x000fca00000000ff */
[----:B------:R-:W-:Y:S01]  /*c100*/  STG.E desc[UR36][R16.64], R0 ;  /* 0x0000000010007986 */ /* 0x000fe2000c101924 */
[----:B------:R-:W-:Y:S05]  /*c110*/  EXIT ;  /* 0x000000000000794d */ /* 0x000fea0003800000 */
.L_x_4731:
[----:B------:R-:W-:-:S05]  /*c120*/  HADD2.F32 R2, -RZ, R3.H0_H0 ;  /* 0x20000003ff027230 */ /* 0x000fca0000004100 */
[----:B------:R-:W-:-:S06]  /*c130*/  FMUL.FTZ R2, R2, 1 ;  /* 0x3f80000002027820 */ /* 0x000fcc0000410000 */
[----:B------:R-:W0:Y:S02]  /*c140*/  F2F.F64.F32 R2, R2 ;  /* 0x0000000200027310 */ /* 0x000e240000201800 */
[----:B0-----:R-:W-:Y:S01]  /*c150*/  STG.E.64 desc[UR36][R16.64], R2 ;  /* 0x0000000210007986 */ /* 0x001fe2000c101b24 */
[----:B------:R-:W-:Y:S05]  /*c160*/  EXIT ;  /* 0x000000000000794d */ /* 0x000fea0003800000 */
.L_x_4722:
        /* <DEDUP_REMOVED lines=14> */
.L_x_4736:
        /* <DEDUP_REMOVED lines=17> */
.L_x_4739:
[----:B------:R-:W-:-:S04]  /*c360*/  SHF.R.U32.HI R3, RZ, 0x18, R3 ;  /* 0x00000018ff037819 */ /* 0x000fc80000011603 */
[----:B------:R-:W-:-:S04]  /*c370*/  LOP3.LUT R0, R0, 0x80, R3, 0xf8, !PT ;  /* 0x0000008000007812 */ /* 0x000fc800078ef803 */
[----:B------:R-:W-:-:S07]  /*c380*/  PRMT R8, R0, 0x7610, R8 ;  /* 0x0000761000087816 */ /* 0x000fce0000000008 */
.L_x_4738:
[----:B------:R-:W-:Y:S05]  /*c390*/  BSYNC.RECONVERGENT B0 ;  /* 0x0000000000007941 */ /* 0x000fea0003800200 */
.L_x_4737:
[----:B------:R-:W-:Y:S01]  /*c3a0*/  STG.E.U8 desc[UR36][R16.64], R8 ;  /* 0x0000000810007986 */ /* 0x000fe2000c101124 */
[----:B------:R-:W-:Y:S05]  /*c3b0*/  EXIT ;  /* 0x000000000000794d */ /* 0x000fea0003800000 */
.L_x_4735:
        /* <DEDUP_REMOVED lines=17> */
.L_x_4742:
[----:B------:R-:W-:-:S04]  /*c4d0*/  SHF.R.U32.HI R3, RZ, 0x18, R3 ;  /* 0x00000018ff037819 */ /* 0x000fc80000011603 */
[----:B------:R-:W-:-:S04]  /*c4e0*/  LOP3.LUT R0, R0, 0x80, R3, 0xf8, !PT ;  /* 0x0000008000007812 */ /* 0x000fc800078ef803 */
[----:B------:R-:W-:-:S07]  /*c4f0*/  PRMT R8, R0, 0x7610, R8 ;  /* 0x0000761000087816 */ /* 0x000fce0000000008 */
.L_x_4741:
[----:B------:R-:W-:Y:S05]  /*c500*/  BSYNC.RECONVERGENT B0 ;  /* 0x0000000000007941 */ /* 0x000fea0003800200 */
.L_x_4740:
[----:B------:R-:W-:Y:S01]  /*c510*/  STG.E.U8 desc[UR36][R16.64], R8 ;  /* 0x0000000810007986 */ /* 0x000fe2000c101124 */
[----:B------:R-:W-:Y:S05]  /*c520*/  EXIT ;  /* 0x000000000000794d */ /* 0x000fea0003800000 */
.L_x_4734:
        /* <DEDUP_REMOVED lines=22> */
.L_x_4744:
[----:B------:R-:W-:-:S06]  /*c690*/  HADD2.F32 R3, -RZ, R3.H0_H0 ;  /* 0x20000003ff037230 */ /* 0x000fcc0000004100 */
[----:B------:R-:W0:Y:S02]  /*c6a0*/  F2I.U64.TRUNC R2, R3 ;  /* 0x0000000300027311 */ /* 0x000e24000020d800 */
[----:B0-----:R-:W-:Y:S01]  /*c6b0*/  STG.E.64 desc[UR36][R16.64], R2 ;  /* 0x0000000210007986 */ /* 0x001fe2000c101b24 */
[----:B------:R-:W-:Y:S05]  /*c6c0*/  EXIT ;  /* 0x000000000000794d */ /* 0x000fea0003800000 */
.L_x_4743:
[----:B------:R-:W-:-:S06]  /*c6d0*/  HADD2.F32 R3, -RZ, R3.H0_H0 ;  /* 0x20000003ff037230 */ /* 0x000fcc0000004100 */
[----:B------:R-:W0:Y:S02]  /*c6e0*/  F2I.FTZ.U32.TRUNC.NTZ R3, R3 ;  /* 0x0000000300037305 */ /* 0x000e24000021f000 */
[----:B0-----:R-:W-:Y:S01]  /*c6f0*/  STG.E desc[UR36][R16.64], R3 ;  /* 0x0000000310007986 */ /* 0x001fe2000c101924 */
[----:B------:R-:W-:Y:S05]  /*c700*/  EXIT ;  /* 0x000000000000794d */ /* 0x000fea0003800000 */
.L_x_4733:
        /* <DEDUP_REMOVED lines=11> */
.L_x_4746:
[----:B------:R-:W-:Y:S01]  /*c7c0*/  HADD2.F32 R3, -RZ, R3.H0_H0 ;  /* 0x20000003ff037230 */ /* 0x000fe20000004100 */
[----:B------:R-:W-:-:S04]  /*c7d0*/  CS2R R6, SRZ ;  /* 0x0000000000067805 */ /* 0x000fc8000001ff00 */
[----:B------:R-:W-:-:S04]  /*c7e0*/  FMUL.FTZ R3, R3, 1 ;  /* 0x3f80000003037820 */ /* 0x000fc80000410000 */
[----:B------:R-:W0:Y:S02]  /*c7f0*/  F2F.F64.F32 R4, R3 ;  /* 0x0000000300047310 */ /* 0x000e240000201800 */
[----:B0-----:R-:W-:Y:S01]  /*c800*/  STG.E.128 desc[UR36][R16.64], R4 ;  /* 0x0000000410007986 */ /* 0x001fe2000c101d24 */
[----:B------:R-:W-:Y:S05]  /*c810*/  EXIT ;  /* 0x000000000000794d */ /* 0x000fea0003800000 */
.L_x_4745:
[----:B------:R-:W-:-:S09]  /*c820*/  UISETP.NE.AND UP0, UPT, UR4, 0xf, UPT ;  /* 0x0000000f0400788c */ /* 0x000fd2000bf05270 */
[----:B------:R-:W-:Y:S05]  /*c830*/  BRA.U !UP0, `(.L_x_4747) ;  /* 0x0000000108e87547 */ /* 0x000fea000b800000 */
[----:B------:R-:W-:-:S09]  /*c840*/  UISETP.NE.AND UP0, UPT, UR4, 0x17, UPT ;  /* 0x000000170400788c */ /* 0x000fd2000bf05270 */
[----:B------:R-:W-:Y:S05]  /*c850*/  BRA.U !UP0, `(.L_x_4748) ;  /* 0x0000000108907547 */ /* 0x000fea000b800000 */
[----:B------:R-:W-:-:S09]  /*c860*/  UISETP.NE.AND UP0, UPT, UR4, 0x18, UPT ;  /* 0x000000180400788c */ /* 0x000fd2000bf05270 */
[----:B------:R-:W-:Y:S05]  /*c870*/  BRA.U !UP0, `(.L_x_4749) ;  /* 0x0000000108447547 */ /* 0x000fea000b800000 */
.L_x_4726:
[----:B------:R-:W-:Y:S01]  /*c880*/  MOV R0, 0x0 ;  /* 0x0000000000007802 */ /* 0x000fe20000000f00 */
[----:B------:R-:W0:Y:S01]  /*c890*/  LDCU.64 UR4, c[0x4][0x128] ;  /* 0x01002500ff0477ac */ /* 0x000e220008000a00 */
[----:B------:R-:W-:Y:S02]  /*c8a0*/  HFMA2 R8, -RZ, RZ, 0, 6.020069122314453125e-06 ;  /* 0x00000065ff087431 */ /* 0x000fe400000001ff */
        /* <DEDUP_REMOVED lines=13> */
.L_x_4750:
[----:B------:R-:W-:Y:S05]  /*c980*/  EXIT ;  /* 0x000000000000794d */ /* 0x000fea0003800000 */
.L_x_4749:
        /* <DEDUP_REMOVED lines=13> */
.L_x_4752:
[----:B------:R-:W-:Y:S05]  /*ca60*/  BSYNC.RECONVERGENT B0 ;  /* 0x0000000000007941 */ /* 0x000fea0003800200 */
.L_x_4751:
[----:B------:R-:W-:-:S05]  /*ca70*/  LOP3.LUT R3, R0, 0x80, R3, 0xf8, !PT ;  /* 0x0000008000037812 */ /* 0x000fca00078ef803 */
[----:B------:R-:W-:Y:S01]  /*ca80*/  STG.E.U8 desc[UR36][R16.64], R3 ;  /* 0x0000000310007986 */ /* 0x000fe2000c101124 */
[----:B------:R-:W-:Y:S05]  /*ca90*/  EXIT ;  /* 0x000000000000794d */ /* 0x000fea0003800000 */
.L_x_4748:
        /* <DEDUP_REMOVED lines=12> */
.L_x_4754:
[----:B------:R-:W-:Y:S01]  /*cb60*/  HFMA2 R0, -RZ, RZ, 0, 7.569789886474609375e-06 ;  /* 0x0000007fff007431 */ /* 0x000fe200000001ff */
[----:B------:R-:W-:-:S04]  /*cb70*/  ISETP.GT.U32.AND P0, PT, R2, 0x7f800000, PT ;  /* 0x7f8000000200780c */ /* 0x000fc80003f04070 */
[----:B------:R-:W-:-:S09]  /*cb80*/  SEL R0, R0, 0x7c, P0 ;  /* 0x0000007c00007807 */ /* 0x000fd20000000000 */
.L_x_4755:
[----:B------:R-:W-:Y:S05]  /*cb90*/  BSYNC.RECONVERGENT B0 ;  /* 0x0000000000007941 */ /* 0x000fea0003800200 */
.L_x_4753:
[----:B------:R-:W-:-:S04]  /*cba0*/  SHF.R.U32.HI R3, RZ, 0x18, R3 ;  /* 0x00000018ff037819 */ /* 0x000fc80000011603 */
[----:B------:R-:W-:-:S05]  /*cbb0*/  LOP3.LUT R3, R0, 0x80, R3, 0xf8, !PT ;  /* 0x0000008000037812 */ /* 0x000fca00078ef803 */
[----:B------:R-:W-:Y:S01]  /*cbc0*/  STG.E.U8 desc[UR36][R16.64], R3 ;  /* 0x0000000310007986 */ /* 0x000fe2000c101124 */
[----:B------:R-:W-:Y:S05]  /*cbd0*/  EXIT ;  /* 0x000000000000794d */ /* 0x000fea0003800000 */
.L_x_4747:
[----:B------:R-:W-:-:S05]  /*cbe0*/  HADD2.F32 R0, -RZ, R3.H0_H0 ;  /* 0x20000003ff007230 */ /* 0x000fca0000004100 */
[----:B------:R-:W-:-:S05]  /*cbf0*/  F2FP.BF16.F32.PACK_AB R0, RZ, R0 ;  /* 0x00000000ff00723e */ /* 0x000fca00000010ff */
[----:B------:R-:W-:Y:S01]  /*cc00*/  STG.E.U16 desc[UR36][R16.64], R0 ;  /* 0x0000000010007986 */ /* 0x000fe2000c101524 */
[----:B------:R-:W-:Y:S05]  /*cc10*/  EXIT ;  /* 0x000000000000794d */ /* 0x000fea0003800000 */
.L_x_4756:
        /* <DEDUP_REMOVED lines=14> */
.L_x_6376:


//--------------------- .text._ZN2at6native27unrolled_elementwise_kernelIZZZNS0_66_GLOBAL__N__a0cfb035_28_ActivationHardswishKernel_cu_9e10b42f_293016hardswish_kernelERNS_14TensorIteratorEENKUlvE_clEvENKUlvE1_clEvEUlN3c104HalfEE_St5arrayIPcLm2EELi4E23TrivialOffsetCalculatorILi1EjESE_NS0_6memory12LoadWithCastILi1EEENSF_13StoreWithCastILi1EEEEEviT_T0_T2_T3_T4_T5_ --------------------------
	.section	.text._ZN2at6native27unrolled_elementwise_kernelIZZZNS0_66_GLOBAL__N__a0cfb035_28_ActivationHardswishKernel_cu_9e10b42f_293016hardswish_kernelERNS_14TensorIteratorEENKUlvE_clEvENKUlvE1_clEvEUlN3c104HalfEE_St5arrayIPcLm2EELi4E23TrivialOffsetCalculatorILi1EjESE_NS0_6memory12LoadWithCastILi1EEENSF_13StoreWithCastILi1EEEEEviT_T0_T2_T3_T4_T5_,"ax",@progbits
	.align	128
        .global         _ZN2at6native27unrolled_elementwise_kernelIZZZNS0_66_GLOBAL__N__a0cfb035_28_ActivationHardswishKernel_cu_9e10b42f_293016hardswish_kernelERNS_14TensorIteratorEENKUlvE_clEvENKUlvE1_clEvEUlN3c104HalfEE_St5arrayIPcLm2EELi4E23TrivialOffsetCalculatorILi1EjESE_NS0_6memory12LoadWithCastILi1EEENSF_13StoreWithCastILi1EEEEEviT_T0_T2_T3_T4_T5_
        .type           _ZN2at6native27unrolled_elementwise_kernelIZZZNS0_66_GLOBAL__N__a0cfb035_28_ActivationHardswishKernel_cu_9e10b42f_293016hardswish_kernelERNS_14TensorIteratorEENKUlvE_clEvENKUlvE1_clEvEUlN3c104HalfEE_St5arrayIPcLm2EELi4E23TrivialOffsetCalculatorILi1EjESE_NS0_6memory12LoadWithCastILi1EEENSF_13StoreWithCastILi1EEEEEviT_T0_T2_T3_T4_T5_,@function
        .size           _ZN2at6native27unrolled_elementwise_kernelIZZZNS0_66_GLOBAL__N__a0cfb035_28_ActivationHardswishKernel_cu_9e10b42f_293016hardswish_kernelERNS_14TensorIteratorEENKUlvE_clEvENKUlvE1_clEvEUlN3c104HalfEE_St5arrayIPcLm2EELi4E23TrivialOffsetCalculatorILi1EjESE_NS0_6memory12LoadWithCastILi1EEENSF_13StoreWithCastILi1EEEEEviT_T0_T2_T3_T4_T5_,(.L_x_6377 - _ZN2at6native27unrolled_elementwise_kernelIZZZNS0_66_GLOBAL__N__a0cfb035_28_ActivationHardswishKernel_cu_9e10b42f_293016hardswish_kernelERNS_14TensorIteratorEENKUlvE_clEvENKUlvE1_clEvEUlN3c104HalfEE_St5arrayIPcLm2EELi4E23TrivialOffsetCalculatorILi1EjESE_NS0_6memory12LoadWithCastILi1EEENSF_13StoreWithCastILi1EEEEEviT_T0_T2_T3_T4_T5_)
        .other          _ZN2at6native27unrolled_elementwise_kernelIZZZNS0_66_GLOBAL__N__a0cfb035_28_ActivationHardswishKernel_cu_9e10b42f_293016hardswish_kernelERNS_14TensorIteratorEENKUlvE_clEvENKUlvE1_clEvEUlN3c104HalfEE_St5arrayIPcLm2EELi4E23TrivialOffsetCalculatorILi1EjESE_NS0_6memory12LoadWithCastILi1EEENSF_13StoreWithCastILi1EEEEEviT_T0_T2_T3_T4_T5_,@"STO_CUDA_ENTRY STV_DEFAULT"
_ZN2at6native27unrolled_elementwise_kernelIZZZNS0_66_GLOBAL__N__a0cfb035_28_ActivationHardswishKernel_cu_9e10b42f_293016hardswish_kernelERNS_14TensorIteratorEENKUlvE_clEvENKUlvE1_clEvEUlN3c104HalfEE_St5arrayIPcLm2EELi4E23TrivialOffsetCalculatorILi1EjESE_NS0_6memory12LoadWithCastILi1EEENSF_13StoreWithCastILi1EEEEEviT_T0_T2_T3_T4_T5_:
.text._ZN2at6native27unrolled_elementwise_kernelIZZZNS0_66_GLOBAL__N__a0cfb035_28_ActivationHardswishKernel_cu_9e10b42f_293016hardswish_kernelERNS_14TensorIteratorEENKUlvE_clEvENKUlvE1_clEvEUlN3c104HalfEE_St5arrayIPcLm2EELi4E23TrivialOffsetCalculatorILi1EjESE_NS0_6memory12LoadWithCastILi1EEENSF_13StoreWithCastILi1EEEEEviT_T0_T2_T3_T4_T5_:
        /* <DEDUP_REMOVED lines=34> */
.L_x_4762:
[----:B------:R-:W2:Y:S02]  /*0220*/  LDG.E.U8 R2, desc[UR36][R2.64] ;  /* 0x0000002402027981 */ /* 0x000ea4000c1e1100 */
[----:B--2---:R-:W-:-:S04]  /*0230*/  I2FP.F32.U32 R0, R2 ;  /* 0x0000000200007245 */ /* 0x004fc80000201000 */
[----:B------:R-:W-:-:S04]  /*0240*/  F2FP.F16.F32.PACK_AB R0, RZ, R0 ;  /* 0x00000000ff00723e */ /* 0x000fc800000000ff */
[----:B------:R-:W-:Y:S01]  /*0250*/  PRMT R24, R0, 0x7610, R24 ;  /* 0x0000761000187816 */ /* 0x000fe20000000018 */
[----:B------:R-:W-:Y:S06]  /*0260*/  BRA `(.L_x_4764) ;  /* 0x0000000c00d47947 */ /* 0x000fec0003800000 */
.L_x_4761:
        /* <DEDUP_REMOVED lines=11> */
.L_x_4766:
[----:B------:R-:W2:Y:S02]  /*0320*/  LDG.E R2, desc[UR36][R2.64] ;  /* 0x0000002402027981 */ /* 0x000ea4000c1e1900 */
[----:B--2---:R-:W-:-:S04]  /*0330*/  I2FP.F32.S32 R0, R2 ;  /* 0x0000000200007245 */ /* 0x004fc80000201400 */
[----:B------:R-:W-:-:S04]  /*0340*/  F2FP.F16.F32.PACK_AB R0, RZ, R0 ;  /* 0x00000000ff00723e */ /* 0x000fc800000000ff */
[----:B------:R-:W-:Y:S01]  /*0350*/  PRMT R24, R0, 0x7610, R24 ;  /* 0x0000761000187816 */ /* 0x000fe20000000018 */
[----:B------:R-:W-:Y:S06]  /*0360*/  BRA `(.L_x_4764) ;  /* 0x0000000c00947947 */ /* 0x000fec0003800000 */
.L_x_4765:
[----:B------:R-:W2:Y:S02]  /*0370*/  LDG.E.U16 R2, desc[UR36][R2.64] ;  /* 0x0000002402027981 */ /* 0x000ea4000c1e1500 */
[----:B--2---:R-:W0:Y:S02]  /*0380*/  I2F.S16 R0, R2 ;  /* 0x0000000200007306 */ /* 0x004e240000101400 */
[----:B0-----:R-:W-:-:S04]  /*0390*/  F2FP.F16.F32.PACK_AB R0, RZ, R0 ;  /* 0x00000000ff00723e */ /* 0x001fc800000000ff */
[----:B------:R-:W-:Y:S01]  /*03a0*/  PRMT R24, R0, 0x7610, R24 ;  /* 0x0000761000187816 */ /* 0x000fe20000000018 */
[----:B------:R-:W-:Y:S06]  /*03b0*/  BRA `(.L_x_4764) ;  /* 0x0000000c00807947 */ /* 0x000fec0003800000 */
.L_x_4760:
        /* <DEDUP_REMOVED lines=9> */
.L_x_4768:
[----:B------:R1:W5:Y:S01]  /*0450*/  LDG.E.U16 R24, desc[UR36][R2.64] ;  /* 0x0000002402187981 */ /* 0x000362000c1e1500 */
[----:B------:R-:W-:Y:S05]  /*0460*/  BRA `(.L_x_4764) ;  /* 0x0000000c00547947 */ /* 0x000fea0003800000 */
.L_x_4767:
        /* <DEDUP_REMOVED lines=9> */
.L_x_4770:
[----:B------:R0:W5:Y:S01]  /*0500*/  LDG.E.U16 R24, desc[UR36][R2.64] ;  /* 0x0000002402187981 */ /* 0x000162000c1e1500 */
[----:B------:R-:W-:Y:S05]  /*0510*/  BRA `(.L_x_4764) ;  /* 0x0000000c00287947 */ /* 0x000fea0003800000 */
.L_x_4769:
        /* <DEDUP_REMOVED lines=13> */
.L_x_4759:
        /* <DEDUP_REMOVED lines=14> */
.L_x_4773:
        /* <DEDUP_REMOVED lines=13> */
.L_x_4772:
        /* <DEDUP_REMOVED lines=27> */
.L_x_4775:
        /* <DEDUP_REMOVED lines=14> */
.L_x_4774:
[----:B------:R-:W2:Y:S02]  /*0a30*/  LDG.E.U16 R0, desc[UR36][R2.64] ;  /* 0x0000002402007981 */ /* 0x000ea4000c1e1500 */
[----:B--2---:R-:W-:-:S05]  /*0a40*/  IMAD.U32 R0, R0, 0x10000, RZ ;  /* 0x0001000000007824 */ /* 0x004fca00078e00ff */
[----:B------:R-:W-:-:S04]  /*0a50*/  F2FP.F16.F32.PACK_AB R0, RZ, R0 ;  /* 0x00000000ff00723e */ /* 0x000fc800000000ff */
[----:B------:R-:W-:Y:S01]  /*0a60*/  PRMT R24, R0, 0x7610, R24 ;  /* 0x0000761000187816 */ /* 0x000fe20000000018 */
[----:B------:R-:W-:Y:S06]  /*0a70*/  BRA `(.L_x_4764) ;  /* 0x0000000400d07947 */ /* 0x000fec0003800000 */
.L_x_4771:
        /* <DEDUP_REMOVED lines=13> */
.L_x_4778:
        /* <DEDUP_REMOVED lines=21> */
.L_x_4782:
[----:B------:R-:W-:Y:S05]  /*0ca0*/  BSYNC.RECONVERGENT B1 ;  /* 0x0000000000017941 */ /* 0x000fea0003800200 */
.L_x_4781:
[----:B------:R-:W-:Y:S01]  /*0cb0*/  IMAD.SHL.U32 R0, R0, 0x100000, RZ ;  /* 0x0010000000007824 */ /* 0x000fe200078e00ff */
[----:B------:R-:W-:-:S04]  /*0cc0*/  LEA R2, R2, 0x3b800000, 0x17 ;  /* 0x3b80000002027811 */ /* 0x000fc800078eb8ff */
[----:B------:R-:W-:-:S07]  /*0cd0*/  LOP3.LUT R0, R2, R0, R7, 0xfe, !PT ;  /* 0x0000000002007212 */ /* 0x000fce00078efe07 */
.L_x_4780:
[----:B------:R-:W-:Y:S05]  /*0ce0*/  BSYNC.RECONVERGENT B0 ;  /* 0x0000000000007941 */ /* 0x000fea0003800200 */
.L_x_4779:
[----:B------:R-:W-:-:S04]  /*0cf0*/  F2FP.F16.F32.PACK_AB R0, RZ, R0 ;  /* 0x00000000ff00723e */ /* 0x000fc800000000ff */
[----:B------:R-:W-:Y:S01]  /*0d00*/  PRMT R24, R0, 0x7610, R24 ;  /* 0x0000761000187816 */ /* 0x000fe20000000018 */
[----:B------:R-:W-:Y:S06]  /*0d10*/  BRA `(.L_x_4764) ;  /* 0x0000000400287947 */ /* 0x000fec0003800000 */
.L_x_4777:
        /* <DEDUP_REMOVED lines=21> */
.L_x_4786:
[----:B------:R-:W-:Y:S05]  /*0e70*/  BSYNC.RECONVERGENT B1 ;  /* 0x0000000000017941 */ /* 0x000fea0003800200 */
.L_x_4785:
[----:B------:R-:W-:Y:S01]  /*0e80*/  IMAD.SHL.U32 R0, R0, 0x200000, RZ ;  /* 0x0020000000007824 */ /* 0x000fe200078e00ff */
[----:B------:R-:W-:-:S04]  /*0e90*/  LEA R2, R2, 0x37800000, 0x17 ;  /* 0x3780000002027811 */ /* 0x000fc800078eb8ff */
[----:B------:R-:W-:-:S07]  /*0ea0*/  LOP3.LUT R0, R2, R0, R7, 0xfe, !PT ;  /* 0x0000000002007212 */ /* 0x000fce00078efe07 */
.L_x_4784:
[----:B------:R-:W-:Y:S05]  /*0eb0*/  BSYNC.RECONVERGENT B0 ;  /* 0x0000000000007941 */ /* 0x000fea0003800200 */
.L_x_4783:
[----:B------:R-:W-:-:S04]  /*0ec0*/  F2FP.F16.F32.PACK_AB R0, RZ, R0 ;  /* 0x00000000ff00723e */ /* 0x000fc800000000ff */
[----:B------:R-:W-:Y:S01]  /*0ed0*/  PRMT R24, R0, 0x7610, R24 ;  /* 0x0000761000187816 */ /* 0x000fe20000000018 */
[----:B------:R-:W-:Y:S06]  /*0ee0*/  BRA `(.L_x_4764) ;  /* 0x0000000000b47947 */ /* 0x000fec0003800000 */
.L_x_4776:
[----:B------:R-:W-:-:S09]  /*0ef0*/  UISETP.NE.AND UP0, UPT, UR4, 0x1c, UPT ;  /* 0x0000001c0400788c */ /* 0x000fd2000bf05270 */
[----:B------:R-:W-:Y:S05]  /*0f00*/  BRA.U !UP0, `(.L_x_4787) ;  /* 0x00000001089c7547 */ /* 0x000fea000b800000 */
[----:B------:R-:W-:-:S09]  /*0f10*/  UISETP.NE.AND UP0, UPT, UR4, 0x1d, UPT ;  /* 0x0000001d0400788c */ /* 0x000fd2000bf05270 */
[----:B------:R-:W-:Y:S05]  /*0f20*/  BRA.U !UP0, `(.L_x_4788) ;  /* 0x0000000108807547 */ /* 0x000fea000b800000 */
[----:B------:R-:W-:-:S09]  /*0f30*/  UISETP.NE.AND UP0, UPT, UR4, 0x2c, UPT ;  /* 0x0000002c0400788c */ /* 0x000fd2000bf05270 */
[----:B------:R-:W-:Y:S05]  /*0f40*/  BRA.U !UP0, `(.L_x_4789) ;  /* 0x0000000108487547 */ /* 0x000fea000b800000 */
.L_x_4763:
        /* <DEDUP_REMOVED lines=16> */
.L_x_4790:
[----:B------:R-:W-:Y:S01]  /*1050*/  PRMT R24, RZ, 0x7610, R24 ;  /* 0x00007610ff187816 */ /* 0x000fe20000000018 */
[----:B------:R-:W-:Y:S06]  /*1060*/  BRA `(.L_x_4764) ;  /* 0x0000000000547947 */ /* 0x000fec0003800000 */
.L_x_4789:
        /* <DEDUP_REMOVED lines=8> */
.L_x_4792:
[----:B------:R-:W-:Y:S05]  /*10f0*/  BSYNC.RECONVERGENT B0 ;  /* 0x0000000000007941 */ /* 0x000fea0003800200 */
.L_x_4791:
[----:B------:R-:W-:-:S04]  /*1100*/  F2FP.F16.F32.PACK_AB R0, RZ, R0 ;  /* 0x00000000ff00723e */ /* 0x000fc800000000ff */
[----:B------:R-:W-:Y:S01]  /*1110*/  PRMT R24, R0, 0x7610, R24 ;  /* 0x0000761000187816 */ /* 0x000fe20000000018 */
[----:B------:R-:W-:Y:S06]  /*1120*/  BRA `(.L_x_4764) ;  /* 0x0000000000247947 */ /* 0x000fec0003800000 */
.L_x_4788:
[----:B------:R-:W2:Y:S02]  /*1130*/  LDG.E.64 R2, desc[UR36][R2.64] ;  /* 0x0000002402027981 */ /* 0x000ea4000c1e1b00 */
[----:B--2---:R-:W0:Y:S02]  /*1140*/  I2F.U64 R0, R2 ;  /* 0x0000000200007312 */ /* 0x004e240000301000 */
[----:B0-----:R-:W-:-:S04]  /*1150*/  F2FP.F16.F32.PACK_AB R0, RZ, R0 ;  /* 0x00000000ff00723e */ /* 0x001fc800000000ff */
[----:B------:R-:W-:Y:S01]  /*1160*/  PRMT R24, R0, 0x7610, R24 ;  /* 0x0000761000187816 */ /* 0x000fe20000000018 */
[----:B------:R-:W-:Y:S06]  /*1170*/  BRA `(.L_x_4764) ;  /* 0x0000000000107947 */ /* 0x000fec0003800000 */
.L_x_4787:
[----:B------:R-:W2:Y:S02]  /*1180*/  LDG.E R2, desc[UR36][R2.64] ;  /* 0x0000002402027981 */ /* 0x000ea4000c1e1900 */
[----:B--2---:R-:W-:-:S04]  /*1190*/  I2FP.F32.U32 R0, R2 ;  /* 0x0000000200007245 */ /* 0x004fc80000201000 */
[----:B------:R-:W-:-:S04]  /*11a0*/  F2FP.F16.F32.PACK_AB R0, RZ, R0 ;  /* 0x00000000ff00723e */ /* 0x000fc800000000ff */
[----:B------:R-:W-:-:S07]  /*11b0*/  PRMT R24, R0, 0x7610, R24 ;  /* 0x0000761000187816 */ /* 0x000fce0000000018 */
.L_x_4764:
[----:B------:R-:W-:-:S07]  /*11c0*/  VIADD R16, R19, 0x80 ;  /* 0x0000008013107836 */ /* 0x000fce0000000000 */
.L_x_4758:
[----:B------:R-:W-:Y:S05]  /*11d0*/  BSYNC.RECONVERGENT B6 ;  /* 0x0000000000067941 */ /* 0x000fea0003800200 */
.L_x_4757:
[----:B------:R-:W-:Y:S01]  /*11e0*/  ISETP.GE.AND P0, PT, R16, R17, PT ;  /* 0x000000111000720c */ /* 0x000fe20003f06270 */
[----:B------:R-:W-:Y:S01]  /*11f0*/  BSSY.RECONVERGENT B6, `(.L_x_4793) ;  /* 0x0000114000067945 */ /* 0x000fe20003800200 */
[----:B------:R-:W-:-:S11]  /*1200*/  PRMT R23, RZ, 0x7610, R23 ;  /* 0x00007610ff177816 */ /* 0x000fd60000000017 */
        /* <DEDUP_REMOVED lines=23> */
.L_x_4798:
[----:B------:R-:W2:Y:S02]  /*1380*/  LDG.E.U8 R2, desc[UR36][R2.64] ;  /* 0x0000002402027981 */ /* 0x000ea4000c1e1100 */
[----:B--2---:R-:W-:-:S04]  /*1390*/  I2FP.F32.U32 R0, R2 ;  /* 0x0000000200007245 */ /* 0x004fc80000201000 */
[----:B------:R-:W-:-:S04]  /*13a0*/  F2FP.F16.F32.PACK_AB R0, RZ, R0 ;  /* 0x00000000ff00723e */ /* 0x000fc800000000ff */
[----:B------:R-:W-:Y:S01]  /*13b0*/  PRMT R23, R0, 0x7610, R23 ;  /* 0x0000761000177816 */ /* 0x000fe20000000017 */
[----:B------:R-:W-:Y:S06]  /*13c0*/  BRA `(.L_x_4800) ;  /* 0x0000000c00d47947 */ /* 0x000fec0003800000 */
.L_x_4797:
        /* <DEDUP_REMOVED lines=11> */
.L_x_4802:
[----:B------:R-:W2:Y:S02]  /*1480*/  LDG.E R2, desc[UR36][R2.64] ;  /* 0x0000002402027981 */ /* 0x000ea4000c1e1900 */
[----:B--2---:R-:W-:-:S04]  /*1490*/  I2FP.F32.S32 R0, R2 ;  /* 0x0000000200007245 */ /* 0x004fc80000201400 */
[----:B------:R-:W-:-:S04]  /*14a0*/  F2FP.F16.F32.PACK_AB R0, RZ, R0 ;  /* 0x00000000ff00723e */ /* 0x000fc800000000ff */
[----:B------:R-:W-:Y:S01]  /*14b0*/  PRMT R23, R0, 0x7610, R23 ;  /* 0x0000761000177816 */ /* 0x000fe20000000017 */
[----:B------:R-:W-:Y:S06]  /*14c0*/  BRA `(.L_x_4800) ;  /* 0x0000000c00947947 */ /* 0x000fec0003800000 */
.L_x_4801:
[----:B------:R-:W2:Y:S02]  /*14d0*/  LDG.E.U16 R2, desc[UR36][R2.64] ;  /* 0x0000002402027981 */ /* 0x000ea4000c1e1500 */
[----:B--2---:R-:W0:Y:S02]  /*14e0*/  I2F.S16 R0, R2 ;  /* 0x0000000200007306 */ /* 0x004e240000101400 */
[----:B0-----:R-:W-:-:S04]  /*14f0*/  F2FP.F16.F32.PACK_AB R0, RZ, R0 ;  /* 0x00000000ff00723e */ /* 0x001fc800000000ff */
[----:B------:R-:W-:Y:S01]  /*1500*/  PRMT R23, R0, 0x7610, R23 ;  /* 0x0000761000177816 */ /* 0x000fe20000000017 */
[----:B------:R-:W-:Y:S06]  /*1510*/  BRA `(.L_x_4800) ;  /* 0x0000000c00807947 */ /* 0x000fec0003800000 */
.L_x_4796:
        /* <DEDUP_REMOVED lines=9> */
.L_x_4804:
[----:B------:R0:W5:Y:S01]  /*15b0*/  LDG.E.U16 R23, desc[UR36][R2.64] ;  /* 0x0000002402177981 */ /* 0x000162000c1e1500 */
[----:B------:R-:W-:Y:S05]  /*15c0*/  BRA `(.L_x_4800) ;  /* 0x0000000c00547947 */ /* 0x000fea0003800000 */
.L_x_4803:
        /* <DEDUP_REMOVED lines=9> */
.L_x_4806:
[----:B------:R1:W5:Y:S01]  /*1660*/  LDG.E.U16 R23, desc[UR36][R2.64] ;  /* 0x0000002402177981 */ /* 0x000362000c1e1500 */
[----:B------:R-:W-:Y:S05]  /*1670*/  BRA `(.L_x_4800) ;  /* 0x0000000c00287947 */ /* 0x000fea0003800000 */
.L_x_4805:
        /* <DEDUP_REMOVED lines=13> */
.L_x_4795:
        /* <DEDUP_REMOVED lines=14> */
.L_x_4809:
        /* <DEDUP_REMOVED lines=13> */
.L_x_4808:
        /* <DEDUP_REMOVED lines=27> */
.L_x_4811:
        /* <DEDUP_REMOVED lines=14> */
.L_x_4810:
[----:B------:R-:W2:Y:S02]  /*1b90*/  LDG.E.U16 R0, desc[UR36][R2.64] ;  /* 0x0000002402007981 */ /* 0x000ea4000c1e1500 */
[----:B--2---:R-:W-:-:S05]  /*1ba0*/  IMAD.U32 R0, R0, 0x10000, RZ ;  /* 0x0001000000007824 */ /* 0x004fca00078e00ff */
[----:B------:R-:W-:-:S04]  /*1bb0*/  F2FP.F16.F32.PACK_AB R0, RZ, R0 ;  /* 0x00000000ff00723e */ /* 0x000fc800000000ff */
[----:B------:R-:W-:Y:S01]  /*1bc0*/  PRMT R23, R0, 0x7610, R23 ;  /* 0x0000761000177816 */ /* 0x000fe20000000017 */
[----:B------:R-:W-:Y:S06]  /*1bd0*/  BRA `(.L_x_4800) ;  /* 0x0000000400d07947 */ /* 0x000fec0003800000 */
.L_x_4807:
        /* <DEDUP_REMOVED lines=13> */
.L_x_4814:
        /* <DEDUP_REMOVED lines=21> */
.L_x_4818:
[----:B------:R-:W-:Y:S05]  /*1e00*/  BSYNC.RECONVERGENT B1 ;  /* 0x0000000000017941 */ /* 0x000fea0003800200 */
.L_x_4817:
[----:B------:R-:W-:Y:S01]  /*1e10*/  IMAD.SHL.U32 R0, R0, 0x100000, RZ ;  /* 0x0010000000007824 */ /* 0x000fe200078e00ff */
[----:B------:R-:W-:-:S04]  /*1e20*/  LEA R2, R2, 0x3b800000, 0x17 ;  /* 0x3b80000002027811 */ /* 0x000fc800078eb8ff */
[----:B------:R-:W-:-:S07]  /*1e30*/  LOP3.LUT R0, R2, R0, R7, 0xfe, !PT ;  /* 0x0000000002007212 */ /* 0x000fce00078efe07 */
.L_x_4816:
[----:B------:R-:W-:Y:S05]  /*1e40*/  BSYNC.RECONVERGENT B0 ;  /* 0x0000000000007941 */ /* 0x000fea0003800200 */
.L_x_4815:
[----:B------:R-:W-:-:S04]  /*1e50*/  F2FP.F16.F32.PACK_AB R0, RZ, R0 ;  /* 0x00000000ff00723e */ /* 0x000fc800000000ff */
[----:B------:R-:W-:Y:S01]  /*1e60*/  PRMT R23, R0, 0x7610, R23 ;  /* 0x0000761000177816 */ /* 0x000fe20000000017 */
[----:B------:R-:W-:Y:S06]  /*1e70*/  BRA `(.L_x_4800) ;  /* 0x0000000400287947 */ /* 0x000fec0003800000 */
.L_x_4813:
        /* <DEDUP_REMOVED lines=21> */
.L_x_4822:
[----:B------:R-:W-:Y:S05]  /*1fd0*/  BSYNC.RECONVERGENT B1 ;  /* 0x0000000000017941 */ /* 0x000fea0003800200 */
.L_x_4821:
[----:B------:R-:W-:Y:S01]  /*1fe0*/  IMAD.SHL.U32 R0, R0, 0x200000, RZ ;  /* 0x0020000000007824 */ /* 0x000fe200078e00ff */
[----:B------:R-:W-:-:S04]  /*1ff0*/  LEA R2, R2, 0x37800000, 0x17 ;  /* 0x3780000002027811 */ /* 0x000fc800078eb8ff */
[----:B------:R-:W-:-:S07]  /*2000*/  LOP3.LUT R0, R2, R0, R7, 0xfe, !PT ;  /* 0x0000000002007212 */ /* 0x000fce00078efe07 */
.L_x_4820:
[----:B------:R-:W-:Y:S05]  /*2010*/  BSYNC.RECONVERGENT B0 ;  /* 0x0000000000007941 */ /* 0x000fea0003800200 */
.L_x_4819:
[----:B------:R-:W-:-:S04]  /*2020*/  F2FP.F16.F32.PACK_AB R0, RZ, R0 ;  /* 0x00000000ff00723e */ /* 0x000fc800000000ff */
[----:B------:R-:W-:Y:S01]  /*2030*/  PRMT R23, R0, 0x7610, R23 ;  /* 0x0000761000177816 */ /* 0x000fe20000000017 */
[----:B------:R-:W-:Y:S06]  /*2040*/  BRA `(.L_x_4800) ;  /* 0x0000000000b47947 */ /* 0x000fec0003800000 */
.L_x_4812:
        /* <DEDUP_REMOVED lines=14> */
.L_x_4826:
[----:B------:R-:W-:Y:S05]  /*2130*/  BSYNC.RECONVERGENT B0 ;  /* 0x0000000000007941 */ /* 0x000fea0003800200 */
.L_x_4825:
[----:B------:R-:W-:-:S04]  /*2140*/  F2FP.F16.F32.PACK_AB R0, RZ, R0 ;  /* 0x00000000ff00723e */ /* 0x000fc800000000ff */
[----:B------:R-:W-:Y:S01]  /*2150*/  PRMT R23, R0, 0x7610, R23 ;  /* 0x0000761000177816 */ /* 0x000fe20000000017 */
[----:B------:R-:W-:Y:S06]  /*2160*/  BRA `(.L_x_4800) ;  /* 0x00000000006c7947 */ /* 0x000fec0003800000 */
.L_x_4799:
        /* <DEDUP_REMOVED lines=16> */
.L_x_4827:
[----:B------:R-:W-:Y:S01]  /*2270*/  PRMT R23, RZ, 0x7610, R23 ;  /* 0x00007610ff177816 */ /* 0x000fe20000000017 */
[----:B------:R-:W-:Y:S06]  /*2280*/  BRA `(.L_x_4800) ;  /* 0x0000000000247947 */ /* 0x000fec0003800000 */
.L_x_4824:
[----:B------:R-:W2:Y:S02]  /*2290*/  LDG.E.64 R2, desc[UR36][R2.64] ;  /* 0x0000002402027981 */ /* 0x000ea4000c1e1b00 */
[----:B--2---:R-:W0:Y:S02]  /*22a0*/  I2F.U64 R0, R2 ;  /* 0x0000000200007312 */ /* 0x004e240000301000 */
[----:B0-----:R-:W-:-:S04]  /*22b0*/  F2FP.F16.F32.PACK_AB R0, RZ, R0 ;  /* 0x00000000ff00723e */ /* 0x001fc800000000ff */
[----:B------:R-:W-:Y:S01]  /*22c0*/  PRMT R23, R0, 0x7610, R23 ;  /* 0x0000761000177816 */ /* 0x000fe20000000017 */
[----:B------:R-:W-:Y:S06]  /*22d0*/  BRA `(.L_x_4800) ;  /* 0x0000000000107947 */ /* 0x000fec0003800000 */
.L_x_4823:
[----:B------:R-:W2:Y:S02]  /*22e0*/  LDG.E R2, desc[UR36][R2.64] ;  /* 0x0000002402027981 */ /* 0x000ea4000c1e1900 */
[----:B--2---:R-:W-:-:S04]  /*22f0*/  I2FP.F32.U32 R0, R2 ;  /* 0x0000000200007245 */ /* 0x004fc80000201000 */
[----:B------:R-:W-:-:S04]  /*2300*/  F2FP.F16.F32.PACK_AB R0, RZ, R0 ;  /* 0x00000000ff00723e */ /* 0x000fc800000000ff */
[----:B------:R-:W-:-:S07]  /*2310*/  PRMT R23, R0, 0x7610, R23 ;  /* 0x0000761000177816 */ /* 0x000fce0000000017 */
.L_x_4800:
[----:B------:R-:W-:-:S07]  /*2320*/  VIADD R16, R16, 0x80 ;  /* 0x0000008010107836 */ /* 0x000fce0000000000 */
.L_x_4794:
[----:B------:R-:W-:Y:S05]  /*2330*/  BSYNC.RECONVERGENT B6 ;  /* 0x0000000000067941 */ /* 0x000fea0003800200 */
.L_x_4793:
        /* <DEDUP_REMOVED lines=26> */
.L_x_4833:
[----:B------:R-:W2:Y:S02]  /*24e0*/  LDG.E.U8 R2, desc[UR36][R2.64] ;  /* 0x0000002402027981 */ /* 0x000ea4000c1e1100 */
[----:B--2---:R-:W-:-:S04]  /*24f0*/  I2FP.F32.U32 R0, R2 ;  /* 0x0000000200007245 */ /* 0x004fc80000201000 */
[----:B------:R-:W-:-:S04]  /*2500*/  F2FP.F16.F32.PACK_AB R0, RZ, R0 ;  /* 0x00000000ff00723e */ /* 0x000fc800000000ff */
[----:B------:R-:W-:Y:S01]  /*2510*/  PRMT R25, R0, 0x7610, R25 ;  /* 0x0000761000197816 */ /* 0x000fe20000000019 */
[----:B------:R-:W-:Y:S06]  /*2520*/  BRA `(.L_x_4835) ;  /* 0x0000000c00d47947 */ /* 0x000fec0003800000 */
.L_x_4832:
        /* <DEDUP_REMOVED lines=11> */
.L_x_4837:
[----:B------:R-:W2:Y:S02]  /*25e0*/  LDG.E R2, desc[UR36][R2.64] ;  /* 0x0000002402027981 */ /* 0x000ea4000c1e1900 */
[----:B--2---:R-:W-:-:S04]  /*25f0*/  I2FP.F32.S32 R0, R2 ;  /* 0x0000000200007245 */ /* 0x004fc80000201400 */
[----:B------:R-:W-:-:S04]  /*2600*/  F2FP.F16.F32.PACK_AB R0, RZ, R0 ;  /* 0x00000000ff00723e */ /* 0x000fc800000000ff */
[----:B------:R-:W-:Y:S01]  /*2610*/  PRMT R25, R0, 0x7610, R25 ;  /* 0x0000761000197816 */ /* 0x000fe20000000019 */
[----:B------:R-:W-:Y:S06]  /*2620*/  BRA `(.L_x_4835) ;  /* 0x0000000c00947947 */ /* 0x000fec0003800000 */
.L_x_4836:
[----:B------:R-:W2:Y:S02]  /*2630*/  LDG.E.U16 R2, desc[UR36][R2.64] ;  /* 0x0000002402027981 */ /* 0x000ea4000c1e1500 */
[----:B--2---:R-:W0:Y:S02]  /*2640*/  I2F.S16 R0, R2 ;  /* 0x0000000200007306 */ /* 0x004e240000101400 */
[----:B0-----:R-:W-:-:S04]  /*2650*/  F2FP.F16.F32.PACK_AB R0, RZ, R0 ;  /* 0x00000000ff00723e */ /* 0x001fc800000000ff */
[----:B------:R-:W-:Y:S01]  /*2660*/  PRMT R25, R0, 0x7610, R25 ;  /* 0x0000761000197816 */ /* 0x000fe20000000019 */
[----:B------:R-:W-:Y:S06]  /*2670*/  BRA `(.L_x_4835) ;  /* 0x0000000c00807947 */ /* 0x000fec0003800000 */
.L_x_4831:
        /* <DEDUP_REMOVED lines=9> */
.L_x_4839:
[----:B------:R0:W5:Y:S01]  /*2710*/  LDG.E.U16 R25, desc[UR36][R2.64] ;  /* 0x0000002402197981 */ /* 0x000162000c1e1500 */
[----:B------:R-:W-:Y:S05]  /*2720*/  BRA `(.L_x_4835) ;  /* 0x0000000c00547947 */ /* 0x000fea0003800000 */
.L_x_4838:
        /* <DEDUP_REMOVED lines=9> */
.L_x_4841:
[----:B------:R1:W5:Y:S01]  /*27c0*/  LDG.E.U16 R25, desc[UR36][R2.64] ;  /* 0x0000002402197981 */ /* 0x000362000c1e1500 */
[----:B------:R-:W-:Y:S05]  /*27d0*/  BRA `(.L_x_4835) ;  /* 0x0000000c00287947 */ /* 0x000fea0003800000 */
.L_x_4840:
        /* <DEDUP_REMOVED lines=13> */
.L_x_4830:
        /* <DEDUP_REMOVED lines=14> */
.L_x_4844:
        /* <DEDUP_REMOVED lines=13> */
.L_x_4843:
        /* <DEDUP_REMOVED lines=27> */
.L_x_4846:
        /* <DEDUP_REMOVED lines=14> */
.L_x_4845:
[----:B------:R-:W2:Y:S02]  /*2cf0*/  LDG.E.U16 R0, desc[UR36][R2.64] ;  /* 0x0000002402007981 */ /* 0x000ea4000c1e1500 */
[----:B--2---:R-:W-:-:S05]  /*2d00*/  IMAD.U32 R0, R0, 0x10000, RZ ;  /* 0x0001000000007824 */ /* 0x004fca00078e00ff */
[----:B------:R-:W-:-:S04]  /*2d10*/  F2FP.F16.F32.PACK_AB R0, RZ, R0 ;  /* 0x00000000ff00723e */ /* 0x000fc800000000ff */
[----:B------:R-:W-:Y:S01]  /*2d20*/  PRMT R25, R0, 0x7610, R25 ;  /* 0x0000761000197816 */ /* 0x000fe20000000019 */
[----:B------:R-:W-:Y:S06]  /*2d30*/  BRA `(.L_x_4835) ;  /* 0x0000000400d07947 */ /* 0x000fec0003800000 */
.L_x_4842:
        /* <DEDUP_REMOVED lines=13> */
.L_x_4849:
        /* <DEDUP_REMOVED lines=21> */
.L_x_4853:
[----:B------:R-:W-:Y:S05]  /*2f60*/  BSYNC.RECONVERGENT B1 ;  /* 0x0000000000017941 */ /* 0x000fea0003800200 */
.L_x_4852:
[----:B------:R-:W-:Y:S01]  /*2f70*/  IMAD.SHL.U32 R0, R0, 0x100000, RZ ;  /* 0x0010000000007824 */ /* 0x000fe200078e00ff */
[----:B------:R-:W-:-:S04]  /*2f80*/  LEA R2, R2, 0x3b800000, 0x17 ;  /* 0x3b80000002027811 */ /* 0x000fc800078eb8ff */
[----:B------:R-:W-:-:S07]  /*2f90*/  LOP3.LUT R0, R2, R0, R7, 0xfe, !PT ;  /* 0x0000000002007212 */ /* 0x000fce00078efe07 */
.L_x_4851:
[----:B------:R-:W-:Y:S05]  /*2fa0*/  BSYNC.RECONVERGENT B0 ;  /* 0x0000000000007941 */ /* 0x000fea0003800200 */
.L_x_4850:
[----:B------:R-:W-:-:S04]  /*2fb0*/  F2FP.F16.F32.PACK_AB R0, RZ, R0 ;  /* 0x00000000ff00723e */ /* 0x000fc800000000ff */
[----:B------:R-:W-:Y:S01]  /*2fc0*/  PRMT R25, R0, 0x7610, R25 ;  /* 0x0000761000197816 */ /* 0x000fe20000000019 */
[----:B------:R-:W-:Y:S06]  /*2fd0*/  BRA `(.L_x_4835) ;  /* 0x0000000400287947 */ /* 0x000fec0003800000 */
.L_x_4848:
        /* <DEDUP_REMOVED lines=21> */
.L_x_4857:
[----:B------:R-:W-:Y:S05]  /*3130*/  BSYNC.RECONVERGENT B1 ;  /* 0x0000000000017941 */ /* 0x000fea0003800200 */
.L_x_4856:
[----:B------:R-:W-:Y:S01]  /*3140*/  IMAD.SHL.U32 R0, R0, 0x200000, RZ ;  /* 0x0020000000007824 */ /* 0x000fe200078e00ff */
[----:B------:R-:W-:-:S04]  /*3150*/  LEA R2, R2, 0x37800000, 0x17 ;  /* 0x3780000002027811 */ /* 0x000fc800078eb8ff */
[----:B------:R-:W-:-:S07]  /*3160*/  LOP3.LUT R0, R2, R0, R7, 0xfe, !PT ;  /* 0x0000000002007212 */ /* 0x000fce00078efe07 */
.L_x_4855:
[----:B------:R-:W-:Y:S05]  /*3170*/  BSYNC.RECONVERGENT B0 ;  /* 0x0000000000007941 */ /* 0x000fea0003800200 */
.L_x_4854:
[----:B------:R-:W-:-:S04]  /*3180*/  F2FP.F16.F32.PACK_AB R0, RZ, R0 ;  /* 0x00000000ff00723e */ /* 0x000fc800000000ff */
[----:B------:R-:W-:Y:S01]  /*3190*/  PRMT R25, R0, 0x7610, R25 ;  /* 0x0000761000197816 */ /* 0x000fe20000000019 */
[----:B------:R-:W-:Y:S06]  /*31a0*/  BRA `(.L_x_4835) ;  /* 0x0000000000b47947 */ /* 0x000fec0003800000 */
.L_x_4847:
        /* <DEDUP_REMOVED lines=14> */
.L_x_4861:
[----:B------:R-:W-:Y:S05]  /*3290*/  BSYNC.RECONVERGENT B0 ;  /* 0x0000000000007941 */ /* 0x000fea0003800200 */
.L_x_4860:
[----:B------:R-:W-:-:S04]  /*32a0*/  F2FP.F16.F32.PACK_AB R0, RZ, R0 ;  /* 0x00000000ff00723e */ /* 0x000fc800000000ff */
[----:B------:R-:W-:Y:S01]  /*32b0*/  PRMT R25, R0, 0x7610, R25 ;  /* 0x0000761000197816 */ /* 0x000fe20000000019 */
[----:B------:R-:W-:Y:S06]  /*32c0*/  BRA `(.L_x_4835) ;  /* 0x00000000006c7947 */ /* 0x000fec0003800000 */
.L_x_4834:
        /* <DEDUP_REMOVED lines=16> */
.L_x_4862:
[----:B------:R-:W-:Y:S01]  /*33d0*/  PRMT R25, RZ, 0x7610, R25 ;  /* 0x00007610ff197816 */ /* 0x000fe20000000019 */
[----:B------:R-:W-:Y:S06]  /*33e0*/  BRA `(.L_x_4835) ;  /* 0x0000000000247947 */ /* 0x000fec0003800000 */
.L_x_4859:
[----:B------:R-:W2:Y:S02]  /*33f0*/  LDG.E.64 R2, desc[UR36][R2.64] ;  /* 0x0000002402027981 */ /* 0x000ea4000c1e1b00 */
[----:B--2---:R-:W0:Y:S02]  /*3400*/  I2F.U64 R0, R2 ;  /* 0x0000000200007312 */ /* 0x004e240000301000 */
[----:B0-----:R-:W-:-:S04]  /*3410*/  F2FP.F16.F32.PACK_AB R0, RZ, R0 ;  /* 0x00000000ff00723e */ /* 0x001fc800000000ff */
[----:B------:R-:W-:Y:S01]  /*3420*/  PRMT R25, R0, 0x7610, R25 ;  /* 0x0000761000197816 */ /* 0x000fe20000000019 */
[----:B------:R-:W-:Y:S06]  /*3430*/  BRA `(.L_x_4835) ;  /* 0x0000000000107947 */ /* 0x000fec0003800000 */
.L_x_4858:
[----:B------:R-:W2:Y:S02]  /*3440*/  LDG.E R2, desc[UR36][R2.64] ;  /* 0x0000002402027981 */ /* 0x000ea4000c1e1900 */
[----:B--2---:R-:W-:-:S04]  /*3450*/  I2FP.F32.U32 R0, R2 ;  /* 0x0000000200007245 */ /* 0x004fc80000201000 */
[----:B------:R-:W-:-:S04]  /*3460*/  F2FP.F16.F32.PACK_AB R0, RZ, R0 ;  /* 0x00000000ff00723e */ /* 0x000fc800000000ff */
[----:B------:R-:W-:-:S07]  /*3470*/  PRMT R25, R0, 0x7610, R25 ;  /* 0x0000761000197816 */ /* 0x000fce0000000019 */
.L_x_4835:
[----:B------:R-:W-:-:S07]  /*3480*/  VIADD R16, R16, 0x80 ;  /* 0x0000008010107836 */ /* 0x000fce0000000000 */
.L_x_4829:
[----:B------:R-:W-:Y:S05]  /*3490*/  BSYNC.RECONVERGENT B6 ;  /* 0x0000000000067941 */ /* 0x000fea0003800200 */
.L_x_4828:
        /* <DEDUP_REMOVED lines=25> */
.L_x_4868:
[----:B------:R-:W2:Y:S02]  /*3630*/  LDG.E.U8 R2, desc[UR36][R2.64] ;  /* 0x0000002402027981 */ /* 0x000ea4000c1e1100 */
[----:B--2---:R-:W-:-:S04]  /*3640*/  I2FP.F32.U32 R0, R2 ;  /* 0x0000000200007245 */ /* 0x004fc80000201000 */
[----:B------:R-:W-:Y:S01]  /*3650*/  F2FP.F16.F32.PACK_AB R0, RZ, R0 ;  /* 0x00000000ff00723e */ /* 0x000fe200000000ff */
[----:B------:R-:W-:Y:S06]  /*3660*/  BRA `(.L_x_4864) ;  /* 0x0000000c009c7947 */ /* 0x000fec0003800000 */
.L_x_4867:
        /* <DEDUP_REMOVED lines=10> */
.L_x_4871:
[----:B------:R-:W2:Y:S02]  /*3710*/  LDG.E R2, desc[UR36][R2.64] ;  /* 0x0000002402027981 */ /* 0x000ea4000c1e1900 */
[----:B--2---:R-:W-:-:S04]  /*3720*/  I2FP.F32.S32 R0, R2 ;  /* 0x0000000200007245 */ /* 0x004fc80000201400 */
[----:B------:R-:W-:Y:S01]  /*3730*/  F2FP.F16.F32.PACK_AB R0, RZ, R0 ;  /* 0x00000000ff00723e */ /* 0x000fe200000000ff */
[----:B------:R-:W-:Y:S06]  /*3740*/  BRA `(.L_x_4864) ;  /* 0x0000000c00647947 */ /* 0x000fec0003800000 */
.L_x_4870:
[----:B------:R-:W2:Y:S02]  /*3750*/  LDG.E.U16 R2, desc[UR36][R2.64] ;  /* 0x0000002402027981 */ /* 0x000ea4000c1e1500 */
[----:B--2---:R-:W0:Y:S02]  /*3760*/  I2F.S16 R0, R2 ;  /* 0x0000000200007306 */ /* 0x004e240000101400 */
[----:B0-----:R-:W-:Y:S01]  /*3770*/  F2FP.F16.F32.PACK_AB R0, RZ, R0 ;  /* 0x00000000ff00723e */ /* 0x001fe200000000ff */
[----:B------:R-:W-:Y:S06]  /*3780*/  BRA `(.L_x_4864) ;  /* 0x0000000c00547947 */ /* 0x000fec0003800000 */
.L_x_4866:
        /* <DEDUP_REMOVED lines=9> */
.L_x_4873:
[----:B------:R2:W5:Y:S01]  /*3820*/  LDG.E.U16 R0, desc[UR36][R2.64] ;  /* 0x0000002402007981 */ /* 0x000562000c1e1500 */
[----:B------:R-:W-:Y:S05]  /*3830*/  BRA `(.L_x_4864) ;  /* 0x0000000c00287947 */ /* 0x000fea0003800000 */
.L_x_4872:
        /* <DEDUP_REMOVED lines=9> */
.L_x_4875:
[----:B------:R3:W5:Y:S01]  /*38d0*/  LDG.E.U16 R0, desc[UR36][R2.64] ;  /* 0x0000002402007981 */ /* 0x000762000c1e1500 */
[----:B------:R-:W-:Y:S05]  /*38e0*/  BRA `(.L_x_4864) ;  /* 0x0000000800fc7947 */ /* 0x000fea0003800000 */
.L_x_4874:
        /* <DEDUP_REMOVED lines=12> */
.L_x_4865:
        /* <DEDUP_REMOVED lines=13> */
.L_x_4878:
        /* <DEDUP_REMOVED lines=12> */
.L_x_4877:
        /* <DEDUP_REMOVED lines=27> */
.L_x_4880:
        /* <DEDUP_REMOVED lines=13> */
.L_x_4879:
[----:B------:R-:W2:Y:S02]  /*3dc0*/  LDG.E.U16 R0, desc[UR36][R2.64] ;  /* 0x0000002402007981 */ /* 0x000ea4000c1e1500 */
[----:B--2---:R-:W-:-:S05]  /*3dd0*/  IMAD.U32 R0, R0, 0x10000, RZ ;  /* 0x0001000000007824 */ /* 0x004fca00078e00ff */
[----:B------:R-:W-:Y:S01]  /*3de0*/  F2FP.F16.F32.PACK_AB R0, RZ, R0 ;  /* 0x00000000ff00723e */ /* 0x000fe200000000ff */
[----:B------:R-:W-:Y:S06]  /*3df0*/  BRA `(.L_x_4864) ;  /* 0x0000000400b87947 */ /* 0x000fec0003800000 */
.L_x_4876:
        /* <DEDUP_REMOVED lines=12> */
.L_x_4883:
        /* <DEDUP_REMOVED lines=21> */
.L_x_4887:
[----:B------:R-:W-:Y:S05]  /*4010*/  BSYNC.RECONVERGENT B1 ;  /* 0x0000000000017941 */ /* 0x000fea0003800200 */
.L_x_4886:
[----:B------:R-:W-:Y:S01]  /*4020*/  IMAD.SHL.U32 R0, R0, 0x100000, RZ ;  /* 0x0010000000007824 */ /* 0x000fe200078e00ff */
[----:B------:R-:W-:-:S04]  /*4030*/  LEA R2, R2, 0x3b800000, 0x17 ;  /* 0x3b80000002027811 */ /* 0x000fc800078eb8ff */
[----:B------:R-:W-:-:S07]  /*4040*/  LOP3.LUT R0, R2, R0, R7, 0xfe, !PT ;  /* 0x0000000002007212 */ /* 0x000fce00078efe07 */
.L_x_4885:
[----:B------:R-:W-:Y:S05]  /*4050*/  BSYNC.RECONVERGENT B0 ;  /* 0x0000000000007941 */ /* 0x000fea0003800200 */
.L_x_4884:
[----:B------:R-:W-:Y:S01]  /*4060*/  F2FP.F16.F32.PACK_AB R0, RZ, R0 ;  /* 0x00000000ff00723e */ /* 0x000fe200000000ff */
[----:B------:R-:W-:Y:S06]  /*4070*/  BRA `(.L_x_4864) ;  /* 0x0000000400187947 */ /* 0x000fec0003800000 */
.L_x_4882:
        /* <DEDUP_REMOVED lines=21> */
.L_x_4891:
[----:B------:R-:W-:Y:S05]  /*41d0*/  BSYNC.RECONVERGENT B1 ;  /* 0x0000000000017941 */ /* 0x000fea0003800200 */
.L_x_4890:
[----:B------:R-:W-:Y:S01]  /*41e0*/  IMAD.SHL.U32 R0, R0, 0x200000, RZ ;  /* 0x0020000000007824 */ /* 0x000fe200078e00ff */
[----:B------:R-:W-:-:S04]  /*41f0*/  LEA R2, R2, 0x37800000, 0x17 ;  /* 0x3780000002027811 */ /* 0x000fc800078eb8ff */
[----:B------:R-:W-:-:S07]  /*4200*/  LOP3.LUT R0, R2, R0, R7, 0xfe, !PT ;  /* 0x0000000002007212 */ /* 0x000fce00078efe07 */
.L_x_4889:
[----:B------:R-:W-:Y:S05]  /*4210*/  BSYNC.RECONVERGENT B0 ;  /* 0x0000000000007941 */ /* 0x000fea0003800200 */
.L_x_4888:
[----:B------:R-:W-:Y:S01]  /*4220*/  F2FP.F16.F32.PACK_AB R0, RZ, R0 ;  /* 0x00000000ff00723e */ /* 0x000fe200000000ff */
[----:B------:R-:W-:Y:S06]  /*4230*/  BRA `(.L_x_4864) ;  /* 0x0000000000a87947 */ /* 0x000fec0003800000 */
.L_x_4881:
        /* <DEDUP_REMOVED lines=14> */
.L_x_4895:
[----:B------:R-:W-:Y:S05]  /*4320*/  BSYNC.RECONVERGENT B0 ;  /* 0x0000000000007941 */ /* 0x000fea0003800200 */
.L_x_4894:
[----:B------:R-:W-:Y:S01]  /*4330*/  F2FP.F16.F32.PACK_AB R0, RZ, R0 ;  /* 0x00000000ff00723e */ /* 0x000fe200000000ff */
[----:B------:R-:W-:Y:S06]  /*4340*/  BRA `(.L_x_4864) ;  /* 0x0000000000647947 */ /* 0x000fec0003800000 */
.L_x_4869:
        /* <DEDUP_REMOVED lines=16> */
.L_x_4896:
[----:B------:R-:W-:Y:S01]  /*4450*/  PRMT R0, RZ, 0x7610, R0 ;  /* 0x00007610ff007816 */ /* 0x000fe20000000000 */
[----:B------:R-:W-:Y:S06]  /*4460*/  BRA `(.L_x_4864) ;  /* 0x00000000001c7947 */ /* 0x000fec0003800000 */
.L_x_4893:
[----:B------:R-:W2:Y:S02]  /*4470*/  LDG.E.64 R2, desc[UR36][R2.64] ;  /* 0x0000002402027981 */ /* 0x000ea4000c1e1b00 */
[----:B--2---:R-:W0:Y:S02]  /*4480*/  I2F.U64 R0, R2 ;  /* 0x0000000200007312 */ /* 0x004e240000301000 */
[----:B0-----:R-:W-:Y:S01]  /*4490*/  F2FP.F16.F32.PACK_AB R0, RZ, R0 ;  /* 0x00000000ff00723e */ /* 0x001fe200000000ff */
[----:B------:R-:W-:Y:S06]  /*44a0*/  BRA `(.L_x_4864) ;  /* 0x00000000000c7947 */ /* 0x000fec0003800000 */
.L_x_4892:
[----:B------:R-:W2:Y:S02]  /*44b0*/  LDG.E R2, desc[UR36][R2.64] ;  /* 0x0000002402027981 */ /* 0x000ea4000c1e1900 */
[----:B--2---:R-:W-:-:S04]  /*44c0*/  I2FP.F32.U32 R0, R2 ;  /* 0x0000000200007245 */ /* 0x004fc80000201000 */
[----:B------:R-:W-:-:S07]  /*44d0*/  F2FP.F16.F32.PACK_AB R0, RZ, R0 ;  /* 0x00000000ff00723e */ /* 0x000fce00000000ff */
.L_x_4864:
[----:B------:R-:W-:Y:S05]  /*44e0*/  BSYNC.RECONVERGENT B6 ;  /* 0x0000000000067941 */ /* 0x000fea0003800200 */
.L_x_4863:
        /* <DEDUP_REMOVED lines=10> */
[----:B------:R-:W0:Y:S01]  /*4590*/  LDCU UR4, c[0x0][0x388] ;  /* 0x00007100ff0477ac */ /* 0x000e220008000800 */
[----:B-----5:R-:W-:Y:S01]  /*45a0*/  HADD2.F32 R24, -RZ, R24.H0_H0 ;  /* 0x20000018ff187230 */ /* 0x020fe20000004100 */
        /* <DEDUP_REMOVED lines=8> */
[----:B------:R-:W-:-:S07]  /*4630*/  F2FP.F16.F32.PACK_AB R4, RZ, R4 ;  /* 0x00000004ff04723e */ /* 0x000fce00000000ff */
.L_x_4898:
[----:B------:R-:W-:Y:S05]  /*4640*/  BSYNC.RECONVERGENT B0 ;  /* 0x0000000000007941 */ /* 0x000fea0003800200 */
.L_x_4897:
[----:B------:R-:W-:Y:S04]  /*4650*/  BSSY.RECONVERGENT B0, `(.L_x_4899) ;  /* 0x000000d000007945 */ /* 0x000fe80003800200 */
[----:B------:R-:W-:Y:S05]  /*4660*/  @P3 BRA `(.L_x_4900) ;  /* 0x00000000002c3947 */ /* 0x000fea0003800000 */
        /* <DEDUP_REMOVED lines=11> */
.L_x_4900:
[----:B------:R-:W-:Y:S05]  /*4720*/  BSYNC.RECONVERGENT B0 ;  /* 0x0000000000007941 */ /* 0x000fea0003800200 */
.L_x_4899:
        /* <DEDUP_REMOVED lines=13> */
.L_x_4902:
[----:B------:R-:W-:Y:S05]  /*4800*/  BSYNC.RECONVERGENT B0 ;  /* 0x0000000000007941 */ /* 0x000fea0003800200 */
.L_x_4901:
        /* <DEDUP_REMOVED lines=13> */
.L_x_4904:
[----:B------:R-:W-:Y:S05]  /*48e0*/  BSYNC.RECONVERGENT B0 ;  /* 0x0000000000007941 */ /* 0x000fea0003800200 */
.L_x_4903:
        /* <DEDUP_REMOVED lines=25> */
.L_x_4910:
[----:B------:R-:W-:Y:S02]  /*4a80*/  HADD2.F32 R5, -RZ, R4.H0_H0 ;  /* 0x20000004ff057230 */ /* 0x000fe40000004100 */
[----:B------:R-:W-:-:S04]  /*4a90*/  IMAD.MOV.U32 R19, RZ, RZ, R22 ;  /* 0x000000ffff137224 */ /* 0x000fc800078e0016 */
[----:B------:R-:W0:Y:S02]  /*4aa0*/  F2I.S64.TRUNC R4, R5 ;  /* 0x0000000500047311 */ /* 0x000e24000020d900 */
[----:B0-----:R0:W-:Y:S01]  /*4ab0*/  STG.E.U8 desc[UR36][R2.64], R4 ;  /* 0x0000000402007986 */ /* 0x0011e2000c101124 */
[----:B------:R-:W-:Y:S05]  /*4ac0*/  BRA `(.L_x_4906) ;  /* 0x0000000c00c07947 */ /* 0x000fea0003800000 */
.L_x_4909:
        /* <DEDUP_REMOVED lines=11> */
.L_x_4913:
[----:B------:R-:W-:Y:S02]  /*4b80*/  HADD2.F32 R4, -RZ, R4.H0_H0 ;  /* 0x20000004ff047230 */ /* 0x000fe40000004100 */
[----:B------:R-:W-:Y:S02]  /*4b90*/  IMAD.MOV.U32 R19, RZ, RZ, R22 ;  /* 0x000000ffff137224 */ /* 0x000fe400078e0016 */
[----:B------:R-:W0:Y:S02]  /*4ba0*/  F2I.FTZ.TRUNC.NTZ R5, R4 ;  /* 0x0000000400057305 */ /* 0x000e24000021f100 */
[----:B0-----:R2:W-:Y:S01]  /*4bb0*/  STG.E desc[UR36][R2.64], R5 ;  /* 0x0000000502007986 */ /* 0x0015e2000c101924 */
[----:B------:R-:W-:Y:S05]  /*4bc0*/  BRA `(.L_x_4906) ;  /* 0x0000000c00807947 */ /* 0x000fea0003800000 */
.L_x_4912:
[----:B------:R-:W-:Y:S02]  /*4bd0*/  HADD2.F32 R4, -RZ, R4.H0_H0 ;  /* 0x20000004ff047230 */ /* 0x000fe40000004100 */
[----:B------:R-:W-:Y:S02]  /*4be0*/  IMAD.MOV.U32 R19, RZ, RZ, R22 ;  /* 0x000000ffff137224 */ /* 0x000fe400078e0016 */
[----:B------:R-:W0:Y:S02]  /*4bf0*/  F2I.FTZ.TRUNC.NTZ R5, R4 ;  /* 0x0000000400057305 */ /* 0x000e24000021f100 */
[----:B0-----:R0:W-:Y:S01]  /*4c00*/  STG.E.U16 desc[UR36][R2.64], R5 ;  /* 0x0000000502007986 */ /* 0x0011e2000c101524 */
[----:B------:R-:W-:Y:S05]  /*4c10*/  BRA `(.L_x_4906) ;  /* 0x0000000c006c7947 */ /* 0x000fea0003800000 */
.L_x_4908:
        /* <DEDUP_REMOVED lines=10> */
.L_x_4915:
[----:B------:R0:W-:Y:S01]  /*4cc0*/  STG.E.U16 desc[UR36][R2.64], R4 ;  /* 0x0000000402007986 */ /* 0x0001e2000c101524 */
[----:B------:R-:W-:Y:S01]  /*4cd0*/  IMAD.MOV.U32 R19, RZ, RZ, R22 ;  /* 0x000000ffff137224 */ /* 0x000fe200078e0016 */
[----:B------:R-:W-:Y:S06]  /*4ce0*/  BRA `(.L_x_4906) ;  /* 0x0000000c00387947 */ /* 0x000fec0003800000 */
.L_x_4914:
        /* <DEDUP_REMOVED lines=11> */
.L_x_4917:
[----:B------:R-:W-:Y:S02]  /*4da0*/  HADD2.F32 R0, -RZ, R4.H0_H0 ;  /* 0x20000004ff007230 */ /* 0x000fe40000004100 */
[----:B------:R-:W-:-:S03]  /*4db0*/  IMAD.MOV.U32 R19, RZ, RZ, R22 ;  /* 0x000000ffff137224 */ /* 0x000fc600078e0016 */
[----:B------:R-:W-:-:S04]  /*4dc0*/  F2FP.F16.F32.PACK_AB R0, RZ, R0 ;  /* 0x00000000ff00723e */ /* 0x000fc800000000ff */
[----:B------:R-:W-:-:S05]  /*4dd0*/  PRMT R0, R0, 0x5410, RZ ;  /* 0x0000541000007816 */ /* 0x000fca00000000ff */
[----:B------:R0:W-:Y:S01]  /*4de0*/  STG.E desc[UR36][R2.64], R0 ;  /* 0x0000000002007986 */ /* 0x0001e2000c101924 */
[----:B------:R-:W-:Y:S05]  /*4df0*/  BRA `(.L_x_4906) ;  /* 0x0000000800f47947 */ /* 0x000fea0003800000 */
.L_x_4916:
[----:B------:R-:W-:Y:S02]  /*4e00*/  HADD2.F32 R4, -RZ, R4.H0_H0 ;  /* 0x20000004ff047230 */ /* 0x000fe40000004100 */
[----:B------:R-:W-:-:S03]  /*4e10*/  IMAD.MOV.U32 R19, RZ, RZ, R22 ;  /* 0x000000ffff137224 */ /* 0x000fc600078e0016 */
[----:B------:R-:W-:-:S06]  /*4e20*/  FMUL.FTZ R4, R4, 1 ;  /* 0x3f80000004047820 */ /* 0x000fcc0000410000 */
[----:B------:R-:W0:Y:S02]  /*4e30*/  F2F.F64.F32 R4, R4 ;  /* 0x0000000400047310 */ /* 0x000e240000201800 */
[----:B0-----:R0:W-:Y:S01]  /*4e40*/  STG.E.64 desc[UR36][R2.64], R4 ;  /* 0x0000000402007986 */ /* 0x0011e2000c101b24 */
[----:B------:R-:W-:Y:S05]  /*4e50*/  BRA `(.L_x_4906) ;  /* 0x0000000800dc7947 */ /* 0x000fea0003800000 */
.L_x_4907:
        /* <DEDUP_REMOVED lines=14> */
.L_x_4920:
[----:B------:R-:W-:Y:S01]  /*4f40*/  HADD2.F32 R4, -RZ, R4.H0_H0 ;  /* 0x20000004ff047230 */ /* 0x000fe20000004100 */
[----:B------:R-:W-:Y:S01]  /*4f50*/  CS2R R6, SRZ ;  /* 0x0000000000067805 */ /* 0x000fe2000001ff00 */
[----:B------:R-:W-:-:S03]  /*4f60*/  IMAD.MOV.U32 R19, RZ, RZ, R22 ;  /* 0x000000ffff137224 */ /* 0x000fc600078e0016 */
[----:B------:R-:W-:-:S06]  /*4f70*/  FMUL.FTZ R4, R4, 1 ;  /* 0x3f80000004047820 */ /* 0x000fcc0000410000 */
[----:B------:R-:W0:Y:S02]  /*4f80*/  F2F.F64.F32 R4, R4 ;  /* 0x0000000400047310 */ /* 0x000e240000201800 */
[----:B0-----:R0:W-:Y:S01]  /*4f90*/  STG.E.128 desc[UR36][R2.64], R4 ;  /* 0x0000000402007986 */ /* 0x0011e2000c101d24 */
[----:B------:R-:W-:Y:S05]  /*4fa0*/  BRA `(.L_x_4906) ;  /* 0x0000000800887947 */ /* 0x000fea0003800000 */
.L_x_4919:
        /* <DEDUP_REMOVED lines=19> */
.L_x_4924:
[----:B------:R-:W-:Y:S05]  /*50e0*/  BSYNC.RECONVERGENT B0 ;  /* 0x0000000000007941 */ /* 0x000fea0003800200 */
.L_x_4923:
[----:B------:R-:W-:Y:S01]  /*50f0*/  LOP3.LUT R5, R0, 0x80, R5, 0xf8, !PT ;  /* 0x0000008000057812 */ /* 0x000fe200078ef805 */
[----:B------:R-:W-:-:S04]  /*5100*/  IMAD.MOV.U32 R19, RZ, RZ, R22 ;  /* 0x000000ffff137224 */ /* 0x000fc800078e0016 */
[----:B------:R0:W-:Y:S01]  /*5110*/  STG.E.U8 desc[UR36][R2.64], R5 ;  /* 0x0000000502007986 */ /* 0x0001e2000c101124 */
[----:B------:R-:W-:Y:S05]  /*5120*/  BRA `(.L_x_4906) ;  /* 0x0000000800287947 */ /* 0x000fea0003800000 */
.L_x_4922:
        /* <DEDUP_REMOVED lines=15> */
.L_x_4926:
[----:B------:R-:W-:Y:S05]  /*5220*/  BSYNC.RECONVERGENT B0 ;  /* 0x0000000000007941 */ /* 0x000fea0003800200 */
.L_x_4925:
[----:B------:R-:W-:Y:S01]  /*5230*/  LOP3.LUT R5, R0, 0x80, R5, 0xf8, !PT ;  /* 0x0000008000057812 */ /* 0x000fe200078ef805 */
[----:B------:R-:W-:-:S04]  /*5240*/  IMAD.MOV.U32 R19, RZ, RZ, R22 ;  /* 0x000000ffff137224 */ /* 0x000fc800078e0016 */
[----:B------:R0:W-:Y:S01]  /*5250*/  STG.E.U8 desc[UR36][R2.64], R5 ;  /* 0x0000000502007986 */ /* 0x0001e2000c101124 */
[----:B------:R-:W-:Y:S05]  /*5260*/  BRA `(.L_x_4906) ;  /* 0x0000000400d87947 */ /* 0x000fea0003800000 */
.L_x_4921:
[----:B------:R-:W-:Y:S02]  /*5270*/  HADD2.F32 R0, -RZ, R4.H0_H0 ;  /* 0x20000004ff007230 */ /* 0x000fe40000004100 */
[----:B------:R-:W-:-:S03]  /*5280*/  IMAD.MOV.U32 R19, RZ, RZ, R22 ;  /* 0x000000ffff137224 */ /* 0x000fc600078e0016 */
[----:B------:R-:W-:-:S05]  /*5290*/  F2FP.BF16.F32.PACK_AB R0, RZ, R0 ;  /* 0x00000000ff00723e */ /* 0x000fca00000010ff */
[----:B------:R0:W-:Y:S01]  /*52a0*/  STG.E.U16 desc[UR36][R2.64], R0 ;  /* 0x0000000002007986 */ /* 0x0001e2000c101524 */
[----:B------:R-:W-:Y:S05]  /*52b0*/  BRA `(.L_x_4906) ;  /* 0x0000000400c47947 */ /* 0x000fea0003800000 */
.L_x_4918:
        /* <DEDUP_REMOVED lines=13> */
.L_x_4929:
        /* <DEDUP_REMOVED lines=13> */
.L_x_4932:
[----:B------:R-:W-:-:S04]  /*5460*/  SHF.R.U32.HI R0, RZ, 0x14, R5 ;  /* 0x00000014ff007819 */ /* 0x000fc80000011605 */
[----:B------:R-:W-:-:S04]  /*5470*/  LOP3.LUT R0, R0, 0x1, RZ, 0xc0, !PT ;  /* 0x0000000100007812 */ /* 0x000fc800078ec0ff */
[----:B------:R-:W-:-:S04]  /*5480*/  IADD3 R0, PT, PT, R5, 0x487ffff, R0 ;  /* 0x0487ffff05007810 */ /* 0x000fc80007ffe000 */
[----:B------:R-:W-:-:S04]  /*5490*/  SHF.R.U32.HI R0, RZ, 0x14, R0 ;  /* 0x00000014ff007819 */ /* 0x000fc80000011600 */
[----:B------:R-:W-:-:S07]  /*54a0*/  LOP3.LUT R4, R0, 0xff, RZ, 0xc0, !PT ;  /* 0x000000ff00047812 */ /* 0x000fce00078ec0ff */
.L_x_4933:
[----:B------:R-:W-:-:S04]  /*54b0*/  SHF.R.U32.HI R5, RZ, 0x18, R5 ;  /* 0x00000018ff057819 */ /* 0x000fc80000011605 */
[----:B------:R-:W-:-:S04]  /*54c0*/  LOP3.LUT R4, R4, 0x80, R5, 0xf8, !PT ;  /* 0x0000008004047812 */ /* 0x000fc800078ef805 */
[----:B------:R-:W-:-:S07]  /*54d0*/  PRMT R0, R4, 0x7610, R0 ;  /* 0x0000761004007816 */ /* 0x000fce0000000000 */
.L_x_4931:
[----:B------:R-:W-:Y:S05]  /*54e0*/  BSYNC.RECONVERGENT B0 ;  /* 0x0000000000007941 */ /* 0x000fea0003800200 */
.L_x_4930:
[----:B------:R0:W-:Y:S01]  /*54f0*/  STG.E.U8 desc[UR36][R2.64], R0 ;  /* 0x0000000002007986 */ /* 0x0001e2000c101124 */
[----:B------:R-:W-:Y:S01]  /*5500*/  IMAD.MOV.U32 R19, RZ, RZ, R22 ;  /* 0x000000ffff137224 */ /* 0x000fe200078e0016 */
[----:B------:R-:W-:Y:S06]  /*5510*/  BRA `(.L_x_4906) ;  /* 0x00000004002c7947 */ /* 0x000fec0003800000 */
.L_x_4928:
        /* <DEDUP_REMOVED lines=13> */
.L_x_4936:
[----:B------:R-:W-:-:S04]  /*55f0*/  SHF.R.U32.HI R0, RZ, 0x15, R5 ;  /* 0x00000015ff007819 */ /* 0x000fc80000011605 */
[----:B------:R-:W-:-:S04]  /*5600*/  LOP3.LUT R0, R0, 0x1, RZ, 0xc0, !PT ;  /* 0x0000000100007812 */ /* 0x000fc800078ec0ff */
[----:B------:R-:W-:-:S04]  /*5610*/  IADD3 R0, PT, PT, R5, 0x88fffff, R0 ;  /* 0x088fffff05007810 */ /* 0x000fc80007ffe000 */
[----:B------:R-:W-:-:S04]  /*5620*/  SHF.R.U32.HI R0, RZ, 0x15, R0 ;  /* 0x00000015ff007819 */ /* 0x000fc80000011600 */
[----:B------:R-:W-:-:S07]  /*5630*/  LOP3.LUT R4, R0, 0xff, RZ, 0xc0, !PT ;  /* 0x000000ff00047812 */ /* 0x000fce00078ec0ff */
.L_x_4937:
[----:B------:R-:W-:-:S04]  /*5640*/  SHF.R.U32.HI R5, RZ, 0x18, R5 ;  /* 0x00000018ff057819 */ /* 0x000fc80000011605 */
[----:B------:R-:W-:-:S04]  /*5650*/  LOP3.LUT R4, R4, 0x80, R5, 0xf8, !PT ;  /* 0x0000008004047812 */ /* 0x000fc800078ef805 */
[----:B------:R-:W-:-:S07]  /*5660*/  PRMT R0, R4, 0x7610, R0 ;  /* 0x0000761004007816 */ /* 0x000fce0000000000 */
.L_x_4935:
[----:B------:R-:W-:Y:S05]  /*5670*/  BSYNC.RECONVERGENT B0 ;  /* 0x0000000000007941 */ /* 0x000fea0003800200 */
.L_x_4934:
[----:B------:R0:W-:Y:S01]  /*5680*/  STG.E.U8 desc[UR36][R2.64], R0 ;  /* 0x0000000002007986 */ /* 0x0001e2000c101124 */
[----:B------:R-:W-:Y:S01]  /*5690*/  IMAD.MOV.U32 R19, RZ, RZ, R22 ;  /* 0x000000ffff137224 */ /* 0x000fe200078e0016 */
[----:B------:R-:W-:Y:S06]  /*56a0*/  BRA `(.L_x_4906) ;  /* 0x0000000000c87947 */ /* 0x000fec0003800000 */
.L_x_4927:
[----:B------:R-:W-:-:S13]  /*56b0*/  ISETP.NE.AND P0, PT, R0, 0x1c, PT ;  /* 0x0000001c0000780c */ /* 0x000fda0003f05270 */
[----:B------:R-:W-:Y:S05]  /*56c0*/  @!P0 BRA `(.L_x_4938) ;  /* 0x0000000000b08947 */ /* 0x000fea0003800000 */
[----:B------:R-:W-:-:S13]  /*56d0*/  ISETP.NE.AND P0, PT, R0, 0x1d, PT ;  /* 0x0000001d0000780c */ /* 0x000fda0003f05270 */
[----:B------:R-:W-:Y:S05]  /*56e0*/  @!P0 BRA `(.L_x_4939) ;  /* 0x0000000000948947 */ /* 0x000fea0003800000 */
[----:B------:R-:W-:-:S13]  /*56f0*/  ISETP.NE.AND P0, PT, R0, 0x2c, PT ;  /* 0x0000002c0000780c */ /* 0x000fda0003f05270 */
[----:B------:R-:W-:Y:S05]  /*5700*/  @!P0 BRA `(.L_x_4940) ;  /* 0x0000000000488947 */ /* 0x000fea0003800000 */
.L_x_4911:
        /* <DEDUP_REMOVED lines=16> */
.L_x_4941:
[----:B------:R-:W-:Y:S01]  /*5810*/  IMAD.MOV.U32 R19, RZ, RZ, R22 ;  /* 0x000000ffff137224 */ /* 0x000fe200078e0016 */
[----:B------:R-:W-:Y:S06]  /*5820*/  BRA `(.L_x_4906) ;  /* 0x0000000000687947 */ /* 0x000fec0003800000 */
.L_x_4940:
        /* <DEDUP_REMOVED lines=17> */
.L_x_4939:
[----:B------:R-:W-:Y:S02]  /*5940*/  HADD2.F32 R4, -RZ, R4.H0_H0 ;  /* 0x20000004ff047230 */ /* 0x000fe40000004100 */
[----:B------:R-:W-:-:S04]  /*5950*/  IMAD.MOV.U32 R19, RZ, RZ, R22 ;  /* 0x000000ffff137224 */ /* 0x000fc800078e0016 */
[----:B------:R-:W0:Y:S02]  /*5960*/  F2I.U64.TRUNC R4, R4 ;  /* 0x0000000400047311 */ /* 0x000e24000020d800 */
[----:B0-----:R0:W-:Y:S01]  /*5970*/  STG.E.64 desc[UR36][R2.64], R4 ;  /* 0x0000000402007986 */ /* 0x0011e2000c101b24 */
[----:B------:R-:W-:Y:S05]  /*5980*/  BRA `(.L_x_4906) ;  /* 0x0000000000107947 */ /* 0x000fea0003800000 */
.L_x_4938:
[----:B------:R-:W-:Y:S02]  /*5990*/  HADD2.F32 R4, -RZ, R4.H0_H0 ;  /* 0x20000004ff047230 */ /* 0x000fe40000004100 */
[----:B------:R-:W-:Y:S02]  /*59a0*/  IMAD.MOV.U32 R19, RZ, RZ, R22 ;  /* 0x000000ffff137224 */ /* 0x000fe400078e0016 */
[----:B------:R-:W0:Y:S02]  /*59b0*/  F2I.FTZ.U32.TRUNC.NTZ R5, R4 ;  /* 0x0000000400057305 */ /* 0x000e24000021f000 */
[----:B0-----:R0:W-:Y:S03]  /*59c0*/  STG.E desc[UR36][R2.64], R5 ;  /* 0x0000000502007986 */ /* 0x0011e6000c101924 */
.L_x_4906:
[----:B------:R-:W-:Y:S05]  /*59d0*/  BSYNC.RECONVERGENT B6 ;  /* 0x0000000000067941 */ /* 0x000fea0003800200 */
.L_x_4905:
[----:B------:R-:W-:Y:S01]  /*59e0*/  ISETP.GE.AND P0, PT, R19, R17, PT ;  /* 0x000000111300720c */ /* 0x000fe20003f06270 */
[----:B------:R-:W-:-:S12]  /*59f0*/  BSSY.RECONVERGENT B6, `(.L_x_4942) ;  /* 0x00001f0000067945 */ /* 0x000fd80003800200 */
[----:B------:R-:W-:Y:S05]  /*5a00*/  @P0 BRA `(.L_x_4943) ;  /* 0x0000001c00b80947 */ /* 0x000fea0003800000 */
[----:B------:R-:W4:Y:S01]  /*5a10*/  LDCU UR4, c[0x0][0x3c0] ;  /* 0x00007800ff0477ac */ /* 0x000f220008000800 */
[----:B0123--:R-:W0:Y:S01]  /*5a20*/  LDC.64 R2, c[0x0][0x3a0] ;  /* 0x0000e800ff027b82 */ /* 0x00fe220000000a00 */
[----:B-----5:R-:W-:Y:S01]  /*5a30*/  IMAD R0, R18, 0x200, R19 ;  /* 0x0000020012007824 */ /* 0x020fe200078e0213 */
[----:B----4-:R-:W-:-:S03]  /*5a40*/  PRMT R4, R16, 0x9910, RZ ;  /* 0x0000991010047816 */ /* 0x010fc600000000ff */
        /* <DEDUP_REMOVED lines=18> */
.L_x_4947:
[----:B------:R-:W-:-:S06]  /*5b70*/  HADD2.F32 R5, -RZ, R26.H0_H0 ;  /* 0x2000001aff057230 */ /* 0x000fcc0000004100 */
[----:B------:R-:W0:Y:S02]  /*5b80*/  F2I.S64.TRUNC R4, R5 ;  /* 0x0000000500047311 */ /* 0x000e24000020d900 */
[----:B0-----:R3:W-:Y:S01]  /*5b90*/  STG.E.U8 desc[UR36][R2.64], R4 ;  /* 0x0000000402007986 */ /* 0x0017e2000c101124 */
[----:B------:R-:W-:Y:S05]  /*5ba0*/  BRA `(.L_x_4949) ;  /* 0x0000000c006c7947 */ /* 0x000fea0003800000 */
.L_x_4946:
        /* <DEDUP_REMOVED lines=10> */
.L_x_4951:
[----:B------:R-:W-:-:S04]  /*5c50*/  HADD2.F32 R26, -RZ, R26.H0_H0 ;  /* 0x2000001aff1a7230 */ /* 0x000fc80000004100 */
[----:B------:R-:W0:Y:S02]  /*5c60*/  F2I.FTZ.TRUNC.NTZ R5, R26 ;  /* 0x0000001a00057305 */ /* 0x000e24000021f100 */
[----:B0-----:R2:W-:Y:S01]  /*5c70*/  STG.E desc[UR36][R2.64], R5 ;  /* 0x0000000502007986 */ /* 0x0015e2000c101924 */
[----:B------:R-:W-:Y:S05]  /*5c80*/  BRA `(.L_x_4949) ;  /* 0x0000000c00347947 */ /* 0x000fea0003800000 */
.L_x_4950:
[----:B------:R-:W-:-:S04]  /*5c90*/  HADD2.F32 R26, -RZ, R26.H0_H0 ;  /* 0x2000001aff1a7230 */ /* 0x000fc80000004100 */
[----:B------:R-:W0:Y:S02]  /*5ca0*/  F2I.FTZ.TRUNC.NTZ R5, R26 ;  /* 0x0000001a00057305 */ /* 0x000e24000021f100 */
[----:B0-----:R0:W-:Y:S01]  /*5cb0*/  STG.E.U16 desc[UR36][R2.64], R5 ;  /* 0x0000000502007986 */ /* 0x0011e2000c101524 */
[----:B------:R-:W-:Y:S05]  /*5cc0*/  BRA `(.L_x_4949) ;  /* 0x0000000c00247947 */ /* 0x000fea0003800000 */
.L_x_4945:
        /* <DEDUP_REMOVED lines=9> */
.L_x_4953:
[----:B------:R0:W-:Y:S01]  /*5d60*/  STG.E.U16 desc[UR36][R2.64], R26 ;  /* 0x0000001a02007986 */ /* 0x0001e2000c101524 */
[----:B------:R-:W-:Y:S05]  /*5d70*/  BRA `(.L_x_4949) ;  /* 0x0000000800f87947 */ /* 0x000fea0003800000 */
.L_x_4952:
        /* <DEDUP_REMOVED lines=10> */
.L_x_4955:
[----:B------:R-:W-:-:S05]  /*5e20*/  HADD2.F32 R0, -RZ, R26.H0_H0 ;  /* 0x2000001aff007230 */ /* 0x000fca0000004100 */
[----:B------:R-:W-:-:S04]  /*5e30*/  F2FP.F16.F32.PACK_AB R0, RZ, R0 ;  /* 0x00000000ff00723e */ /* 0x000fc800000000ff */
[----:B------:R-:W-:-:S05]  /*5e40*/  PRMT R0, R0, 0x5410, RZ ;  /* 0x0000541000007816 */ /* 0x000fca00000000ff */
[----:B------:R0:W-:Y:S01]  /*5e50*/  STG.E desc[UR36][R2.64], R0 ;  /* 0x0000000002007986 */ /* 0x0001e2000c101924 */
[----:B------:R-:W-:Y:S05]  /*5e60*/  BRA `(.L_x_4949) ;  /* 0x0000000800bc7947 */ /* 0x000fea0003800000 */
.L_x_4954:
[----:B------:R-:W-:-:S05]  /*5e70*/  HADD2.F32 R4, -RZ, R26.H0_H0 ;  /* 0x2000001aff047230 */ /* 0x000fca0000004100 */
[----:B------:R-:W-:-:S06]  /*5e80*/  FMUL.FTZ R4, R4, 1 ;  /* 0x3f80000004047820 */ /* 0x000fcc0000410000 */
[----:B------:R-:W0:Y:S02]  /*5e90*/  F2F.F64.F32 R4, R4 ;  /* 0x0000000400047310 */ /* 0x000e240000201800 */
[----:B0-----:R0:W-:Y:S01]  /*5ea0*/  STG.E.64 desc[UR36][R2.64], R4 ;  /* 0x0000000402007986 */ /* 0x0011e2000c101b24 */
[----:B------:R-:W-:Y:S05]  /*5eb0*/  BRA `(.L_x_4949) ;  /* 0x0000000800a87947 */ /* 0x000fea0003800000 */
.L_x_4944:
        /* <DEDUP_REMOVED lines=14> */
.L_x_4959:
        /* <DEDUP_REMOVED lines=18> */
.L_x_4962:
[----:B------:R-:W-:-:S04]  /*60c0*/  SHF.R.U32.HI R5, RZ, 0x18, R5 ;  /* 0x00000018ff057819 */ /* 0x000fc80000011605 */
[----:B------:R-:W-:-:S07]  /*60d0*/  LOP3.LUT R0, R0, 0x80, R5, 0xf8, !PT ;  /* 0x0000008000007812 */ /* 0x000fce00078ef805 */
.L_x_4961:
[----:B------:R-:W-:Y:S05]  /*60e0*/  BSYNC.RECONVERGENT B0 ;  /* 0x0000000000007941 */ /* 0x000fea0003800200 */
.L_x_4960:
[----:B------:R0:W-:Y:S01]  /*60f0*/  STG.E.U8 desc[UR36][R2.64], R0 ;  /* 0x0000000002007986 */ /* 0x0001e2000c101124 */
[----:B------:R-:W-:Y:S05]  /*6100*/  BRA `(.L_x_4949) ;  /* 0x0000000800147947 */ /* 0x000fea0003800000 */
.L_x_4958:
        /* <DEDUP_REMOVED lines=18> */
.L_x_4965:
[----:B------:R-:W-:-:S04]  /*6230*/  SHF.R.U32.HI R5, RZ, 0x18, R5 ;  /* 0x00000018ff057819 */ /* 0x000fc80000011605 */
[----:B------:R-:W-:-:S07]  /*6240*/  LOP3.LUT R0, R0, 0x80, R5, 0xf8, !PT ;  /* 0x0000008000007812 */ /* 0x000fce00078ef805 */
.L_x_4964:
[----:B------:R-:W-:Y:S05]  /*6250*/  BSYNC.RECONVERGENT B0 ;  /* 0x0000000000007941 */ /* 0x000fea0003800200 */
.L_x_4963:
[----:B------:R0:W-:Y:S01]  /*6260*/  STG.E.U8 desc[UR36][R2.64], R0 ;  /* 0x0000000002007986 */ /* 0x0001e2000c101124 */
[----:B------:R-:W-:Y:S05]  /*6270*/  BRA `(.L_x_4949) ;  /* 0x0000000400b87947 */ /* 0x000fea0003800000 */
.L_x_4957:
        /* <DEDUP_REMOVED lines=22> */
.L_x_4967:
[----:B------:R-:W-:-:S06]  /*63e0*/  HADD2.F32 R4, -RZ, R26.H0_H0 ;  /* 0x2000001aff047230 */ /* 0x000fcc0000004100 */
[----:B------:R-:W0:Y:S02]  /*63f0*/  F2I.U64.TRUNC R4, R4 ;  /* 0x0000000400047311 */ /* 0x000e24000020d800 */
[----:B0-----:R0:W-:Y:S01]  /*6400*/  STG.E.64 desc[UR36][R2.64], R4 ;  /* 0x0000000402007986 */ /* 0x0011e2000c101b24 */
[----:B------:R-:W-:Y:S05]  /*6410*/  BRA `(.L_x_4949) ;  /* 0x0000000400507947 */ /* 0x000fea0003800000 */
.L_x_4966:
[----:B------:R-:W-:-:S04]  /*6420*/  HADD2.F32 R26, -RZ, R26.H0_H0 ;  /* 0x2000001aff1a7230 */ /* 0x000fc80000004100 */
[----:B------:R-:W0:Y:S02]  /*6430*/  F2I.FTZ.U32.TRUNC.NTZ R5, R26 ;  /* 0x0000001a00057305 */ /* 0x000e24000021f000 */
[----:B0-----:R0:W-:Y:S01]  /*6440*/  STG.E desc[UR36][R2.64], R5 ;  /* 0x0000000502007986 */ /* 0x0011e2000c101924 */
[----:B------:R-:W-:Y:S05]  /*6450*/  BRA `(.L_x_4949) ;  /* 0x0000000400407947 */ /* 0x000fea0003800000 */
.L_x_4956:
        /* <DEDUP_REMOVED lines=11> */
.L_x_4969:
[----:B------:R-:W-:Y:S01]  /*6510*/  HADD2.F32 R26, -RZ, R26.H0_H0 ;  /* 0x2000001aff1a7230 */ /* 0x000fe20000004100 */
[----:B------:R-:W-:-:S04]  /*6520*/  CS2R R6, SRZ ;  /* 0x0000000000067805 */ /* 0x000fc8000001ff00 */
[----:B------:R-:W-:-:S06]  /*6530*/  FMUL.FTZ R4, R26, 1 ;  /* 0x3f8000001a047820 */ /* 0x000fcc0000410000 */
[----:B------:R-:W0:Y:S02]  /*6540*/  F2F.F64.F32 R4, R4 ;  /* 0x0000000400047310 */ /* 0x000e240000201800 */
[----:B0-----:R0:W-:Y:S01]  /*6550*/  STG.E.128 desc[UR36][R2.64], R4 ;  /* 0x0000000402007986 */ /* 0x0011e2000c101d24 */
[----:B------:R-:W-:Y:S05]  /*6560*/  BRA `(.L_x_4949) ;  /* 0x0000000000fc7947 */ /* 0x000fea0003800000 */
.L_x_4968:
[----:B------:R-:W-:-:S13]  /*6570*/  ISETP.NE.AND P0, PT, R0, 0xf, PT ;  /* 0x0000000f0000780c */ /* 0x000fda0003f05270 */
[----:B------:R-:W-:Y:S05]  /*6580*/  @!P0 BRA `(.L_x_4970) ;  /* 0x0000000000e88947 */ /* 0x000fea0003800000 */
[----:B------:R-:W-:-:S13]  /*6590*/  ISETP.NE.AND P0, PT, R0, 0x17, PT ;  /* 0x000000170000780c */ /* 0x000fda0003f05270 */
[----:B------:R-:W-:Y:S05]  /*65a0*/  @!P0 BRA `(.L_x_4971) ;  /* 0x0000000000908947 */ /* 0x000fea0003800000 */
[----:B------:R-:W-:-:S13]  /*65b0*/  ISETP.NE.AND P0, PT, R0, 0x18, PT ;  /* 0x000000180000780c */ /* 0x000fda0003f05270 */
[----:B------:R-:W-:Y:S05]  /*65c0*/  @!P0 BRA `(.L_x_4972) ;  /* 0x0000000000448947 */ /* 0x000fea0003800000 */
.L_x_4948:
        /* <DEDUP_REMOVED lines=16> */
.L_x_4973:
[----:B------:R-:W-:Y:S05]  /*66d0*/  BRA `(.L_x_4949) ;  /* 0x0000000000a07947 */ /* 0x000fea0003800000 */
.L_x_4972:
        /* <DEDUP_REMOVED lines=13> */
.L_x_4975:
[----:B------:R-:W-:Y:S05]  /*67b0*/  BSYNC.RECONVERGENT B0 ;  /* 0x0000000000007941 */ /* 0x000fea0003800200 */
.L_x_4974:
[----:B------:R-:W-:-:S05]  /*67c0*/  LOP3.LUT R5, R0, 0x80, R5, 0xf8, !PT ;  /* 0x0000008000057812 */ /* 0x000fca00078ef805 */
[----:B------:R0:W-:Y:S01]  /*67d0*/  STG.E.U8 desc[UR36][R2.64], R5 ;  /* 0x0000000502007986 */ /* 0x0001e2000c101124 */
[----:B------:R-:W-:Y:S05]  /*67e0*/  BRA `(.L_x_4949) ;  /* 0x00000000005c7947 */ /* 0x000fea0003800000 */
.L_x_4971:
        /* <DEDUP_REMOVED lines=12> */
.L_x_4977:
[----:B------:R-:W-:Y:S01]  /*68b0*/  IMAD.MOV.U32 R0, RZ, RZ, 0x7f ;  /* 0x0000007fff007424 */ /* 0x000fe200078e00ff */
[----:B------:R-:W-:-:S04]  /*68c0*/  ISETP.GT.U32.AND P0, PT, R4, 0x7f800000, PT ;  /* 0x7f8000000400780c */ /* 0x000fc80003f04070 */
[----:B------:R-:W-:-:S09]  /*68d0*/  SEL R0, R0, 0x7c, P0 ;  /* 0x0000007c00007807 */ /* 0x000fd20000000000 */
.L_x_4978:
[----:B------:R-:W-:Y:S05]  /*68e0*/  BSYNC.RECONVERGENT B0 ;  /* 0x0000000000007941 */ /* 0x000fea0003800200 */
.L_x_4976:
[----:B------:R-:W-:-:S04]  /*68f0*/  SHF.R.U32.HI R5, RZ, 0x18, R5 ;  /* 0x00000018ff057819 */ /* 0x000fc80000011605 */
[----:B------:R-:W-:-:S05]  /*6900*/  LOP3.LUT R5, R0, 0x80, R5, 0xf8, !PT ;  /* 0x0000008000057812 */ /* 0x000fca00078ef805 */
[----:B------:R0:W-:Y:S01]  /*6910*/  STG.E.U8 desc[UR36][R2.64], R5 ;  /* 0x0000000502007986 */ /* 0x0001e2000c101124 */
[----:B------:R-:W-:Y:S05]  /*6920*/  BRA `(.L_x_4949) ;  /* 0x00000000000c7947 */ /* 0x000fea0003800000 */
.L_x_4970:
[----:B------:R-:W-:-:S05]  /*6930*/  HADD2.F32 R0, -RZ, R26.H0_H0 ;  /* 0x2000001aff007230 */ /* 0x000fca0000004100 */
[----:B------:R-:W-:-:S05]  /*6940*/  F2FP.BF16.F32.PACK_AB R0, RZ, R0 ;  /* 0x00000000ff00723e */ /* 0x000fca00000010ff */
[----:B------:R0:W-:Y:S02]  /*6950*/  STG.E.U16 desc[UR36][R2.64], R0 ;  /* 0x0000000002007986 */ /* 0x0001e4000c101524 */
.L_x_4949:
        /* <DEDUP_REMOVED lines=25> */
.L_x_4982:
[----:B------:R-:W-:-:S06]  /*6af0*/  HADD2.F32 R5, -RZ, R24.H0_H0 ;  /* 0x20000018ff057230 */ /* 0x000fcc0000004100 */
[----:B------:R-:W0:Y:S02]  /*6b00*/  F2I.S64.TRUNC R4, R5 ;  /* 0x0000000500047311 */ /* 0x000e24000020d900 */
[----:B0-----:R0:W-:Y:S01]  /*6b10*/  STG.E.U8 desc[UR36][R2.64], R4 ;  /* 0x0000000402007986 */ /* 0x0011e2000c101124 */
[----:B------:R-:W-:Y:S05]  /*6b20*/  BRA `(.L_x_4984) ;  /* 0x0000000c006c7947 */ /* 0x000fea0003800000 */
.L_x_4981:
        /* <DEDUP_REMOVED lines=10> */
.L_x_4986:
[----:B------:R-:W-:-:S04]  /*6bd0*/  HADD2.F32 R24, -RZ, R24.H0_H0 ;  /* 0x20000018ff187230 */ /* 0x000fc80000004100 */
[----:B------:R-:W0:Y:S02]  /*6be0*/  F2I.FTZ.TRUNC.NTZ R5, R24 ;  /* 0x0000001800057305 */ /* 0x000e24000021f100 */
[----:B0-----:R0:W-:Y:S01]  /*6bf0*/  STG.E desc[UR36][R2.64], R5 ;  /* 0x0000000502007986 */ /* 0x0011e2000c101924 */
[----:B------:R-:W-:Y:S05]  /*6c00*/  BRA `(.L_x_4984) ;  /* 0x0000000c00347947 */ /* 0x000fea0003800000 */
.L_x_4985:
[----:B------:R-:W-:-:S04]  /*6c10*/  HADD2.F32 R24, -RZ, R24.H0_H0 ;  /* 0x20000018ff187230 */ /* 0x000fc80000004100 */
[----:B------:R-:W0:Y:S02]  /*6c20*/  F2I.FTZ.TRUNC.NTZ R5, R24 ;  /* 0x0000001800057305 */ /* 0x000e24000021f100 */
[----:B0-----:R0:W-:Y:S01]  /*6c30*/  STG.E.U16 desc[UR36][R2.64], R5 ;  /* 0x0000000502007986 */ /* 0x0011e2000c101524 */
[----:B------:R-:W-:Y:S05]  /*6c40*/  BRA `(.L_x_4984) ;  /* 0x0000000c00247947 */ /* 0x000fea0003800000 */
.L_x_4980:
        /* <DEDUP_REMOVED lines=9> */
.L_x_4988:
[----:B------:R0:W-:Y:S01]  /*6ce0*/  STG.E.U16 desc[UR36][R2.64], R24 ;  /* 0x0000001802007986 */ /* 0x0001e2000c101524 */
[----:B------:R-:W-:Y:S05]  /*6cf0*/  BRA `(.L_x_4984) ;  /* 0x0000000800f87947 */ /* 0x000fea0003800000 */
.L_x_4987:
        /* <DEDUP_REMOVED lines=10> */
.L_x_4990:
[----:B------:R-:W-:-:S05]  /*6da0*/  HADD2.F32 R0, -RZ, R24.H0_H0 ;  /* 0x20000018ff007230 */ /* 0x000fca0000004100 */
[----:B------:R-:W-:-:S04]  /*6db0*/  F2FP.F16.F32.PACK_AB R0, RZ, R0 ;  /* 0x00000000ff00723e */ /* 0x000fc800000000ff */
[----:B------:R-:W-:-:S05]  /*6dc0*/  PRMT R0, R0, 0x5410, RZ ;  /* 0x0000541000007816 */ /* 0x000fca00000000ff */
[----:B------:R0:W-:Y:S01]  /*6dd0*/  STG.E desc[UR36][R2.64], R0 ;  /* 0x0000000002007986 */ /* 0x0001e2000c101924 */
[----:B------:R-:W-:Y:S05]  /*6de0*/  BRA `(.L_x_4984) ;  /* 0x0000000800bc7947 */ /* 0x000fea0003800000 */
.L_x_4989:
[----:B------:R-:W-:-:S05]  /*6df0*/  HADD2.F32 R4, -RZ, R24.H0_H0 ;  /* 0x20000018ff047230 */ /* 0x000fca0000004100 */
[----:B------:R-:W-:-:S06]  /*6e00*/  FMUL.FTZ R4, R4, 1 ;  /* 0x3f80000004047820 */ /* 0x000fcc0000410000 */
[----:B------:R-:W0:Y:S02]  /*6e10*/  F2F.F64.F32 R4, R4 ;  /* 0x0000000400047310 */ /* 0x000e240000201800 */
[----:B0-----:R0:W-:Y:S01]  /*6e20*/  STG.E.64 desc[UR36][R2.64], R4 ;  /* 0x0000000402007986 */ /* 0x0011e2000c101b24 */
[----:B------:R-:W-:Y:S05]  /*6e30*/  BRA `(.L_x_4984) ;  /* 0x0000000800a87947 */ /* 0x000fea0003800000 */
.L_x_4979:
        /* <DEDUP_REMOVED lines=14> */
.L_x_4994:
        /* <DEDUP_REMOVED lines=18> */
.L_x_4997:
[----:B------:R-:W-:-:S04]  /*7040*/  SHF.R.U32.HI R5, RZ, 0x18, R5 ;  /* 0x00000018ff057819 */ /* 0x000fc80000011605 */
[----:B------:R-:W-:-:S07]  /*7050*/  LOP3.LUT R0, R0, 0x80, R5, 0xf8, !PT ;  /* 0x0000008000007812 */ /* 0x000fce00078ef805 */
.L_x_4996:
[----:B------:R-:W-:Y:S05]  /*7060*/  BSYNC.RECONVERGENT B0 ;  /* 0x0000000000007941 */ /* 0x000fea0003800200 */
.L_x_4995:
[----:B------:R4:W-:Y:S01]  /*7070*/  STG.E.U8 desc[UR36][R2.64], R0 ;  /* 0x0000000002007986 */ /* 0x0009e2000c101124 */
[----:B------:R-:W-:Y:S05]  /*7080*/  BRA `(.L_x_4984) ;  /* 0x0000000800147947 */ /* 0x000fea0003800000 */
.L_x_4993:
        /* <DEDUP_REMOVED lines=18> */
.L_x_5000:
[----:B------:R-:W-:-:S04]  /*71b0*/  SHF.R.U32.HI R5, RZ, 0x18, R5 ;  /* 0x00000018ff057819 */ /* 0x000fc80000011605 */
[----:B------:R-:W-:-:S07]  /*71c0*/  LOP3.LUT R0, R0, 0x80, R5, 0xf8, !PT ;  /* 0x0000008000007812 */ /* 0x000fce00078ef805 */
.L_x_4999:
[----:B------:R-:W-:Y:S05]  /*71d0*/  BSYNC.RECONVERGENT B0 ;  /* 0x0000000000007941 */ /* 0x000fea0003800200 */
.L_x_4998:
[----:B------:R3:W-:Y:S01]  /*71e0*/  STG.E.U8 desc[UR36][R2.64], R0 ;  /* 0x0000000002007986 */ /* 0x0007e2000c101124 */
[----:B------:R-:W-:Y:S05]  /*71f0*/  BRA `(.L_x_4984) ;  /* 0x0000000400b87947 */ /* 0x000fea0003800000 */
.L_x_4992:
        /* <DEDUP_REMOVED lines=22> */
.L_x_5002:
[----:B------:R-:W-:-:S06]  /*7360*/  HADD2.F32 R4, -RZ, R24.H0_H0 ;  /* 0x20000018ff047230 */ /* 0x000fcc0000004100 */
[----:B------:R-:W0:Y:S02]  /*7370*/  F2I.U64.TRUNC R4, R4 ;  /* 0x0000000400047311 */ /* 0x000e24000020d800 */
[----:B0-----:R0:W-:Y:S01]  /*7380*/  STG.E.64 desc[UR36][R2.64], R4 ;  /* 0x0000000402007986 */ /* 0x0011e2000c101b24 */
[----:B------:R-:W-:Y:S05]  /*7390*/  BRA `(.L_x_4984) ;  /* 0x0000000400507947 */ /* 0x000fea0003800000 */
.L_x_5001:
[----:B------:R-:W-:-:S04]  /*73a0*/  HADD2.F32 R24, -RZ, R24.H0_H0 ;  /* 0x20000018ff187230 */ /* 0x000fc80000004100 */
[----:B------:R-:W0:Y:S02]  /*73b0*/  F2I.FTZ.U32.TRUNC.NTZ R5, R24 ;  /* 0x0000001800057305 */ /* 0x000e24000021f000 */
[----:B0-----:R2:W-:Y:S01]  /*73c0*/  STG.E desc[UR36][R2.64], R5 ;  /* 0x0000000502007986 */ /* 0x0015e2000c101924 */
[----:B------:R-:W-:Y:S05]  /*73d0*/  BRA `(.L_x_4984) ;  /* 0x0000000400407947 */ /* 0x000fea0003800000 */
.L_x_4991:
        /* <DEDUP_REMOVED lines=11> */
.L_x_5004:
[----:B------:R-:W-:Y:S01]  /*7490*/  HADD2.F32 R24, -RZ, R24.H0_H0 ;  /* 0x20000018ff187230 */ /* 0x000fe20000004100 */
[----:B------:R-:W-:-:S04]  /*74a0*/  CS2R R6, SRZ ;  /* 0x0000000000067805 */ /* 0x000fc8000001ff00 */
[----:B------:R-:W-:-:S06]  /*74b0*/  FMUL.FTZ R4, R24, 1 ;  /* 0x3f80000018047820 */ /* 0x000fcc0000410000 */
[----:B------:R-:W0:Y:S02]  /*74c0*/  F2F.F64.F32 R4, R4 ;  /* 0x0000000400047310 */ /* 0x000e240000201800 */
[----:B0-----:R0:W-:Y:S01]  /*74d0*/  STG.E.128 desc[UR36][R2.64], R4 ;  /* 0x0000000402007986 */ /* 0x0011e2000c101d24 */
[----:B------:R-:W-:Y:S05]  /*74e0*/  BRA `(.L_x_4984) ;  /* 0x0000000000fc7947 */ /* 0x000fea0003800000 */
.L_x_5003:
[----:B------:R-:W-:-:S13]  /*74f0*/  ISETP.NE.AND P0, PT, R0, 0xf, PT ;  /* 0x0000000f0000780c */ /* 0x000fda0003f05270 */
[----:B------:R-:W-:Y:S05]  /*7500*/  @!P0 BRA `(.L_x_5005) ;  /* 0x0000000000e88947 */ /* 0x000fea0003800000 */
[----:B------:R-:W-:-:S13]  /*7510*/  ISETP.NE.AND P0, PT, R0, 0x17, PT ;  /* 0x000000170000780c */ /* 0x000fda0003f05270 */
[----:B------:R-:W-:Y:S05]  /*7520*/  @!P0 BRA `(.L_x_5006) ;  /* 0x0000000000908947 */ /* 0x000fea0003800000 */
[----:B------:R-:W-:-:S13]  /*7530*/  ISETP.NE.AND P0, PT, R0, 0x18, PT ;  /* 0x000000180000780c */ /* 0x000fda0003f05270 */
[----:B------:R-:W-:Y:S05]  /*7540*/  @!P0 BRA `(.L_x_5007) ;  /* 0x0000000000448947 */ /* 0x000fea0003800000 */
.L_x_4983:
        /* <DEDUP_REMOVED lines=16> */
.L_x_5008:
[----:B------:R-:W-:Y:S05]  /*7650*/  BRA `(.L_x_4984) ;  /* 0x0000000000a07947 */ /* 0x000fea0003800000 */
.L_x_5007:
        /* <DEDUP_REMOVED lines=13> */
.L_x_5010:
[----:B------:R-:W-:Y:S05]  /*7730*/  BSYNC.RECONVERGENT B0 ;  /* 0x0000000000007941 */ /* 0x000fea0003800200 */
.L_x_5009:
[----:B------:R-:W-:-:S05]  /*7740*/  LOP3.LUT R5, R0, 0x80, R5, 0xf8, !PT ;  /* 0x0000008000057812 */ /* 0x000fca00078ef805 */
[----:B------:R0:W-:Y:S01]  /*7750*/  STG.E.U8 desc[UR36][R2.64], R5 ;  /* 0x0000000502007986 */ /* 0x0001e2000c101124 */
[----:B------:R-:W-:Y:S05]  /*7760*/  BRA `(.L_x_4984) ;  /* 0x00000000005c7947 */ /* 0x000fea0003800000 */
.L_x_5006:
        /* <DEDUP_REMOVED lines=12> */
.L_x_5012:
[----:B------:R-:W-:Y:S01]  /*7830*/  IMAD.MOV.U32 R0, RZ, RZ, 0x7f ;  /* 0x0000007fff007424 */ /* 0x000fe200078e00ff */
[----:B------:R-:W-:-:S04]  /*7840*/  ISETP.GT.U32.AND P0, PT, R4, 0x7f800000, PT ;  /* 0x7f8000000400780c */ /* 0x000fc80003f04070 */
[----:B------:R-:W-:-:S09]  /*7850*/  SEL R0, R0, 0x7c, P0 ;  /* 0x0000007c00007807 */ /* 0x000fd20000000000 */
.L_x_5013:
[----:B------:R-:W-:Y:S05]  /*7860*/  BSYNC.RECONVERGENT B0 ;  /* 0x0000000000007941 */ /* 0x000fea0003800200 */
.L_x_5011:
[----:B------:R-:W-:-:S04]  /*7870*/  SHF.R.U32.HI R5, RZ, 0x18, R5 ;  /* 0x00000018ff057819 */ /* 0x000fc80000011605 */
[----:B------:R-:W-:-:S05]  /*7880*/  LOP3.LUT R5, R0, 0x80, R5, 0xf8, !PT ;  /* 0x0000008000057812 */ /* 0x000fca00078ef805 */
[----:B------:R0:W-:Y:S01]  /*7890*/  STG.E.U8 desc[UR36][R2.64], R5 ;  /* 0x0000000502007986 */ /* 0x0001e2000c101124 */
[----:B------:R-:W-:Y:S05]  /*78a0*/  BRA `(.L_x_4984) ;  /* 0x00000000000c7947 */ /* 0x000fea0003800000 */
.L_x_5005:
[----:B------:R-:W-:-:S05]  /*78b0*/  HADD2.F32 R0, -RZ, R24.H0_H0 ;  /* 0x20000018ff007230 */ /* 0x000fca0000004100 */
[----:B------:R-:W-:-:S05]  /*78c0*/  F2FP.BF16.F32.PACK_AB R0, RZ, R0 ;  /* 0x00000000ff00723e */ /* 0x000fca00000010ff */
[----:B------:R0:W-:Y:S02]  /*78d0*/  STG.E.U16 desc[UR36][R2.64], R0 ;  /* 0x0000000002007986 */ /* 0x0001e4000c101524 */
.L_x_4984:
[----:B------:R-:W-:-:S07]  /*78e0*/  VIADD R19, R19, 0x80 ;  /* 0x0000008013137836 */ /* 0x000fce0000000000 */
.L_x_4943:
[----:B------:R-:W-:Y:S05]  /*78f0*/  BSYNC.RECONVERGENT B6 ;  /* 0x0000000000067941 */ /* 0x000fea0003800200 */
.L_x_4942:
[----:B------:R-:W-:-:S13]  /*7900*/  ISETP.GE.AND P0, PT, R19, R17, PT ;  /* 0x000000111300720c */ /* 0x000fda0003f06270 */
[----:B------:R-:W-:Y:S05]  /*7910*/  @P0 EXIT ;  /* 0x000000000000094d */ /* 0x000fea0003800000 */
[----:B01234-:R-:W0:Y:S01]  /*7920*/  LDC.64 R2, c[0x0][0x3a0] ;  /* 0x0000e800ff027b82 */ /* 0x01fe220000000a00 */
[----:B------:R-:W1:Y:S01]  /*7930*/  LDCU UR4, c[0x0][0x3c0] ;  /* 0x00007800ff0477ac */ /* 0x000e620008000800 */
[----:B-----5:R-:W-:Y:S01]  /*7940*/  PRMT R0, R16, 0x9910, RZ ;  /* 0x0000991010007816 */ /* 0x020fe200000000ff */
        /* <DEDUP_REMOVED lines=18> */
.L_x_5017:
[----:B------:R-:W-:-:S06]  /*7a70*/  HADD2.F32 R5, -RZ, R23.H0_H0 ;  /* 0x20000017ff057230 */ /* 0x000fcc0000004100 */
[----:B------:R-:W0:Y:S02]  /*7a80*/  F2I.S64.TRUNC R4, R5 ;  /* 0x0000000500047311 */ /* 0x000e24000020d900 */
[----:B0-----:R-:W-:Y:S01]  /*7a90*/  STG.E.U8 desc[UR36][R2.64], R4 ;  /* 0x0000000402007986 */ /* 0x001fe2000c101124 */
[----:B------:R-:W-:Y:S05]  /*7aa0*/  EXIT ;  /* 0x000000000000794d */ /* 0x000fea0003800000 */
.L_x_5016:
        /* <DEDUP_REMOVED lines=10> */
.L_x_5020:
[----:B------:R-:W-:-:S06]  /*7b50*/  HADD2.F32 R23, -RZ, R23.H0_H0 ;  /* 0x20000017ff177230 */ /* 0x000fcc0000004100 */
[----:B------:R-:W0:Y:S02]  /*7b60*/  F2I.FTZ.TRUNC.NTZ R23, R23 ;  /* 0x0000001700177305 */ /* 0x000e24000021f100 */
[----:B0-----:R-:W-:Y:S01]  /*7b70*/  STG.E desc[UR36][R2.64], R23 ;  /* 0x0000001702007986 */ /* 0x001fe2000c101924 */
[----:B------:R-:W-:Y:S05]  /*7b80*/  EXIT ;  /* 0x000000000000794d */ /* 0x000fea0003800000 */
.L_x_5019:
[----:B------:R-:W-:-:S06]  /*7b90*/  HADD2.F32 R23, -RZ, R23.H0_H0 ;  /* 0x20000017ff177230 */ /* 0x000fcc0000004100 */
[----:B------:R-:W0:Y:S02]  /*7ba0*/  F2I.FTZ.TRUNC.NTZ R23, R23 ;  /* 0x0000001700177305 */ /* 0x000e24000021f100 */
[----:B0-----:R-:W-:Y:S01]  /*7bb0*/  STG.E.U16 desc[UR36][R2.64], R23 ;  /* 0x0000001702007986 */ /* 0x001fe2000c101524 */
[----:B------:R-:W-:Y:S05]  /*7bc0*/  EXIT ;  /* 0x000000000000794d */ /* 0x000fea0003800000 */
.L_x_5015:
        /* <DEDUP_REMOVED lines=9> */
.L_x_5022:
[----:B------:R-:W-:Y:S01]  /*7c60*/  STG.E.U16 desc[UR36][R2.64], R23 ;  /* 0x0000001702007986 */ /* 0x000fe2000c101524 */
[----:B------:R-:W-:Y:S05]  /*7c70*/  EXIT ;  /* 0x000000000000794d */ /* 0x000fea0003800000 */
.L_x_5021:
        /* <DEDUP_REMOVED lines=10> */
.L_x_5024:
[----:B------:R-:W-:-:S05]  /*7d20*/  HADD2.F32 R0, -RZ, R23.H0_H0 ;  /* 0x20000017ff007230 */ /* 0x000fca0000004100 */
[----:B------:R-:W-:-:S04]  /*7d30*/  F2FP.F16.F32.PACK_AB R0, RZ, R0 ;  /* 0x00000000ff00723e */ /* 0x000fc800000000ff */
[----:B------:R-:W-:-:S05]  /*7d40*/  PRMT R0, R0, 0x5410, RZ ;  /* 0x0000541000007816 */ /* 0x000fca00000000ff */
[----:B------:R-:W-:Y:S01]  /*7d50*/  STG.E desc[UR36][R2.64], R0 ;  /* 0x0000000002007986 */ /* 0x000fe2000c101924 */
[----:B------:R-:W-:Y:S05]  /*7d60*/  EXIT ;  /* 0x000000000000794d */ /* 0x000fea0003800000 */
.L_x_5023:
[----:B------:R-:W-:-:S05]  /*7d70*/  HADD2.F32 R4, -RZ, R23.H0_H0 ;  /* 0x20000017ff047230 */ /* 0x000fca0000004100 */
[----:B------:R-:W-:-:S06]  /*7d80*/  FMUL.FTZ R4, R4, 1 ;  /* 0x3f80000004047820 */ /* 0x000fcc0000410000 */
[----:B------:R-:W0:Y:S02]  /*7d90*/  F2F.F64.F32 R4, R4 ;  /* 0x0000000400047310 */ /* 0x000e240000201800 */
[----:B0-----:R-:W-:Y:S01]  /*7da0*/  STG.E.64 desc[UR36][R2.64], R4 ;  /* 0x0000000402007986 */ /* 0x001fe2000c101b24 */
[----:B------:R-:W-:Y:S05]  /*7db0*/  EXIT ;  /* 0x000000000000794d */ /* 0x000fea0003800000 */
.L_x_5014:
        /* <DEDUP_REMOVED lines=14> */
.L_x_5028:
        /* <DEDUP_REMOVED lines=18> */
.L_x_5031:
[----:B------:R-:W-:-:S04]  /*7fc0*/  SHF.R.U32.HI R5, RZ, 0x18, R5 ;  /* 0x00000018ff057819 */ /* 0x000fc80000011605 */
[----:B------:R-:W-:-:S07]  /*7fd0*/  LOP3.LUT R0, R0, 0x80, R5, 0xf8, !PT ;  /* 0x0000008000007812 */ /* 0x000fce00078ef805 */
.L_x_5030:
[----:B------:R-:W-:Y:S05]  /*7fe0*/  BSYNC.RECONVERGENT B0 ;  /* 0x0000000000007941 */ /* 0x000fea0003800200 */
.L_x_5029:
[----:B------:R-:W-:Y:S01]  /*7ff0*/  STG.E.U8 desc[UR36][R2.64], R0 ;  /* 0x0000000002007986 */ /* 0x000fe2000c101124 */
[----:B------:R-:W-:Y:S05]  /*8000*/  EXIT ;  /* 0x000000000000794d */ /* 0x000fea0003800000 */
.L_x_5027:
        /* <DEDUP_REMOVED lines=18> */
.L_x_5034:
[----:B------:R-:W-:-:S04]  /*8130*/  SHF.R.U32.HI R5, RZ, 0x18, R5 ;  /* 0x00000018ff057819 */ /* 0x000fc80000011605 */
[----:B------:R-:W-:-:S07]  /*8140*/  LOP3.LUT R0, R0, 0x80, R5, 0xf8, !PT ;  /* 0x0000008000007812 */ /* 0x000fce00078ef805 */
.L_x_5033:
[----:B------:R-:W-:Y:S05]  /*8150*/  BSYNC.RECONVERGENT B0 ;  /* 0x0000000000007941 */ /* 0x000fea0003800200 */
.L_x_5032:
[----:B------:R-:W-:Y:S01]  /*8160*/  STG.E.U8 desc[UR36][R2.64], R0 ;  /* 0x0000000002007986 */ /* 0x000fe2000c101124 */
[----:B------:R-:W-:Y:S05]  /*8170*/  EXIT ;  /* 0x000000000000794d */ /* 0x000fea0003800000 */
.L_x_5026:
        /* <DEDUP_REMOVED lines=22> */
.L_x_5036:
[----:B------:R-:W-:-:S06]  /*82e0*/  HADD2.F32 R4, -RZ, R23.H0_H0 ;  /* 0x20000017ff047230 */ /* 0x000fcc0000004100 */
[----:B------:R-:W0:Y:S02]  /*82f0*/  F2I.U64.TRUNC R4, R4 ;  /* 0x0000000400047311 */ /* 0x000e24000020d800 */
[----:B0-----:R-:W-:Y:S01]  /*8300*/  STG.E.64 desc[UR36][R2.64], R4 ;  /* 0x0000000402007986 */ /* 0x001fe2000c101b24 */
[----:B------:R-:W-:Y:S05]  /*8310*/  EXIT ;  /* 0x000000000000794d */ /* 0x000fea0003800000 */
.L_x_5035:
[----:B------:R-:W-:-:S06]  /*8320*/  HADD2.F32 R23, -RZ, R23.H0_H0 ;  /* 0x20000017ff177230 */ /* 0x000fcc0000004100 */
[----:B------:R-:W0:Y:S02]  /*8330*/  F2I.FTZ.U32.TRUNC.NTZ R23, R23 ;  /* 0x0000001700177305 */ /* 0x000e24000021f000 */
[----:B0-----:R-:W-:Y:S01]  /*8340*/  STG.E desc[UR36][R2.64], R23 ;  /* 0x0000001702007986 */ /* 0x001fe2000c101924 */
[----:B------:R-:W-:Y:S05]  /*8350*/  EXIT ;  /* 0x000000000000794d */ /* 0x000fea0003800000 */
.L_x_5025:
        /* <DEDUP_REMOVED lines=11> */
.L_x_5038:
[----:B------:R-:W-:Y:S01]  /*8410*/  HADD2.F32 R23, -RZ, R23.H0_H0 ;  /* 0x20000017ff177230 */ /* 0x000fe20000004100 */
[----:B------:R-:W-:-:S04]  /*8420*/  CS2R R6, SRZ ;  /* 0x0000000000067805 */ /* 0x000fc8000001ff00 */
[----:B------:R-:W-:-:S06]  /*8430*/  FMUL.FTZ R4, R23, 1 ;  /* 0x3f80000017047820 */ /* 0x000fcc0000410000 */
[----:B------:R-:W0:Y:S02]  /*8440*/  F2F.F64.F32 R4, R4 ;  /* 0x0000000400047310 */ /* 0x000e240000201800 */
[----:B0-----:R-:W-:Y:S01]  /*8450*/  STG.E.128 desc[UR36][R2.64], R4 ;  /* 0x0000000402007986 */ /* 0x001fe2000c101d24 */
[----:B------:R-:W-:Y:S05]  /*8460*/  EXIT ;  /* 0x000000000000794d */ /* 0x000fea0003800000 */
.L_x_5037:
[----:B------:R-:W-:-:S13]  /*8470*/  ISETP.NE.AND P0, PT, R0, 0xf, PT ;  /* 0x0000000f0000780c */ /* 0x000fda0003f05270 */
[----:B------:R-:W-:Y:S05]  /*8480*/  @!P0 BRA `(.L_x_5039) ;  /* 0x0000000000e88947 */ /* 0x000fea0003800000 */
[----:B------:R-:W-:-:S13]  /*8490*/  ISETP.NE.AND P0, PT, R0, 0x17, PT ;  /* 0x000000170000780c */ /* 0x000fda0003f05270 */
[----:B------:R-:W-:Y:S05]  /*84a0*/  @!P0 BRA `(.L_x_5040) ;  /* 0x0000000000908947 */ /* 0x000fea0003800000 */
[----:B------:R-:W-:-:S13]  /*84b0*/  ISETP.NE.AND P0, PT, R0, 0x18, PT ;  /* 0x000000180000780c */ /* 0x000fda0003f05270 */
[----:B------:R-:W-:Y:S05]  /*84c0*/  @!P0 BRA `(.L_x_5041) ;  /* 0x0000000000448947 */ /* 0x000fea0003800000 */
.L_x_5018:
        /* <DEDUP_REMOVED lines=16> */
.L_x_5042:
[----:B------:R-:W-:Y:S05]  /*85d0*/  EXIT ;  /* 0x000000000000794d */ /* 0x000fea0003800000 */
.L_x_5041:
        /* <DEDUP_REMOVED lines=13> */
.L_x_5044:
[----:B------:R-:W-:Y:S05]  /*86b0*/  BSYNC.RECONVERGENT B0 ;  /* 0x0000000000007941 */ /* 0x000fea0003800200 */
.L_x_5043:
[----:B------:R-:W-:-:S05]  /*86c0*/  LOP3.LUT R5, R0, 0x80, R5, 0xf8, !PT ;  /* 0x0000008000057812 */ /* 0x000fca00078ef805 */
[----:B------:R-:W-:Y:S01]  /*86d0*/  STG.E.U8 desc[UR36][R2.64], R5 ;  /* 0x0000000502007986 */ /* 0x000fe2000c101124 */
[----:B------:R-:W-:Y:S05]  /*86e0*/  EXIT ;  /* 0x000000000000794d */ /* 0x000fea0003800000 */
.L_x_5040:
        /* <DEDUP_REMOVED lines=12> */
.L_x_5046:
[----:B------:R-:W-:Y:S01]  /*87b0*/  IMAD.MOV.U32 R0, RZ, RZ, 0x7f ;  /* 0x0000007fff007424 */ /* 0x000fe200078e00ff */
[----:B------:R-:W-:-:S04]  /*87c0*/  ISETP.GT.U32.AND P0, PT, R4, 0x7f800000, PT ;  /* 0x7f8000000400780c */ /* 0x000fc80003f04070 */
[----:B------:R-:W-:-:S09]  /*87d0*/  SEL R0, R0, 0x7c, P0 ;  /* 0x0000007c00007807 */ /* 0x000fd20000000000 */
.L_x_5047:
[----:B------:R-:W-:Y:S05]  /*87e0*/  BSYNC.RECONVERGENT B0 ;  /* 0x0000000000007941 */ /* 0x000fea0003800200 */
.L_x_5045:
[----:B------:R-:W-:-:S04]  /*87f0*/  SHF.R.U32.HI R5, RZ, 0x18, R5 ;  /* 0x00000018ff057819 */ /* 0x000fc80000011605 */
[----:B------:R-:W-:-:S05]  /*8800*/  LOP3.LUT R5, R0, 0x80, R5, 0xf8, !PT ;  /* 0x0000008000057812 */ /* 0x000fca00078ef805 */
[----:B------:R-:W-:Y:S01]  /*8810*/  STG.E.U8 desc[UR36][R2.64], R5 ;  /* 0x0000000502007986 */ /* 0x000fe2000c101124 */
[----:B------:R-:W-:Y:S05]  /*8820*/  EXIT ;  /* 0x000000000000794d */ /* 0x000fea0003800000 */
.L_x_5039:
[----:B------:R-:W-:-:S05]  /*8830*/  HADD2.F32 R0, -RZ, R23.H0_H0 ;  /* 0x20000017ff007230 */ /* 0x000fca0000004100 */
[----:B------:R-:W-:-:S05]  /*8840*/  F2FP.BF16.F32.PACK_AB R0, RZ, R0 ;  /* 0x00000000ff00723e */ /* 0x000fca00000010ff */
[----:B------:R-:W-:Y:S01]  /*8850*/  STG.E.U16 desc[UR36][R2.64], R0 ;  /* 0x0000000002007986 */ /* 0x000fe2000c101524 */
[----:B------:R-:W-:Y:S05]  /*8860*/  EXIT ;  /* 0x000000000000794d */ /* 0x000fea0003800000 */
.L_x_5048:
        /* <DEDUP_REMOVED lines=9> */
.L_x_6377:


//--------------------- .text._ZN2at6native18elementwise_kernelILi128ELi4EZNS0_22gpu_kernel_impl_nocastIZZZNS0_66_GLOBAL__N__a0cfb035_28_ActivationHardswishKernel_cu_9e10b42f_293016hardswish_kernelERNS_14TensorIteratorEENKUlvE_clEvENKUlvE1_clEvEUlN3c104HalfEE_EEvRNS_18TensorIteratorBaseERKT_EUliE_EEviT1_ --------------------------
	.section	.text._ZN2at6native18elementwise_kernelILi128ELi4EZNS0_22gpu_kernel_impl_nocastIZZZNS0_66_GLOBAL__N__a0cfb035_28_ActivationHardswishKernel_cu_9e10b42f_293016hardswish_kernelERNS_14TensorIteratorEENKUlvE_clEvENKUlvE1_clEvEUlN3c104HalfEE_EEvRNS_18TensorIteratorBaseERKT_EUliE_EEviT1_,"ax",@progbits
	.align	128
        .global         _ZN2at6native18elementwise_kernelILi128ELi4EZNS0_22gpu_kernel_impl_nocastIZZZNS0_66_GLOBAL__N__a0cfb035_28_ActivationHardswishKernel_cu_9e10b42f_293016hardswish_kernelERNS_14TensorIteratorEENKUlvE_clEvENKUlvE1_clEvEUlN3c104HalfEE_EEvRNS_18TensorIteratorBaseERKT_EUliE_EEviT1_
        .type           _ZN2at6native18elementwise_kernelILi128ELi4EZNS0_22gpu_kernel_impl_nocastIZZZNS0_66_GLOBAL__N__a0cfb035_28_ActivationHardswishKernel_cu_9e10b42f_293016hardswish_kernelERNS_14TensorIteratorEENKUlvE_clEvENKUlvE1_clEvEUlN3c104HalfEE_EEvRNS_18TensorIteratorBaseERKT_EUliE_EEviT1_,@function
        .size           _ZN2at6native18elementwise_kernelILi128ELi4EZNS0_22gpu_kernel_impl_nocastIZZZNS0_66_GLOBAL__N__a0cfb035_28_ActivationHardswishKernel_cu_9e10b42f_293016hardswish_kernelERNS_14TensorIteratorEENKUlvE_clEvENKUlvE1_clEvEUlN3c104HalfEE_EEvRNS_18TensorIteratorBaseERKT_EUliE_EEviT1_,(.L_x_6378 - _ZN2at6native18elementwise_kernelILi128ELi4EZNS0_22gpu_kernel_impl_nocastIZZZNS0_66_GLOBAL__N__a0cfb035_28_ActivationHardswishKernel_cu_9e10b42f_293016hardswish_kernelERNS_14TensorIteratorEENKUlvE_clEvENKUlvE1_clEvEUlN3c104HalfEE_EEvRNS_18TensorIteratorBaseERKT_EUliE_EEviT1_)
        .other          _ZN2at6native18elementwise_kernelILi128ELi4EZNS0_22gpu_kernel_impl_nocastIZZZNS0_66_GLOBAL__N__a0cfb035_28_ActivationHardswishKernel_cu_9e10b42f_293016hardswish_kernelERNS_14TensorIteratorEENKUlvE_clEvENKUlvE1_clEvEUlN3c104HalfEE_EEvRNS_18TensorIteratorBaseERKT_EUliE_EEviT1_,@"STO_CUDA_ENTRY STV_DEFAULT"
_ZN2at6native18elementwise_kernelILi128ELi4EZNS0_22gpu_kernel_impl_nocastIZZZNS0_66_GLOBAL__N__a0cfb035_28_ActivationHardswishKernel_cu_9e10b42f_293016hardswish_kernelERNS_14TensorIteratorEENKUlvE_clEvENKUlvE1_clEvEUlN3c104HalfEE_EEvRNS_18TensorIteratorBaseERKT_EUliE_EEviT1_:
.text._ZN2at6native18elementwise_kernelILi128ELi4EZNS0_22gpu_kernel_impl_nocastIZZZNS0_66_GLOBAL__N__a0cfb035_28_ActivationHardswishKernel_cu_9e10b42f_293016hardswish_kernelERNS_14TensorIteratorEENKUlvE_clEvENKUlvE1_clEvEUlN3c104HalfEE_EEvRNS_18TensorIteratorBaseERKT_EUliE_EEviT1_:
        /* <DEDUP_REMOVED lines=19> */
[----:B------:R-:W-:Y:S01]  /*0130*/  IADD3 R3, PT, PT, R3, 0x80, RZ ;  /* 0x0000008003037810 */ /* 0x000fe20007ffe0ff */
[----:B---3--:R-:W-:-:S05]  /*0140*/  HADD2.F32 R0, -RZ, R4.H0_H0 ;  /* 0x20000004ff007230 */ /* 0x008fca0000004100 */
        /* <DEDUP_REMOVED lines=8> */
[----:B------:R-:W-:Y:S01]  /*01d0*/  F2FP.F16.F32.PACK_AB R9, RZ, R9 ;  /* 0x00000009ff09723e */ /* 0x000fe200000000ff */
        /* <DEDUP_REMOVED lines=8> */
[----:B------:R-:W-:Y:S01]  /*0260*/  IADD3 R3, PT, PT, R3, 0x80, RZ ;  /* 0x0000008003037810 */ /* 0x000fe20007ffe0ff */
[----:B----4-:R-:W-:-:S05]  /*0270*/  HADD2.F32 R0, -RZ, R4.H0_H0 ;  /* 0x20000004ff007230 */ /* 0x010fca0000004100 */
[----:B------:R-:W-:-:S05]  /*0280*/  FADD.FTZ R2, R0, 3 ;  /* 0x4040000000027421 */ /* 0x000fca0000010000 */
[----:B--2---:R-:W-:-:S04]  /*0290*/  FSETP.GEU.FTZ.AND P0, PT, R2, UR5, PT ;  /* 0x0000000502007c0b */ /* 0x004fc8000bf1e000 */
[----:B------:R-:W-:-:S04]  /*02a0*/  FSEL R2, R2, UR5, P0 ;  /* 0x0000000502027c08 */ /* 0x000fc80008000000 */
[----:B---3--:R-:W-:-:S04]  /*02b0*/  FSETP.GT.FTZ.AND P0, PT, R2, UR8, PT ;  /* 0x0000000802007c0b */ /* 0x008fc8000bf14000 */
[----:B------:R-:W-:-:S05]  /*02c0*/  FSEL R9, R2, UR8, !P0 ;  /* 0x0000000802097c08 */ /* 0x000fca000c000000 */
[----:B------:R-:W-:-:S04]  /*02d0*/  FMUL.FTZ R9, R0, R9 ;  /* 0x0000000900097220 */ /* 0x000fc80000410000 */
[----:B------:R-:W-:-:S05]  /*02e0*/  FMUL.FTZ R9, R9, 0.16666667163372039795 ;  /* 0x3e2aaaab09097820 */ /* 0x000fca0000410000 */
[----:B------:R-:W-:-:S05]  /*02f0*/  F2FP.F16.F32.PACK_AB R9, RZ, R9 ;  /* 0x00000009ff09723e */ /* 0x000fca00000000ff */
[----:B0-----:R0:W-:Y:S02]  /*0300*/  STG.E.U16 desc[UR6][R6.64], R9 ;  /* 0x0000000906007986 */ /* 0x0011e4000c101506 */
.L_x_5052:
[----:B------:R-:W-:-:S13]  /*0310*/  ISETP.GE.AND P0, PT, R3, UR4, PT ;  /* 0x0000000403007c0c */ /* 0x000fda000bf06270 */
[----:B------:R-:W-:Y:S05]  /*0320*/  @P0 BREAK.RELIABLE B1 ;  /* 0x0000000000010942 */ /* 0x000fea0003800100 */
[----:B------:R-:W-:Y:S05]  /*0330*/  @P0 BRA `(.L_x_5053) ;  /* 0x0000000000440947 */ /* 0x000fea0003800000 */
[----:B------:R-:W-:Y:S05]  /*0340*/  BSYNC.RELIABLE B1 ;  /* 0x0000000000017941 */ /* 0x000fea0003800100 */
.L_x_5051:
        /* <DEDUP_REMOVED lines=16> */
.L_x_5053:
[----:B------:R-:W-:Y:S05]  /*0450*/  BSYNC.RECONVERGENT B0 ;  /* 0x0000000000007941 */ /* 0x000fea0003800200 */
.L_x_5050:
[----:B------:R-:W-:Y:S05]  /*0460*/  WARPSYNC.ALL ;  /* 0x0000000000007948 */ /* 0x000fea0003800000 */
[----:B------:R-:W-:-:S13]  /*0470*/  ISETP.GE.AND P0, PT, R3, UR4, PT ;  /* 0x0000000403007c0c */ /* 0x000fda000bf06270 */
[----:B------:R-:W-:Y:S05]  /*0480*/  @P0 EXIT ;  /* 0x000000000000094d */ /* 0x000fea0003800000 */
[----:B------:R-:W2:Y:S01]  /*0490*/  LDC.64 R2, c[0x0][0x588] ;  /* 0x00016200ff027b82 */ /* 0x000ea20000000a00 */
[----:B------:R-:W3:Y:S01]  /*04a0*/  LDCU UR4, c[0x0][0x590] ;  /* 0x0000b200ff0477ac */ /* 0x000ee20008000800 */
[----:B------:R-:W4:Y:S01]  /*04b0*/  LDCU UR5, c[0x0][0x59c] ;  /* 0x0000b380ff0577ac */ /* 0x000f220008000800 */
[----:B--2---:R-:W2:Y:S02]  /*04c0*/  LDG.E.U16 R2, desc[UR6][R2.64] ;  /* 0x0000000602027981 */ /* 0x004ea4000c1e1500 */
[----:B--2---:R-:W-:-:S05]  /*04d0*/  HADD2.F32 R0, -RZ, R2.H0_H0 ;  /* 0x20000002ff007230 */ /* 0x004fca0000004100 */
        /* <DEDUP_REMOVED lines=8> */
[----:B------:R-:W-:-:S05]  /*0560*/  F2FP.F16.F32.PACK_AB R7, RZ, R7 ;  /* 0x00000007ff07723e */ /* 0x000fca00000000ff */
[----:B0-----:R-:W-:Y:S01]  /*0570*/  STG.E.U16 desc[UR6][R4.64], R7 ;  /* 0x0000000704007986 */ /* 0x001fe2000c101506 */
[----:B------:R-:W-:Y:S05]  /*0580*/  EXIT ;  /* 0x000000000000794d */ /* 0x000fea0003800000 */
.L_x_5049:
        /* <DEDUP_REMOVED lines=306> */
.L_x_5057:
[----:B------:R-:W0:Y:S01]  /*18b0*/  LDCU.128 UR8, c[0x0][0x580] ;  /* 0x0000b000ff0877ac */ /* 0x000e220008000c00 */
[----:B------:R-:W1:Y:S01]  /*18c0*/  LDCU UR5, c[0x0][0x590] ;  /* 0x0000b200ff0577ac */ /* 0x000e620008000800 */
[----:B0-----:R-:W-:Y:S01]  /*18d0*/  IADD3 R6, P0, PT, R4, UR10, RZ ;  /* 0x0000000a04067c10 */ /* 0x001fe2000ff1e0ff */
[----:B------:R-:W0:Y:S03]  /*18e0*/  LDCU UR10, c[0x0][0x59c] ;  /* 0x0000b380ff0a77ac */ /* 0x000e260008000800 */
[----:B------:R-:W-:-:S05]  /*18f0*/  IADD3.X R7, PT, PT, RZ, UR11, RZ, P0, !PT ;  /* 0x0000000bff077c10 */ /* 0x000fca00087fe4ff */
[----:B------:R-:W2:Y:S01]  /*1900*/  LDG.E.U16 R6, desc[UR6][R6.64] ;  /* 0x0000000606067981 */ /* 0x000ea2000c1e1500 */
[----:B------:R-:W-:Y:S01]  /*1910*/  IADD3 R3, PT, PT, R3, 0x80, RZ ;  /* 0x0000008003037810 */ /* 0x000fe20007ffe0ff */
[----:B--2---:R-:W-:-:S05]  /*1920*/  HADD2.F32 R4, -RZ, R6.H0_H0 ;  /* 0x20000006ff047230 */ /* 0x004fca0000004100 */
        /* <DEDUP_REMOVED lines=8> */
[----:B------:R-:W-:Y:S02]  /*19b0*/  IADD3.X R5, PT, PT, RZ, UR9, RZ, P0, !PT ;  /* 0x00000009ff057c10 */ /* 0x000fe400087fe4ff */
[----:B------:R-:W-:Y:S02]  /*19c0*/  ISETP.GE.AND P0, PT, R3, UR4, PT ;  /* 0x0000000403007c0c */ /* 0x000fe4000bf06270 */
[----:B------:R-:W-:-:S05]  /*19d0*/  F2FP.F16.F32.PACK_AB R9, RZ, R9 ;  /* 0x00000009ff09723e */ /* 0x000fca00000000ff */
[----:B------:R0:W-:Y:S06]  /*19e0*/  STG.E.U16 desc[UR6][R4.64], R9 ;  /* 0x0000000904007986 */ /* 0x0001ec000c101506 */
[----:B------:R-:W-:Y:S05]  /*19f0*/  @P0 BREAK.RELIABLE B1 ;  /* 0x0000000000010942 */ /* 0x000fea0003800100 */
[----:B------:R-:W-:Y:S05]  /*1a00*/  @P0 BRA `(.L_x_5058) ;  /* 0x0000002400f80947 */ /* 0x000fea0003800000 */
[----:B------:R-:W1:Y:S01]  /*1a10*/  LDCU.64 UR8, c[0x0][0x390] ;  /* 0x00007200ff0877ac */ /* 0x000e620008000a00 */
[----:B0-----:R-:W-:Y:S01]  /*1a20*/  MOV R5, R3 ;  /* 0x0000000300057202 */ /* 0x001fe20000000f00 */
[----:B------:R-:W-:Y:S01]  /*1a30*/  IMAD.MOV.U32 R4, RZ, RZ, RZ ;  /* 0x000000ffff047224 */ /* 0x000fe200078e00ff */
[----:B------:R-:W-:Y:S01]  /*1a40*/  ISETP.NE.AND P0, PT, R2, RZ, PT ;  /* 0x000000ff0200720c */ /* 0x000fe20003f05270 */
[----:B------:R-:W0:Y:S01]  /*1a50*/  LDCU UR5, c[0x0][0x38c] ;  /* 0x00007180ff0577ac */ /* 0x000e220008000800 */
        /* <DEDUP_REMOVED lines=286> */
[----:B------:R-:W-:-:S04]  /*2c40*/  IMAD R6, R13, UR8, R7 ;  /* 0x000000080d067c24 */ /* 0x000fc8000f8e0207 */
[----:B------:R-:W-:Y:S02]  /*2c50*/  @P0 IMAD.MOV R10, RZ, RZ, -R10 ;  /* 0x000000ffff0a0224 */ /* 0x000fe400078e0a0a */
[C---:B--2---:R-:W-:Y:S02]  /*2c60*/  IMAD R5, R6.reuse, UR10, R5 ;  /* 0x0000000a06057c24 */ /* 0x044fe4000f8e0205 */
[----:B0-----:R-:W-:Y:S02]  /*2c70*/  @P0 IMAD R10, R17, R10, R11 ;  /* 0x0000000a110a0224 */ /* 0x001fe400078e020b */
[----:B------:R-:W-:Y:S02]  /*2c80*/  IMAD R4, R6, UR11, R4 ;  /* 0x0000000b06047c24 */ /* 0x000fe4000f8e0204 */
[C---:B-1----:R-:W-:Y:S02]  /*2c90*/  @P0 IMAD R5, R10.reuse, R8, R5 ;  /* 0x000000080a050224 */ /* 0x042fe400078e0205 */
[----:B------:R-:W-:-:S07]  /*2ca0*/  @P0 IMAD R4, R10, R9, R4 ;  /* 0x000000090a040224 */ /* 0x000fce00078e0204 */
.L_x_5059:
        /* <DEDUP_REMOVED lines=17> */
[----:B------:R-:W-:-:S05]  /*2dc0*/  F2FP.F16.F32.PACK_AB R9, RZ, R9 ;  /* 0x00000009ff09723e */ /* 0x000fca00000000ff */
[----:B------:R0:W-:Y:S02]  /*2dd0*/  STG.E.U16 desc[UR6][R4.64], R9 ;  /* 0x0000000904007986 */ /* 0x0001e4000c101506 */
.L_x_5056:
[----:B------:R-:W-:-:S13]  /*2de0*/  ISETP.GE.AND P0, PT, R3, UR4, PT ;  /* 0x0000000403007c0c */ /* 0x000fda000bf06270 */
[----:B------:R-:W-:Y:S05]  /*2df0*/  @P0 BREAK.RELIABLE B1 ;  /* 0x0000000000010942 */ /* 0x000fea0003800100 */
[----:B------:R-:W-:Y:S05]  /*2e00*/  @P0 BRA `(.L_x_5058) ;  /* 0x0000001000f80947 */ /* 0x000fea0003800000 */
[----:B------:R-:W-:Y:S05]  /*2e10*/  BSYNC.RELIABLE B1 ;  /* 0x0000000000017941 */ /* 0x000fea0003800100 */
.L_x_5055:
[----:B------:R-:W1:Y:S01]  /*2e20*/  LDCU.64 UR8, c[0x0][0x390] ;  /* 0x00007200ff0877ac */ /* 0x000e620008000a00 */
[----:B0-----:R-:W-:Y:S02]  /*2e30*/  MOV R4, RZ ;  /* 0x000000ff00047202 */ /* 0x001fe40000000f00 */
        /* <DEDUP_REMOVED lines=296> */
.L_x_5060:
        /* <DEDUP_REMOVED lines=19> */
.L_x_5058:
[----:B------:R-:W-:Y:S05]  /*41f0*/  BSYNC.RECONVERGENT B0 ;  /* 0x0000000000007941 */ /* 0x000fea0003800200 */
.L_x_5054:
[----:B------:R-:W-:Y:S05]  /*4200*/  WARPSYNC.ALL ;  /* 0x0000000000007948 */ /* 0x000fea0003800000 */
[----:B------:R-:W-:-:S13]  /*4210*/  ISETP.GE.AND P0, PT, R3, UR4, PT ;  /* 0x0000000403007c0c */ /* 0x000fda000bf06270 */
[----:B------:R-:W-:Y:S05]  /*4220*/  @P0 EXIT ;  /* 0x000000000000094d */ /* 0x000fea0003800000 */
[----:B------:R-:W2:Y:S01]  /*4230*/  LDCU.64 UR4, c[0x0][0x390] ;  /* 0x00007200ff0477ac */ /* 0x000ea20008000a00 */
[----:B01----:R-:W-:Y:S02]  /*4240*/  MOV R4, RZ ;  /* 0x000000ff00047202 */ /* 0x003fe40000000f00 */
[----:B------:R-:W-:Y:S01]  /*4250*/  MOV R5, R3 ;  /* 0x0000000300057202 */ /* 0x000fe20000000f00 */
[----:B------:R-:W0:Y:S01]  /*4260*/  LDCU UR8, c[0x0][0x38c] ;  /* 0x00007180ff0877ac */ /* 0x000e220008000800 */
[----:B------:R-:W-:Y:S01]  /*4270*/  ISETP.NE.AND P0, PT, R2, RZ, PT ;  /* 0x000000ff0200720c */ /* 0x000fe20003f05270 */
[----:B------:R-:W1:Y:S01]  /*4280*/  LDCU.64 UR10, c[0x0][0x4b8] ;  /* 0x00009700ff0a77ac */ /* 0x000e620008000a00 */
[----:B--2---:R-:W-:-:S05]  /*4290*/  IMAD.HI.U32 R4, R3, UR4, R4 ;  /* 0x0000000403047c27 */ /* 0x004fca000f8e0004 */
[----:B------:R-:W-:-:S05]  /*42a0*/  SHF.R.U32.HI R5, RZ, UR5, R4 ;  /* 0x00000005ff057c19 */ /* 0x000fca0008011604 */
[----:B------:R-:W-:-:S04]  /*42b0*/  IMAD.MOV R6, RZ, RZ, -R5 ;  /* 0x000000ffff067224 */ /* 0x000fc800078e0a05 */
[----:B0-----:R-:W-:-:S04]  /*42c0*/  IMAD R2, R6, UR8, R3 ;  /* 0x0000000806027c24 */ /* 0x001fc8000f8e0203 */
[C---:B-1----:R-:W-:Y:S02]  /*42d0*/  IMAD R3, R2.reuse, UR10, RZ ;  /* 0x0000000a02037c24 */ /* 0x042fe4000f8e02ff */
        /* <DEDUP_REMOVED lines=287> */
.L_x_5061:
[----:B------:R-:W0:Y:S01]  /*54d0*/  LDCU.128 UR8, c[0x0][0x580] ;  /* 0x0000b000ff0877ac */ /* 0x000e220008000c00 */
[----:B------:R-:W1:Y:S01]  /*54e0*/  LDCU UR4, c[0x0][0x590] ;  /* 0x0000b200ff0477ac */ /* 0x000e620008000800 */
[----:B------:R-:W2:Y:S01]  /*54f0*/  LDCU UR5, c[0x0][0x59c] ;  /* 0x0000b380ff0577ac */ /* 0x000ea20008000800 */
[----:B0-----:R-:W-:-:S04]  /*5500*/  IADD3 R4, P0, PT, R2, UR10, RZ ;  /* 0x0000000a02047c10 */ /* 0x001fc8000ff1e0ff */
[----:B------:R-:W-:-:S05]  /*5510*/  IADD3.X R5, PT, PT, RZ, UR11, RZ, P0, !PT ;  /* 0x0000000bff057c10 */ /* 0x000fca00087fe4ff */
[----:B------:R-:W3:Y:S02]  /*5520*/  LDG.E.U16 R4, desc[UR6][R4.64] ;  /* 0x0000000604047981 */ /* 0x000ee4000c1e1500 */
[----:B---3--:R-:W-:-:S05]  /*5530*/  HADD2.F32 R0, -RZ, R4.H0_H0 ;  /* 0x20000004ff007230 */ /* 0x008fca0000004100 */
        /* <DEDUP_REMOVED lines=9> */
[----:B------:R-:W-:-:S05]  /*55d0*/  F2FP.F16.F32.PACK_AB R7, RZ, R7 ;  /* 0x00000007ff07723e */ /* 0x000fca00000000ff */
[----:B------:R-:W-:Y:S01]  /*55e0*/  STG.E.U16 desc[UR6][R2.64], R7 ;  /* 0x0000000702007986 */ /* 0x000fe2000c101506 */
[----:B------:R-:W-:Y:S05]  /*55f0*/  EXIT ;  /* 0x000000000000794d */ /* 0x000fea0003800000 */
.L_x_5062:
        /* <DEDUP_REMOVED lines=16> */
.L_x_6378:


//--------------------- .text._ZN2at6native27unrolled_elementwise_kernelIZZZNS0_66_GLOBAL__N__a0cfb035_28_ActivationHardswishKernel_cu_9e10b42f_293016hardswish_kernelERNS_14TensorIteratorEENKUlvE_clEvENKUlvE1_clEvEUlN3c104HalfEE_St5arrayIPcLm2EELi4E23TrivialOffsetCalculatorILi1EjESE_NS0_6memory15LoadWithoutCastENSF_16StoreWithoutCastEEEviT_T0_T2_T3_T4_T5_ --------------------------
	.section	.text._ZN2at6native27unrolled_elementwise_kernelIZZZNS0_66_GLOBAL__N__a0cfb035_28_ActivationHardswishKernel_cu_9e10b42f_293016hardswish_kernelERNS_14TensorIteratorEENKUlvE_clEvENKUlvE1_clEvEUlN3c104HalfEE_St5arrayIPcLm2EELi4E23TrivialOffsetCalculatorILi1EjESE_NS0_6memory15LoadWithoutCastENSF_16StoreWithoutCastEEEviT_T0_T2_T3_T4_T5_,"ax",@progbits
	.align	128
        .global         _ZN2at6native27unrolled_elementwise_kernelIZZZNS0_66_GLOBAL__N__a0cfb035_28_ActivationHardswishKernel_cu_9e10b42f_293016hardswish_kernelERNS_14TensorIteratorEENKUlvE_clEvENKUlvE1_clEvEUlN3c104HalfEE_St5arrayIPcLm2EELi4E23TrivialOffsetCalculatorILi1EjESE_NS0_6memory15LoadWithoutCastENSF_16StoreWithoutCastEEEviT_T0_T2_T3_T4_T5_
        .type           _ZN2at6native27unrolled_elementwise_kernelIZZZNS0_66_GLOBAL__N__a0cfb035_28_ActivationHardswishKernel_cu_9e10b42f_293016hardswish_kernelERNS_14TensorIteratorEENKUlvE_clEvENKUlvE1_clEvEUlN3c104HalfEE_St5arrayIPcLm2EELi4E23TrivialOffsetCalculatorILi1EjESE_NS0_6memory15LoadWithoutCastENSF_16StoreWithoutCastEEEviT_T0_T2_T3_T4_T5_,@function
        .size           _ZN2at6native27unrolled_elementwise_kernelIZZZNS0_66_GLOBAL__N__a0cfb035_28_ActivationHardswishKernel_cu_9e10b42f_293016hardswish_kernelERNS_14TensorIteratorEENKUlvE_clEvENKUlvE1_clEvEUlN3c104HalfEE_St5arrayIPcLm2EELi4E23TrivialOffsetCalculatorILi1EjESE_NS0_6memory15LoadWithoutCastENSF_16StoreWithoutCastEEEviT_T0_T2_T3_T4_T5_,(.L_x_6379 - _ZN2at6native27unrolled_elementwise_kernelIZZZNS0_66_GLOBAL__N__a0cfb035_28_ActivationHardswishKernel_cu_9e10b42f_293016hardswish_kernelERNS_14TensorIteratorEENKUlvE_clEvENKUlvE1_clEvEUlN3c104HalfEE_St5arrayIPcLm2EELi4E23TrivialOffsetCalculatorILi1EjESE_NS0_6memory15LoadWithoutCastENSF_16StoreWithoutCastEEEviT_T0_T2_T3_T4_T5_)
        .other          _ZN2at6native27unrolled_elementwise_kernelIZZZNS0_66_GLOBAL__N__a0cfb035_28_ActivationHardswishKernel_cu_9e10b42f_293016hardswish_kernelERNS_14TensorIteratorEENKUlvE_clEvENKUlvE1_clEvEUlN3c104HalfEE_St5arrayIPcLm2EELi4E23TrivialOffsetCalculatorILi1EjESE_NS0_6memory15LoadWithoutCastENSF_16StoreWithoutCastEEEviT_T0_T2_T3_T4_T5_,@"STO_CUDA_ENTRY STV_DEFAULT"
_ZN2at6native27unrolled_elementwise_kernelIZZZNS0_66_GLOBAL__N__a0cfb035_28_ActivationHardswishKernel_cu_9e10b42f_293016hardswish_kernelERNS_14TensorIteratorEENKUlvE_clEvENKUlvE1_clEvEUlN3c104HalfEE_St5arrayIPcLm2EELi4E23TrivialOffsetCalculatorILi1EjESE_NS0_6memory15LoadWithoutCastENSF_16StoreWithoutCastEEEviT_T0_T2_T3_T4_T5_:
.text._ZN2at6native27unrolled_elementwise_kernelIZZZNS0_66_GLOBAL__N__a0cfb035_28_ActivationHardswishKernel_cu_9e10b42f_293016hardswish_kernelERNS_14TensorIteratorEENKUlvE_clEvENKUlvE1_clEvEUlN3c104HalfEE_St5arrayIPcLm2EELi4E23TrivialOffsetCalculatorILi1EjESE_NS0_6memory15LoadWithoutCastENSF_16StoreWithoutCastEEEviT_T0_T2_T3_T4_T5_:
        /* <DEDUP_REMOVED lines=13> */
[----:B------:R-:W-:Y:S01]  /*00d0*/  @!P1 IADD3 R7, PT, PT, R7, 0x80, RZ ;  /* 0x0000008007079810 */ /* 0x000fe20007ffe0ff */
[----:B------:R-:W0:Y:S03]  /*00e0*/  @!P1 LDC.64 R10, c[0x0][0x3a8] ;  /* 0x0000ea00ff0a9b82 */ /* 0x000e260000000a00 */
[----:B------:R-:W-:-:S13]  /*00f0*/  ISETP.GE.AND P3, PT, R7, R2, PT ;  /* 0x000000020700720c */ /* 0x000fda0003f66270 */
[----:B------:R-:W2:Y:S01]  /*0100*/  @!P3 LDC.64 R4, c[0x0][0x3a8] ;  /* 0x0000ea00ff04bb82 */ /* 0x000ea20000000a00 */
[----:B------:R-:W-:Y:S02]  /*0110*/  @!P3 IMAD R17, R0, 0x200, R7 ;  /* 0x000002000011b824 */ /* 0x000fe400078e0207 */
[----:B------:R-:W-:-:S05]  /*0120*/  @!P3 VIADD R7, R7, 0x80 ;  /* 0x000000800707b836 */ /* 0x000fca0000000000 */
[----:B------:R-:W-:Y:S01]  /*0130*/  ISETP.GE.AND P2, PT, R7, R2, PT ;  /* 0x000000020700720c */ /* 0x000fe20003f46270 */
[----:B0-----:R-:W-:-:S04]  /*0140*/  @!P1 IMAD.WIDE.U32 R10, R9, 0x2, R10 ;  /* 0x00000002090a9825 */ /* 0x001fc800078e000a */
[----:B--2---:R-:W-:Y:S01]  /*0150*/  @!P3 IMAD.WIDE.U32 R16, R17, 0x2, R4 ;  /* 0x000000021110b825 */ /* 0x004fe200078e0004 */
[C---:B------:R-:W-:Y:S01]  /*0160*/  @!P0 LEA R9, R0.reuse, R3, 0x9 ;  /* 0x0000000300098211 */ /* 0x040fe200078e48ff */
[----:B------:R-:W0:Y:S01]  /*0170*/  @!P0 LDC.64 R4, c[0x0][0x3a8] ;  /* 0x0000ea00ff048b82 */ /* 0x000e220000000a00 */
[----:B-1----:R-:W5:Y:S05]  /*0180*/  @!P1 LDG.E.U16 R8, desc[UR4][R10.64] ;  /* 0x000000040a089981 */ /* 0x002f6a000c1e1500 */
[----:B------:R-:W-:Y:S02]  /*0190*/  @!P2 IMAD R7, R0, 0x200, R7 ;  /* 0x000002000007a824 */ /* 0x000fe400078e0207 */
[----:B------:R-:W-:Y:S01]  /*01a0*/  VIADD R19, R3, 0x80 ;  /* 0x0000008003137836 */ /* 0x000fe20000000000 */
[----:B------:R1:W5:Y:S01]  /*01b0*/  @!P3 LDG.E.U16 R6, desc[UR4][R16.64] ;  /* 0x000000041006b981 */ /* 0x000362000c1e1500 */
[----:B------:R-:W2:Y:S01]  /*01c0*/  @!P2 LDC.64 R12, c[0x0][0x3a8] ;  /* 0x0000ea00ff0cab82 */ /* 0x000ea20000000a00 */
[----:B0-----:R-:W-:Y:S01]  /*01d0*/  @!P0 IMAD.WIDE.U32 R4, R9, 0x2, R4 ;  /* 0x0000000209048825 */ /* 0x001fe200078e0004 */
[----:B------:R-:W-:-:S06]  /*01e0*/  PRMT R9, RZ, 0x7610, R9 ;  /* 0x00007610ff097816 */ /* 0x000fcc0000000009 */
[----:B------:R-:W5:Y:S01]  /*01f0*/  @!P0 LDG.E.U16 R9, desc[UR4][R4.64] ;  /* 0x0000000404098981 */ /* 0x000f62000c1e1500 */
[----:B------:R-:W-:Y:S01]  /*0200*/  ISETP.GE.AND P0, PT, R3, R2, PT ;  /* 0x000000020300720c */ /* 0x000fe20003f06270 */
[----:B--2---:R-:W-:Y:S01]  /*0210*/  @!P2 IMAD.WIDE.U32 R12, R7, 0x2, R12 ;  /* 0x00000002070ca825 */ /* 0x004fe200078e000c */
[----:B------:R-:W-:Y:S02]  /*0220*/  PRMT R7, RZ, 0x7610, R7 ;  /* 0x00007610ff077816 */ /* 0x000fe40000000007 */
[C---:B-1----:R-:W-:Y:S01]  /*0230*/  IADD3 R17, PT, PT, R3.reuse, 0x180, RZ ;  /* 0x0000018003117810 */ /* 0x042fe20007ffe0ff */
[----:B------:R-:W-:-:S03]  /*0240*/  VIADD R11, R3, 0x100 ;  /* 0x00000100030b7836 */ /* 0x000fc60000000000 */
[----:B------:R0:W5:Y:S05]  /*0250*/  @!P2 LDG.E.U16 R7, desc[UR4][R12.64] ;  /* 0x000000040c07a981 */ /* 0x00016a000c1e1500 */
[----:B------:R-:W1:Y:S01]  /*0260*/  @!P0 LDC.64 R14, c[0x0][0x3a0] ;  /* 0x0000e800ff0e8b82 */ /* 0x000e620000000a00 */
[----:B------:R-:W-:Y:S01]  /*0270*/  BSSY.RECONVERGENT B0, `(.L_x_5063) ;  /* 0x0000014000007945 */ /* 0x000fe20003800200 */
[----:B0-----:R-:W-:Y:S02]  /*0280*/  @!P0 IMAD R13, R0, 0x200, R3 ;  /* 0x00000200000d8824 */ /* 0x001fe400078e0203 */
[----:B------:R-:W-:Y:S01]  /*0290*/  @!P0 IMAD.MOV.U32 R3, RZ, RZ, R19 ;  /* 0x000000ffff038224 */ /* 0x000fe200078e0013 */
[----:B------:R-:W-:-:S02]  /*02a0*/  ISETP.GE.AND P4, PT, R19, R2, PT ;  /* 0x000000021300720c */ /* 0x000fc40003f86270 */
[-C--:B------:R-:W-:Y:S02]  /*02b0*/  ISETP.GE.AND P1, PT, R11, R2.reuse, PT ;  /* 0x000000020b00720c */ /* 0x080fe40003f26270 */
[-C--:B------:R-:W-:Y:S02]  /*02c0*/  ISETP.GE.AND P2, PT, R17, R2.reuse, PT ;  /* 0x000000021100720c */ /* 0x080fe40003f46270 */
[----:B------:R-:W-:Y:S01]  /*02d0*/  ISETP.GE.AND P3, PT, R3, R2, PT ;  /* 0x000000020300720c */ /* 0x000fe20003f66270 */
[----:B-1----:R-:W-:Y:S01]  /*02e0*/  @!P0 IMAD.WIDE.U32 R4, R13, 0x2, R14 ;  /* 0x000000020d048825 */ /* 0x002fe200078e000e */
[----:B------:R-:W-:Y:S11]  /*02f0*/  @P0 BRA `(.L_x_5064) ;  /* 0x00000000002c0947 */ /* 0x000ff60003800000 */
        /* <DEDUP_REMOVED lines=11> */
.L_x_5064:
[----:B------:R-:W-:Y:S05]  /*03b0*/  BSYNC.RECONVERGENT B0 ;  /* 0x0000000000007941 */ /* 0x000fea0003800200 */
.L_x_5063:
        /* <DEDUP_REMOVED lines=13> */
.L_x_5066:
[----:B------:R-:W-:Y:S05]  /*0490*/  BSYNC.RECONVERGENT B0 ;  /* 0x0000000000007941 */ /* 0x000fea0003800200 */
.L_x_5065:
        /* <DEDUP_REMOVED lines=13> */
.L_x_5068:
[----:B------:R-:W-:Y:S05]  /*0570*/  BSYNC.RECONVERGENT B0 ;  /* 0x0000000000007941 */ /* 0x000fea0003800200 */
.L_x_5067:
        /* <DEDUP_REMOVED lines=13> */
.L_x_5070:
[----:B------:R-:W-:Y:S05]  /*0650*/  BSYNC.RECONVERGENT B0 ;  /* 0x0000000000007941 */ /* 0x000fea0003800200 */
.L_x_5069:
[----:B-----5:R0:W-:Y:S01]  /*0660*/  @!P0 STG.E.U16 desc[UR4][R4.64], R9 ;  /* 0x0000000904008986 */ /* 0x0201e2000c101504 */
[----:B------:R-:W-:Y:S04]  /*0670*/  BSSY.RECONVERGENT B0, `(.L_x_5071) ;  /* 0x000000c000007945 */ /* 0x000fe80003800200 */
[----:B------:R-:W-:Y:S05]  /*0680*/  @P3 BRA `(.L_x_5072) ;  /* 0x0000000000283947 */ /* 0x000fea0003800000 */
[----:B0-----:R-:W0:Y:S01]  /*0690*/  LDC.64 R4, c[0x0][0x3a0] ;  /* 0x0000e800ff047b82 */ /* 0x001e220000000a00 */
[----:B------:R-:W-:Y:S01]  /*06a0*/  LEA R7, R0, R3, 0x9 ;  /* 0x0000000300077211 */ /* 0x000fe200078e48ff */
        /* <DEDUP_REMOVED lines=8> */
.L_x_5072:
[----:B------:R-:W-:Y:S05]  /*0730*/  BSYNC.RECONVERGENT B0 ;  /* 0x0000000000007941 */ /* 0x000fea0003800200 */
.L_x_5071:
[----:B------:R-:W-:-:S13]  /*0740*/  ISETP.GE.AND P0, PT, R3, R2, PT ;  /* 0x000000020300720c */ /* 0x000fda0003f06270 */
[----:B------:R-:W-:Y:S05]  /*0750*/  @P0 EXIT ;  /* 0x000000000000094d */ /* 0x000fea0003800000 */
[----:B01----:R-:W0:Y:S01]  /*0760*/  LDC.64 R4, c[0x0][0x3a0] ;  /* 0x0000e800ff047b82 */ /* 0x003e220000000a00 */
[----:B------:R-:W-:-:S04]  /*0770*/  IMAD R3, R0, 0x200, R3 ;  /* 0x0000020000037824 */ /* 0x000fc800078e0203 */
[----:B0-----:R-:W-:-:S05]  /*0780*/  IMAD.WIDE.U32 R2, R3, 0x2, R4 ;  /* 0x0000000203027825 */ /* 0x001fca00078e0004 */
[----:B------:R-:W-:Y:S01]  /*0790*/  STG.E.U16 desc[UR4][R2.64], R8 ;  /* 0x0000000802007986 */ /* 0x000fe2000c101504 */
[----:B------:R-:W-:Y:S05]  /*07a0*/  EXIT ;  /* 0x000000000000794d */ /* 0x000fea0003800000 */
.L_x_5073:
        /* <DEDUP_REMOVED lines=13> */
.L_x_6379:


//--------------------- .text._ZN2at6native29vectorized_elementwise_kernelILi2EZZZNS0_66_GLOBAL__N__a0cfb035_28_ActivationHardswishKernel_cu_9e10b42f_293016hardswish_kernelERNS_14TensorIteratorEENKUlvE_clEvENKUlvE1_clEvEUlN3c104HalfEE_St5arrayIPcLm2EEEEviT0_T1_ --------------------------
	.section	.text._ZN2at6native29vectorized_elementwise_kernelILi2EZZZNS0_66_GLOBAL__N__a0cfb035_28_ActivationHardswishKernel_cu_9e10b42f_293016hardswish_kernelERNS_14TensorIteratorEENKUlvE_clEvENKUlvE1_clEvEUlN3c104HalfEE_St5arrayIPcLm2EEEEviT0_T1_,"ax",@progbits
	.align	128
        .global         _ZN2at6native29vectorized_elementwise_kernelILi2EZZZNS0_66_GLOBAL__N__a0cfb035_28_ActivationHardswishKernel_cu_9e10b42f_293016hardswish_kernelERNS_14TensorIteratorEENKUlvE_clEvENKUlvE1_clEvEUlN3c104HalfEE_St5arrayIPcLm2EEEEviT0_T1_
        .type           _ZN2at6native29vectorized_elementwise_kernelILi2EZZZNS0_66_GLOBAL__N__a0cfb035_28_ActivationHardswishKernel_cu_9e10b42f_293016hardswish_kernelERNS_14TensorIteratorEENKUlvE_clEvENKUlvE1_clEvEUlN3c104HalfEE_St5arrayIPcLm2EEEEviT0_T1_,@function
        .size           _ZN2at6native29vectorized_elementwise_kernelILi2EZZZNS0_66_GLOBAL__N__a0cfb035_28_ActivationHardswishKernel_cu_9e10b42f_293016hardswish_kernelERNS_14TensorIteratorEENKUlvE_clEvENKUlvE1_clEvEUlN3c104HalfEE_St5arrayIPcLm2EEEEviT0_T1_,(.L_x_6380 - _ZN2at6native29vectorized_elementwise_kernelILi2EZZZNS0_66_GLOBAL__N__a0cfb035_28_ActivationHardswishKernel_cu_9e10b42f_293016hardswish_kernelERNS_14TensorIteratorEENKUlvE_clEvENKUlvE1_clEvEUlN3c104HalfEE_St5arrayIPcLm2EEEEviT0_T1_)
        .other          _ZN2at6native29vectorized_elementwise_kernelILi2EZZZNS0_66_GLOBAL__N__a0cfb035_28_ActivationHardswishKernel_cu_9e10b42f_293016hardswish_kernelERNS_14TensorIteratorEENKUlvE_clEvENKUlvE1_clEvEUlN3c104HalfEE_St5arrayIPcLm2EEEEviT0_T1_,@"STO_CUDA_ENTRY STV_DEFAULT"
_ZN2at6native29vectorized_elementwise_kernelILi2EZZZNS0_66_GLOBAL__N__a0cfb035_28_ActivationHardswishKernel_cu_9e10b42f_293016hardswish_kernelERNS_14TensorIteratorEENKUlvE_clEvENKUlvE1_clEvEUlN3c104HalfEE_St5arrayIPcLm2EEEEviT0_T1_:
.text._ZN2at6native29vectorized_elementwise_kernelILi2EZZZNS0_66_GLOBAL__N__a0cfb035_28_ActivationHardswishKernel_cu_9e10b42f_293016hardswish_kernelERNS_14TensorIteratorEENKUlvE_clEvENKUlvE1_clEvEUlN3c104HalfEE_St5arrayIPcLm2EEEEviT0_T1_:
        /* <DEDUP_REMOVED lines=17> */
[----:B------:R-:W-:-:S13]  /*0110*/  ISETP.GE.U32.AND P5, PT, R18, R5, PT ;  /* 0x000000051200720c */ /* 0x000fda0003fa6070 */
[----:B------:R-:W-:Y:S01]  /*0120*/  @!P5 IMAD.IADD R29, R7, 0x1, R18 ;  /* 0x00000001071dd824 */ /* 0x000fe200078e0212 */
[----:B------:R-:W1:Y:S01]  /*0130*/  @!P5 LDC.64 R16, c[0x0][0x3a8] ;  /* 0x0000ea00ff10db82 */ /* 0x000e620000000a00 */
[----:B------:R-:W-:-:S05]  /*0140*/  @!P5 VIADD R18, R18, 0x80 ;  /* 0x000000801212d836 */ /* 0x000fca0000000000 */
[----:B------:R-:W-:Y:S01]  /*0150*/  ISETP.GE.U32.AND P4, PT, R18, R5, PT ;  /* 0x000000051200720c */ /* 0x000fe20003f86070 */
[----:B0-----:R-:W-:Y:S01]  /*0160*/  @!P6 IMAD.WIDE.U32 R26, R3, 0x2, R26 ;  /* 0x00000002031ae825 */ /* 0x001fe200078e001a */
[----:B------:R-:W-:-:S04]  /*0170*/  PRMT R0, RZ, 0x7610, R0 ;  /* 0x00007610ff007816 */ /* 0x000fc80000000000 */
[----:B------:R-:W5:Y:S07]  /*0180*/  @!P6 LDG.E.U16 R6, desc[UR4][R26.64] ;  /* 0x000000041a06e981 */ /* 0x000f6e000c1e1500 */
        /* <DEDUP_REMOVED lines=16> */
[C---:B------:R-:W-:Y:S01]  /*0290*/  @!P1 IMAD.IADD R19, R7.reuse, 0x1, R18 ;  /* 0x0000000107139824 */ /* 0x040fe200078e0212 */
[----:B------:R-:W-:Y:S01]  /*02a0*/  @!P1 IADD3 R18, PT, PT, R18, 0x80, RZ ;  /* 0x0000008012129810 */ /* 0x000fe20007ffe0ff */
[----:B------:R-:W4:Y:S03]  /*02b0*/  @!P1 LDC.64 R14, c[0x0][0x3a8] ;  /* 0x0000ea00ff0e9b82 */ /* 0x000f260000000a00 */
        /* <DEDUP_REMOVED lines=11> */
[----:B---3--:R-:W-:Y:S02]  /*0370*/  @!P2 IMAD.WIDE.U32 R12, R21, 0x2, R12 ;  /* 0x00000002150ca825 */ /* 0x008fe400078e000c */
[----:B0-----:R-:W0:Y:S02]  /*0380*/  @!P0 LDC.64 R8, c[0x0][0x3a0] ;  /* 0x0000e800ff088b82 */ /* 0x001e240000000a00 */
[----:B----4-:R-:W-:Y:S01]  /*0390*/  @!P1 IMAD.WIDE.U32 R14, R19, 0x2, R14 ;  /* 0x00000002130e9825 */ /* 0x010fe200078e000e */
[----:B------:R-:W-:Y:S02]  /*03a0*/  PRMT R21, RZ, 0x7610, R21 ;  /* 0x00007610ff157816 */ /* 0x000fe40000000015 */
[----:B------:R-:W-:Y:S01]  /*03b0*/  PRMT R19, RZ, 0x7610, R19 ;  /* 0x00007610ff137816 */ /* 0x000fe20000000013 */
[----:B-1----:R-:W-:Y:S01]  /*03c0*/  @!P6 IMAD.WIDE.U32 R2, R27, 0x2, R2 ;  /* 0x000000021b02e825 */ /* 0x002fe200078e0002 */
[----:B------:R-:W-:-:S02]  /*03d0*/  PRMT R16, RZ, 0x7610, R16 ;  /* 0x00007610ff107816 */ /* 0x000fc40000000010 */
[----:B------:R-:W-:Y:S01]  /*03e0*/  PRMT R18, RZ, 0x7610, R18 ;  /* 0x00007610ff127816 */ /* 0x000fe20000000012 */
[----:B------:R1:W5:Y:S04]  /*03f0*/  @!P3 LDG.E.U16 R21, desc[UR4][R10.64] ;  /* 0x000000040a15b981 */ /* 0x000368000c1e1500 */
[----:B------:R2:W5:Y:S01]  /*0400*/  @!P2 LDG.E.U16 R19, desc[UR4][R12.64] ;  /* 0x000000040c13a981 */ /* 0x000562000c1e1500 */
[----:B------:R-:W-:Y:S03]  /*0410*/  BSSY.RECONVERGENT B0, `(.L_x_5075) ;  /* 0x0000019000007945 */ /* 0x000fe60003800200 */
[----:B------:R3:W5:Y:S01]  /*0420*/  @!P6 LDG.E.U16 R16, desc[UR4][R2.64] ;  /* 0x000000040210e981 */ /* 0x000762000c1e1500 */
[----:B-1----:R-:W-:-:S03]  /*0430*/  VIADD R10, R4, 0x100 ;  /* 0x00000100040a7836 */ /* 0x002fc60000000000 */
[----:B------:R1:W5:Y:S01]  /*0440*/  @!P1 LDG.E.U16 R18, desc[UR4][R14.64] ;  /* 0x000000040e129981 */ /* 0x000362000c1e1500 */
[C---:B--2---:R-:W-:Y:S02]  /*0450*/  VIADD R12, R4.reuse, 0x180 ;  /* 0x00000180040c7836 */ /* 0x044fe40000000000 */
[----:B---3--:R-:W-:Y:S01]  /*0460*/  VIADD R2, R4, 0x280 ;  /* 0x0000028004027836 */ /* 0x008fe20000000000 */
[-C--:B------:R-:W-:Y:S02]  /*0470*/  ISETP.GE.U32.AND P1, PT, R10, R5.reuse, PT ;  /* 0x000000050a00720c */ /* 0x080fe40003f26070 */
[C---:B-1----:R-:W-:Y:S01]  /*0480*/  IADD3 R14, PT, PT, R4.reuse, 0x200, RZ ;  /* 0x00000200040e7810 */ /* 0x042fe20007ffe0ff */
[----:B------:R-:W-:Y:S01]  /*0490*/  VIADD R10, R4, 0x80 ;  /* 0x00000080040a7836 */ /* 0x000fe20000000000 */
[-C--:B------:R-:W-:Y:S01]  /*04a0*/  ISETP.GE.U32.AND P2, PT, R12, R5.reuse, PT ;  /* 0x000000050c00720c */ /* 0x080fe20003f46070 */
[----:B------:R-:W-:Y:S01]  /*04b0*/  VIADD R12, R4, 0x300 ;  /* 0x00000300040c7836 */ /* 0x000fe20000000000 */
[----:B------:R-:W-:-:S02]  /*04c0*/  ISETP.GE.U32.AND P3, PT, R14, R5, PT ;  /* 0x000000050e00720c */ /* 0x000fc40003f66070 */
[----:B------:R-:W-:Y:S01]  /*04d0*/  ISETP.GE.U32.AND P4, PT, R2, R5, PT ;  /* 0x000000050200720c */ /* 0x000fe20003f86070 */
[----:B0-----:R-:W-:-:S12]  /*04e0*/  @P0 BRA `(.L_x_5076) ;  /* 0x00000000002c0947 */ /* 0x001fd80003800000 */
        /* <DEDUP_REMOVED lines=11> */
.L_x_5076:
[----:B------:R-:W-:Y:S05]  /*05a0*/  BSYNC.RECONVERGENT B0 ;  /* 0x0000000000007941 */ /* 0x000fea0003800200 */
.L_x_5075:
[-C--:B------:R-:W-:Y:S01]  /*05b0*/  ISETP.GE.U32.AND P6, PT, R10, R5.reuse, PT ;  /* 0x000000050a00720c */ /* 0x080fe20003fc6070 */
[----:B------:R-:W-:Y:S01]  /*05c0*/  BSSY.RECONVERGENT B0, `(.L_x_5077) ;  /* 0x000000f000007945 */ /* 0x000fe20003800200 */
[----:B------:R-:W-:Y:S01]  /*05d0*/  ISETP.GE.U32.AND P5, PT, R12, R5, PT ;  /* 0x000000050c00720c */ /* 0x000fe20003fa6070 */
[----:B------:R-:W-:-:S10]  /*05e0*/  VIADD R14, R4, 0x380 ;  /* 0x00000380040e7836 */ /* 0x000fd40000000000 */
        /* <DEDUP_REMOVED lines=12> */
.L_x_5078:
[----:B------:R-:W-:Y:S05]  /*06b0*/  BSYNC.RECONVERGENT B0 ;  /* 0x0000000000007941 */ /* 0x000fea0003800200 */
.L_x_5077:
[----:B------:R-:W-:Y:S01]  /*06c0*/  @!P0 IADD3 R3, PT, PT, R7, R4, RZ ;  /* 0x0000000407038210 */ /* 0x000fe20007ffe0ff */
[----:B------:R-:W-:Y:S01]  /*06d0*/  BSSY.RECONVERGENT B0, `(.L_x_5079) ;  /* 0x000000f000007945 */ /* 0x000fe20003800200 */
[----:B------:R-:W-:-:S03]  /*06e0*/  ISETP.GE.U32.AND P6, PT, R14, R5, PT ;  /* 0x000000050e00720c */ /* 0x000fc60003fc6070 */
[----:B------:R-:W-:Y:S01]  /*06f0*/  @!P0 IMAD.WIDE.U32 R2, R3, 0x2, R8 ;  /* 0x0000000203028825 */ /* 0x000fe200078e0008 */
[----:B------:R-:W-:Y:S09]  /*0700*/  @P1 BRA `(.L_x_5080) ;  /* 0x00000000002c1947 */ /* 0x000ff20003800000 */
        /* <DEDUP_REMOVED lines=11> */
.L_x_5080:
[----:B------:R-:W-:Y:S05]  /*07c0*/  BSYNC.RECONVERGENT B0 ;  /* 0x0000000000007941 */ /* 0x000fea0003800200 */
.L_x_5079:
        /* <DEDUP_REMOVED lines=13> */
.L_x_5082:
[----:B------:R-:W-:Y:S05]  /*08a0*/  BSYNC.RECONVERGENT B0 ;  /* 0x0000000000007941 */ /* 0x000fea0003800200 */
.L_x_5081:
        /* <DEDUP_REMOVED lines=13> */
.L_x_5084:
[----:B------:R-:W-:Y:S05]  /*0980*/  BSYNC.RECONVERGENT B0 ;  /* 0x0000000000007941 */ /* 0x000fea0003800200 */
.L_x_5083:
        /* <DEDUP_REMOVED lines=13> */
.L_x_5086:
[----:B------:R-:W-:Y:S05]  /*0a60*/  BSYNC.RECONVERGENT B0 ;  /* 0x0000000000007941 */ /* 0x000fea0003800200 */
.L_x_5085:
        /* <DEDUP_REMOVED lines=13> */
.L_x_5088:
[----:B------:R-:W-:Y:S05]  /*0b40*/  BSYNC.RECONVERGENT B0 ;  /* 0x0000000000007941 */ /* 0x000fea0003800200 */
.L_x_5087:
        /* <DEDUP_REMOVED lines=13> */
.L_x_5090:
[----:B------:R-:W-:Y:S05]  /*0c20*/  BSYNC.RECONVERGENT B0 ;  /* 0x0000000000007941 */ /* 0x000fea0003800200 */
.L_x_5089:
        /* <DEDUP_REMOVED lines=18> */
.L_x_5093:
[----:B------:R-:W-:-:S13]  /*0d50*/  ISETP.GE.U32.AND P0, PT, R4, R5, PT ;  /* 0x000000050400720c */ /* 0x000fda0003f06070 */
[----:B------:R-:W-:Y:S05]  /*0d60*/  @P0 BRA `(.L_x_5095) ;  /* 0x0000000000300947 */ /* 0x000fea0003800000 */
[----:B0-----:R-:W0:Y:S01]  /*0d70*/  LDC.64 R2, c[0x0][0x3a0] ;  /* 0x0000e800ff027b82 */ /* 0x001e220000000a00 */
[----:B------:R-:W-:Y:S02]  /*0d80*/  IMAD.IADD R11, R7, 0x1, R4 ;  /* 0x00000001070b7824 */ /* 0x000fe400078e0204 */
[----:B------:R-:W-:Y:S02]  /*0d90*/  VIADD R4, R4, 0x80 ;  /* 0x0000008004047836 */ /* 0x000fe40000000000 */
[----:B0-----:R-:W-:-:S05]  /*0da0*/  IMAD.WIDE.U32 R2, R11, 0x2, R2 ;  /* 0x000000020b027825 */ /* 0x001fca00078e0002 */
[----:B------:R1:W-:Y:S02]  /*0db0*/  STG.E.U16 desc[UR4][R2.64], R14 ;  /* 0x0000000e02007986 */ /* 0x0003e4000c101504 */
.L_x_5094:
[----:B------:R-:W-:-:S13]  /*0dc0*/  ISETP.GE.U32.AND P0, PT, R4, R5, PT ;  /* 0x000000050400720c */ /* 0x000fda0003f06070 */
[----:B------:R-:W-:Y:S05]  /*0dd0*/  @P0 BRA `(.L_x_5096) ;  /* 0x0000000000340947 */ /* 0x000fea0003800000 */
[----:B01----:R-:W0:Y:S01]  /*0de0*/  LDC.64 R2, c[0x0][0x3a0] ;  /* 0x0000e800ff027b82 */ /* 0x003e220000000a00 */
[----:B------:R-:W-:Y:S01]  /*0df0*/  IADD3 R11, PT, PT, R7, R4, RZ ;  /* 0x00000004070b7210 */ /* 0x000fe20007ffe0ff */
[----:B------:R-:W-:-:S04]  /*0e00*/  VIADD R4, R4, 0x80 ;  /* 0x0000008004047836 */ /* 0x000fc80000000000 */
[----:B0-----:R-:W-:-:S05]  /*0e10*/  IMAD.WIDE.U32 R2, R11, 0x2, R2 ;  /* 0x000000020b027825 */ /* 0x001fca00078e0002 */
[----:B-----5:R1:W-:Y:S02]  /*0e20*/  STG.E.U16 desc[UR4][R2.64], R6 ;  /* 0x0000000602007986 */ /* 0x0203e4000c101504 */
.L_x_5095:
        /* <DEDUP_REMOVED lines=8> */
.L_x_5096:
[----:B------:R-:W-:Y:S05]  /*0eb0*/  BSYNC.RELIABLE B1 ;  /* 0x0000000000017941 */ /* 0x000fea0003800100 */
.L_x_5092:
[----:B------:R-:W-:-:S13]  /*0ec0*/  ISETP.GE.U32.AND P0, PT, R4, R5, PT ;  /* 0x000000050400720c */ /* 0x000fda0003f06070 */
[----:B012---:R-:W0:Y:S01]  /*0ed0*/  @!P0 LDC.64 R2, c[0x0][0x3a0] ;  /* 0x0000e800ff028b82 */ /* 0x007e220000000a00 */
[----:B------:R-:W-:Y:S01]  /*0ee0*/  @!P0 IADD3 R11, PT, PT, R7, R4, RZ ;  /* 0x00000004070b8210 */ /* 0x000fe20007ffe0ff */
[----:B------:R-:W-:-:S04]  /*0ef0*/  @!P0 VIADD R4, R4, 0x80 ;  /* 0x0000008004048836 */ /* 0x000fc80000000000 */
[----:B0-----:R-:W-:-:S05]  /*0f00*/  @!P0 IMAD.WIDE.U32 R2, R11, 0x2, R2 ;  /* 0x000000020b028825 */ /* 0x001fca00078e0002 */
[----:B------:R2:W-:Y:S02]  /*0f10*/  @!P0 STG.E.U16 desc[UR4][R2.64], R9 ;  /* 0x0000000902008986 */ /* 0x0005e4000c101504 */
.L_x_5097:
[----:B------:R-:W-:Y:S05]  /*0f20*/  BSYNC.RECONVERGENT B0 ;  /* 0x0000000000007941 */ /* 0x000fea0003800200 */
.L_x_5091:
        /* <DEDUP_REMOVED lines=8> */
.L_x_5074:
        /* <DEDUP_REMOVED lines=10> */
[----:B----4-:R-:W-:-:S02]  /*1050*/  HADD2.F32 R6, -RZ, R2.H0_H0 ;  /* 0x20000002ff067230 */ /* 0x010fc40000004100 */
[----:B------:R-:W-:Y:S02]  /*1060*/  HADD2.F32 R12, -RZ, R2.H1_H1 ;  /* 0x30000002ff0c7230 */ /* 0x000fe40000004100 */
[----:B-----5:R-:W-:Y:S01]  /*1070*/  HADD2.F32 R14, -RZ, R8.H0_H0 ;  /* 0x20000008ff0e7230 */ /* 0x020fe20000004100 */
[----:B------:R-:W1:Y:S01]  /*1080*/  LDC.64 R2, c[0x0][0x3a0] ;  /* 0x0000e800ff027b82 */ /* 0x000e620000000a00 */
[----:B------:R-:W-:Y:S01]  /*1090*/  FADD.FTZ R11, R6, 3 ;  /* 0x40400000060b7421 */ /* 0x000fe20000010000 */
[----:B------:R-:W-:Y:S02]  /*10a0*/  FADD.FTZ R13, R12, 3 ;  /* 0x404000000c0d7421 */ /* 0x000fe40000010000 */
[----:B------:R-:W-:Y:S02]  /*10b0*/  FADD.FTZ R15, R14, 3 ;  /* 0x404000000e0f7421 */ /* 0x000fe40000010000 */
[----:B--2---:R-:W-:Y:S02]  /*10c0*/  FSETP.GEU.FTZ.AND P0, PT, R11, UR6, PT ;  /* 0x000000060b007c0b */ /* 0x004fe4000bf1e000 */
[----:B------:R-:W-:-:S02]  /*10d0*/  FSETP.GEU.FTZ.AND P1, PT, R13, UR6, PT ;  /* 0x000000060d007c0b */ /* 0x000fc4000bf3e000 */
[----:B------:R-:W-:Y:S02]  /*10e0*/  FSETP.GEU.FTZ.AND P2, PT, R15, UR6, PT ;  /* 0x000000060f007c0b */ /* 0x000fe4000bf5e000 */
[----:B------:R-:W-:Y:S02]  /*10f0*/  FSEL R11, R11, UR6, P0 ;  /* 0x000000060b0b7c08 */ /* 0x000fe40008000000 */
[----:B------:R-:W-:Y:S02]  /*1100*/  FSEL R13, R13, UR6, P1 ;  /* 0x000000060d0d7c08 */ /* 0x000fe40008800000 */
[----:B------:R-:W-:Y:S02]  /*1110*/  FSEL R15, R15, UR6, P2 ;  /* 0x000000060f0f7c08 */ /* 0x000fe40009000000 */
[----:B---3--:R-:W-:Y:S02]  /*1120*/  FSETP.GT.FTZ.AND P0, PT, R11, UR7, PT ;  /* 0x000000070b007c0b */ /* 0x008fe4000bf14000 */
[----:B------:R-:W-:-:S02]  /*1130*/  FSETP.GT.FTZ.AND P1, PT, R13, UR7, PT ;  /* 0x000000070d007c0b */ /* 0x000fc4000bf34000 */
[----:B------:R-:W-:Y:S02]  /*1140*/  FSETP.GT.FTZ.AND P2, PT, R15, UR7, PT ;  /* 0x000000070f007c0b */ /* 0x000fe4000bf54000 */
[----:B------:R-:W-:Y:S02]  /*1150*/  FSEL R11, R11, UR7, !P0 ;  /* 0x000000070b0b7c08 */ /* 0x000fe4000c000000 */
[----:B0-----:R-:W-:Y:S02]  /*1160*/  FSEL R5, R13, UR7, !P1 ;  /* 0x000000070d057c08 */ /* 0x001fe4000c800000 */
[----:B------:R-:W-:Y:S01]  /*1170*/  FSEL R15, R15, UR7, !P2 ;  /* 0x000000070f0f7c08 */ /* 0x000fe2000d000000 */
[----:B------:R-:W-:Y:S01]  /*1180*/  FMUL.FTZ R4, R6, R11 ;  /* 0x0000000b06047220 */ /* 0x000fe20000410000 */
[----:B------:R-:W-:Y:S02]  /*1190*/  HADD2.F32 R11, -RZ, R8.H1_H1 ;  /* 0x30000008ff0b7230 */ /* 0x000fe40000004100 */
[----:B------:R-:W-:Y:S01]  /*11a0*/  FMUL.FTZ R5, R12, R5 ;  /* 0x000000050c057220 */ /* 0x000fe20000410000 */
[----:B-1----:R-:W-:-:S04]  /*11b0*/  IMAD.WIDE.U32 R2, R7, 0x2, R2 ;  /* 0x0000000207027825 */ /* 0x002fc800078e0002 */
[----:B------:R-:W-:Y:S01]  /*11c0*/  FMUL.FTZ R6, R14, R15 ;  /* 0x0000000f0e067220 */ /* 0x000fe20000410000 */
[--C-:B------:R-:W-:Y:S02]  /*11d0*/  HADD2.F32 R8, -RZ, R10.reuse.H0_H0 ;  /* 0x2000000aff087230 */ /* 0x100fe40000004100 */
[--C-:B------:R-:W-:Y:S02]  /*11e0*/  HADD2.F32 R12, -RZ, R9.reuse.H0_H0 ;  /* 0x20000009ff0c7230 */ /* 0x100fe40000004100 */
[----:B------:R-:W-:Y:S02]  /*11f0*/  HADD2.F32 R14, -RZ, R9.H1_H1 ;  /* 0x30000009ff0e7230 */ /* 0x000fe40000004100 */
[----:B------:R-:W-:Y:S02]  /*1200*/  HADD2.F32 R7, -RZ, R10.H1_H1 ;  /* 0x3000000aff077230 */ /* 0x000fe40000004100 */
[----:B------:R-:W-:Y:S01]  /*1210*/  FADD.FTZ R9, R11, 3 ;  /* 0x404000000b097421 */ /* 0x000fe20000010000 */
[----:B------:R-:W-:Y:S01]  /*1220*/  FADD.FTZ R16, R8, 3 ;  /* 0x4040000008107421 */ /* 0x000fe20000010000 */
[----:B------:R-:W-:Y:S01]  /*1230*/  FADD.FTZ R10, R12, 3 ;  /* 0x404000000c0a7421 */ /* 0x000fe20000010000 */
[----:B------:R-:W-:Y:S01]  /*1240*/  FADD.FTZ R15, R14, 3 ;  /* 0x404000000e0f7421 */ /* 0x000fe20000010000 */
[----:B------:R-:W-:Y:S01]  /*1250*/  FADD.FTZ R17, R7, 3 ;  /* 0x4040000007117421 */ /* 0x000fe20000010000 */
[----:B------:R-:W-:-:S02]  /*1260*/  FSETP.GEU.FTZ.AND P0, PT, R9, UR6, PT ;  /* 0x0000000609007c0b */ /* 0x000fc4000bf1e000 */
[----:B------:R-:W-:Y:S02]  /*1270*/  FSETP.GEU.FTZ.AND P3, PT, R16, UR6, PT ;  /* 0x0000000610007c0b */ /* 0x000fe4000bf7e000 */
[----:B------:R-:W-:Y:S02]  /*1280*/  FSETP.GEU.FTZ.AND P1, PT, R10, UR6, PT ;  /* 0x000000060a007c0b */ /* 0x000fe4000bf3e000 */
[----:B------:R-:W-:Y:S02]  /*1290*/  FSETP.GEU.FTZ.AND P2, PT, R15, UR6, PT ;  /* 0x000000060f007c0b */ /* 0x000fe4000bf5e000 */
[----:B------:R-:W-:Y:S02]  /*12a0*/  FSETP.GEU.FTZ.AND P4, PT, R17, UR6, PT ;  /* 0x0000000611007c0b */ /* 0x000fe4000bf9e000 */
[----:B------:R-:W-:Y:S02]  /*12b0*/  FSEL R9, R9, UR6, P0 ;  /* 0x0000000609097c08 */ /* 0x000fe40008000000 */
[----:B------:R-:W-:-:S02]  /*12c0*/  FSEL R16, R16, UR6, P3 ;  /* 0x0000000610107c08 */ /* 0x000fc40009800000 */
[----:B------:R-:W-:Y:S02]  /*12d0*/  FSEL R13, R10, UR6, P1 ;  /* 0x000000060a0d7c08 */ /* 0x000fe40008800000 */
[----:B------:R-:W-:Y:S02]  /*12e0*/  FSEL R15, R15, UR6, P2 ;  /* 0x000000060f0f7c08 */ /* 0x000fe40009000000 */
[----:B------:R-:W-:Y:S02]  /*12f0*/  FSEL R17, R17, UR6, P4 ;  /* 0x0000000611117c08 */ /* 0x000fe4000a000000 */
[----:B------:R-:W-:Y:S02]  /*1300*/  FSETP.GT.FTZ.AND P0, PT, R9, UR7, PT ;  /* 0x0000000709007c0b */ /* 0x000fe4000bf14000 */
[----:B------:R-:W-:Y:S02]  /*1310*/  FSETP.GT.FTZ.AND P3, PT, R16, UR7, PT ;  /* 0x0000000710007c0b */ /* 0x000fe4000bf74000 */
[----:B------:R-:W-:-:S02]  /*1320*/  FSETP.GT.FTZ.AND P1, PT, R13, UR7, PT ;  /* 0x000000070d007c0b */ /* 0x000fc4000bf34000 */
[----:B------:R-:W-:Y:S02]  /*1330*/  FSETP.GT.FTZ.AND P2, PT, R15, UR7, PT ;  /* 0x000000070f007c0b */ /* 0x000fe4000bf54000 */
[----:B------:R-:W-:Y:S02]  /*1340*/  FSETP.GT.FTZ.AND P4, PT, R17, UR7, PT ;  /* 0x0000000711007c0b */ /* 0x000fe4000bf94000 */
[----:B------:R-:W-:Y:S02]  /*1350*/  FSEL R10, R9, UR7, !P0 ;  /* 0x00000007090a7c08 */ /* 0x000fe4000c000000 */
[----:B------:R-:W-:Y:S02]  /*1360*/  FSEL R9, R16, UR7, !P3 ;  /* 0x0000000710097c08 */ /* 0x000fe4000d800000 */
[----:B------:R-:W-:Y:S02]  /*1370*/  FSEL R13, R13, UR7, !P1 ;  /* 0x000000070d0d7c08 */ /* 0x000fe4000c800000 */
[----:B------:R-:W-:-:S02]  /*1380*/  FSEL R15, R15, UR7, !P2 ;  /* 0x000000070f0f7c08 */ /* 0x000fc4000d000000 */
[----:B------:R-:W-:Y:S01]  /*1390*/  FSEL R16, R17, UR7, !P4 ;  /* 0x0000000711107c08 */ /* 0x000fe2000e000000 */
[----:B------:R-:W-:Y:S01]  /*13a0*/  FMUL.FTZ R10, R11, R10 ;  /* 0x0000000a0b0a7220 */ /* 0x000fe20000410000 */
[----:B------:R-:W-:Y:S01]  /*13b0*/  FMUL.FTZ R13, R12, R13 ;  /* 0x0000000d0c0d7220 */ /* 0x000fe20000410000 */
[----:B------:R-:W-:Y:S01]  /*13c0*/  FMUL.FTZ R15, R14, R15 ;  /* 0x0000000f0e0f7220 */ /* 0x000fe20000410000 */
[----:B------:R-:W-:Y:S01]  /*13d0*/  FMUL.FTZ R9, R8, R9 ;  /* 0x0000000908097220 */ /* 0x000fe20000410000 */
[----:B------:R-:W-:Y:S01]  /*13e0*/  FMUL.FTZ R16, R7, R16 ;  /* 0x0000001007107220 */ /* 0x000fe20000410000 */
[----:B------:R-:W-:Y:S01]  /*13f0*/  FMUL.FTZ R4, R4, 0.16666667163372039795 ;  /* 0x3e2aaaab04047820 */ /* 0x000fe20000410000 */
[----:B------:R-:W-:Y:S01]  /*1400*/  FMUL.FTZ R5, R5, 0.16666667163372039795 ;  /* 0x3e2aaaab05057820 */ /* 0x000fe20000410000 */
[----:B------:R-:W-:Y:S01]  /*1410*/  FMUL.FTZ R6, R6, 0.16666667163372039795 ;  /* 0x3e2aaaab06067820 */ /* 0x000fe20000410000 */
[----:B------:R-:W-:Y:S01]  /*1420*/  FMUL.FTZ R7, R10, 0.16666667163372039795 ;  /* 0x3e2aaaab0a077820 */ /* 0x000fe20000410000 */
[----:B------:R-:W-:Y:S01]  /*1430*/  FMUL.FTZ R13, R13, 0.16666667163372039795 ;  /* 0x3e2aaaab0d0d7820 */ /* 0x000fe20000410000 */
[----:B------:R-:W-:Y:S01]  /*1440*/  FMUL.FTZ R8, R15, 0.16666667163372039795 ;  /* 0x3e2aaaab0f087820 */ /* 0x000fe20000410000 */
[----:B------:R-:W-:Y:S01]  /*1450*/  FMUL.FTZ R9, R9, 0.16666667163372039795 ;  /* 0x3e2aaaab09097820 */ /* 0x000fe20000410000 */
[----:B------:R-:W-:Y:S01]  /*1460*/  FMUL.FTZ R16, R16, 0.16666667163372039795 ;  /* 0x3e2aaaab10107820 */ /* 0x000fe20000410000 */
[----:B------:R-:W-:Y:S01]  /*1470*/  F2FP.F16.F32.PACK_AB R5, R5, R4 ;  /* 0x000000040505723e */ /* 0x000fe200000000ff */
[----:B------:R-:W-:Y:S01]  /*1480*/  IMAD.WIDE.U32 R2, R0, 0x4, R2 ;  /* 0x0000000400027825 */ /* 0x000fe200078e0002 */
[----:B------:R-:W-:-:S02]  /*1490*/  F2FP.F16.F32.PACK_AB R7, R7, R6 ;  /* 0x000000060707723e */ /* 0x000fc400000000ff */
[----:B------:R-:W-:Y:S02]  /*14a0*/  F2FP.F16.F32.PACK_AB R13, R8, R13 ;  /* 0x0000000d080d723e */ /* 0x000fe400000000ff */
[----:B------:R-:W-:Y:S01]  /*14b0*/  F2FP.F16.F32.PACK_AB R9, R16, R9 ;  /* 0x000000091009723e */ /* 0x000fe200000000ff */
[----:B------:R-:W-:Y:S04]  /*14c0*/  STG.E desc[UR4][R2.64], R5 ;  /* 0x0000000502007986 */ /* 0x000fe8000c101904 */
[----:B------:R-:W-:Y:S04]  /*14d0*/  STG.E desc[UR4][R2.64+0x200], R7 ;  /* 0x0002000702007986 */ /* 0x000fe8000c101904 */
[----:B------:R-:W-:Y:S04]  /*14e0*/  STG.E desc[UR4][R2.64+0x400], R13 ;  /* 0x0004000d02007986 */ /* 0x000fe8000c101904 */
[----:B------:R-:W-:Y:S01]  /*14f0*/  STG.E desc[UR4][R2.64+0x600], R9 ;  /* 0x0006000902007986 */ /* 0x000fe2000c101904 */
[----:B------:R-:W-:Y:S05]  /*1500*/  EXIT ;  /* 0x000000000000794d */ /* 0x000fea0003800000 */
.L_x_5098:
        /* <DEDUP_REMOVED lines=15> */
.L_x_6380:


//--------------------- .text._ZN2at6native29vectorized_elementwise_kernelILi4EZZZNS0_66_GLOBAL__N__a0cfb035_28_ActivationHardswishKernel_cu_9e10b42f_293016hardswish_kernelERNS_14TensorIteratorEENKUlvE_clEvENKUlvE1_clEvEUlN3c104HalfEE_St5arrayIPcLm2EEEEviT0_T1_ --------------------------
	.section	.text._ZN2at6native29vectorized_elementwise_kernelILi4EZZZNS0_66_GLOBAL__N__a0cfb035_28_ActivationHardswishKernel_cu_9e10b42f_293016hardswish_kernelERNS_14TensorIteratorEENKUlvE_clEvENKUlvE1_clEvEUlN3c104HalfEE_St5arrayIPcLm2EEEEviT0_T1_,"ax",@progbits
	.align	128
        .global         _ZN2at6native29vectorized_elementwise_kernelILi4EZZZNS0_66_GLOBAL__N__a0cfb035_28_ActivationHardswishKernel_cu_9e10b42f_293016hardswish_kernelERNS_14TensorIteratorEENKUlvE_clEvENKUlvE1_clEvEUlN3c104HalfEE_St5arrayIPcLm2EEEEviT0_T1_
        .type           _ZN2at6native29vectorized_elementwise_kernelILi4EZZZNS0_66_GLOBAL__N__a0cfb035_28_ActivationHardswishKernel_cu_9e10b42f_293016hardswish_kernelERNS_14TensorIteratorEENKUlvE_clEvENKUlvE1_clEvEUlN3c104HalfEE_St5arrayIPcLm2EEEEviT0_T1_,@function
        .size           _ZN2at6native29vectorized_elementwise_kernelILi4EZZZNS0_66_GLOBAL__N__a0cfb035_28_ActivationHardswishKernel_cu_9e10b42f_293016hardswish_kernelERNS_14TensorIteratorEENKUlvE_clEvENKUlvE1_clEvEUlN3c104HalfEE_St5arrayIPcLm2EEEEviT0_T1_,(.L_x_6381 - _ZN2at6native29vectorized_elementwise_kernelILi4EZZZNS0_66_GLOBAL__N__a0cfb035_28_ActivationHardswishKernel_cu_9e10b42f_293016hardswish_kernelERNS_14TensorIteratorEENKUlvE_clEvENKUlvE1_clEvEUlN3c104HalfEE_St5arrayIPcLm2EEEEviT0_T1_)
        .other          _ZN2at6native29vectorized_elementwise_kernelILi4EZZZNS0_66_GLOBAL__N__a0cfb035_28_ActivationHardswishKernel_cu_9e10b42f_293016hardswish_kernelERNS_14TensorIteratorEENKUlvE_clEvENKUlvE1_clEvEUlN3c104HalfEE_St5arrayIPcLm2EEEEviT0_T1_,@"STO_CUDA_ENTRY STV_DEFAULT"
_ZN2at6native29vectorized_elementwise_kernelILi4EZZZNS0_66_GLOBAL__N__a0cfb035_28_ActivationHardswishKernel_cu_9e10b42f_293016hardswish_kernelERNS_14TensorIteratorEENKUlvE_clEvENKUlvE1_clEvEUlN3c104HalfEE_St5arrayIPcLm2EEEEviT0_T1_:
.text._ZN2at6native29vectorized_elementwise_kernelILi4EZZZNS0_66_GLOBAL__N__a0cfb035_28_ActivationHardswishKernel_cu_9e10b42f_293016hardswish_kernelERNS_14TensorIteratorEENKUlvE_clEvENKUlvE1_clEvEUlN3c104HalfEE_St5arrayIPcLm2EEEEviT0_T1_:
        /* <DEDUP_REMOVED lines=90> */
.L_x_5101:
[----:B------:R-:W-:Y:S05]  /*05a0*/  BSYNC.RECONVERGENT B0 ;  /* 0x0000000000007941 */ /* 0x000fea0003800200 */
.L_x_5100:
        /* <DEDUP_REMOVED lines=16> */
.L_x_5103:
[----:B------:R-:W-:Y:S05]  /*06b0*/  BSYNC.RECONVERGENT B0 ;  /* 0x0000000000007941 */ /* 0x000fea0003800200 */
.L_x_5102:
        /* <DEDUP_REMOVED lines=16> */
.L_x_5105:
[----:B------:R-:W-:Y:S05]  /*07c0*/  BSYNC.RECONVERGENT B0 ;  /* 0x0000000000007941 */ /* 0x000fea0003800200 */
.L_x_5104:
        /* <DEDUP_REMOVED lines=13> */
.L_x_5107:
[----:B------:R-:W-:Y:S05]  /*08a0*/  BSYNC.RECONVERGENT B0 ;  /* 0x0000000000007941 */ /* 0x000fea0003800200 */
.L_x_5106:
        /* <DEDUP_REMOVED lines=13> */
.L_x_5109:
[----:B------:R-:W-:Y:S05]  /*0980*/  BSYNC.RECONVERGENT B0 ;  /* 0x0000000000007941 */ /* 0x000fea0003800200 */
.L_x_5108:
        /* <DEDUP_REMOVED lines=13> */
.L_x_5111:
[----:B------:R-:W-:Y:S05]  /*0a60*/  BSYNC.RECONVERGENT B0 ;  /* 0x0000000000007941 */ /* 0x000fea0003800200 */
.L_x_5110:
        /* <DEDUP_REMOVED lines=13> */
.L_x_5113:
[----:B------:R-:W-:Y:S05]  /*0b40*/  BSYNC.RECONVERGENT B0 ;  /* 0x0000000000007941 */ /* 0x000fea0003800200 */
.L_x_5112:
        /* <DEDUP_REMOVED lines=13> */
.L_x_5115:
[----:B------:R-:W-:Y:S05]  /*0c20*/  BSYNC.RECONVERGENT B0 ;  /* 0x0000000000007941 */ /* 0x000fea0003800200 */
.L_x_5114:
        /* <DEDUP_REMOVED lines=18> */
.L_x_5118:
[----:B------:R-:W-:-:S13]  /*0d50*/  ISETP.GE.U32.AND P0, PT, R4, R5, PT ;  /* 0x000000050400720c */ /* 0x000fda0003f06070 */
[----:B------:R-:W-:Y:S05]  /*0d60*/  @P0 BRA `(.L_x_5120) ;  /* 0x0000000000300947 */ /* 0x000fea0003800000 */
[----:B0-----:R-:W0:Y:S01]  /*0d70*/  LDC.64 R2, c[0x0][0x3a0] ;  /* 0x0000e800ff027b82 */ /* 0x001e220000000a00 */
[----:B------:R-:W-:Y:S02]  /*0d80*/  IMAD.IADD R11, R7, 0x1, R4 ;  /* 0x00000001070b7824 */ /* 0x000fe400078e0204 */
[----:B------:R-:W-:Y:S02]  /*0d90*/  VIADD R4, R4, 0x80 ;  /* 0x0000008004047836 */ /* 0x000fe40000000000 */
[----:B0-----:R-:W-:-:S05]  /*0da0*/  IMAD.WIDE.U32 R2, R11, 0x2, R2 ;  /* 0x000000020b027825 */ /* 0x001fca00078e0002 */
[----:B------:R1:W-:Y:S02]  /*0db0*/  STG.E.U16 desc[UR4][R2.64], R14 ;  /* 0x0000000e02007986 */ /* 0x0003e4000c101504 */
.L_x_5119:
[----:B------:R-:W-:-:S13]  /*0dc0*/  ISETP.GE.U32.AND P0, PT, R4, R5, PT ;  /* 0x000000050400720c */ /* 0x000fda0003f06070 */
[----:B------:R-:W-:Y:S05]  /*0dd0*/  @P0 BRA `(.L_x_5121) ;  /* 0x0000000000340947 */ /* 0x000fea0003800000 */
[----:B01----:R-:W0:Y:S01]  /*0de0*/  LDC.64 R2, c[0x0][0x3a0] ;  /* 0x0000e800ff027b82 */ /* 0x003e220000000a00 */
[----:B------:R-:W-:Y:S01]  /*0df0*/  IADD3 R11, PT, PT, R7, R4, RZ ;  /* 0x00000004070b7210 */ /* 0x000fe20007ffe0ff */
[----:B------:R-:W-:-:S04]  /*0e00*/  VIADD R4, R4, 0x80 ;  /* 0x0000008004047836 */ /* 0x000fc80000000000 */
[----:B0-----:R-:W-:-:S05]  /*0e10*/  IMAD.WIDE.U32 R2, R11, 0x2, R2 ;  /* 0x000000020b027825 */ /* 0x001fca00078e0002 */
[----:B-----5:R1:W-:Y:S02]  /*0e20*/  STG.E.U16 desc[UR4][R2.64], R6 ;  /* 0x0000000602007986 */ /* 0x0203e4000c101504 */
.L_x_5120:
        /* <DEDUP_REMOVED lines=8> */
.L_x_5121:
[----:B------:R-:W-:Y:S05]  /*0eb0*/  BSYNC.RELIABLE B1 ;  /* 0x0000000000017941 */ /* 0x000fea0003800100 */
.L_x_5117:
[----:B------:R-:W-:-:S13]  /*0ec0*/  ISETP.GE.U32.AND P0, PT, R4, R5, PT ;  /* 0x000000050400720c */ /* 0x000fda0003f06070 */
[----:B012---:R-:W0:Y:S01]  /*0ed0*/  @!P0 LDC.64 R2, c[0x0][0x3a0] ;  /* 0x0000e800ff028b82 */ /* 0x007e220000000a00 */
[----:B------:R-:W-:Y:S01]  /*0ee0*/  @!P0 IADD3 R11, PT, PT, R7, R4, RZ ;  /* 0x00000004070b8210 */ /* 0x000fe20007ffe0ff */
[----:B------:R-:W-:-:S04]  /*0ef0*/  @!P0 VIADD R4, R4, 0x80 ;  /* 0x0000008004048836 */ /* 0x000fc80000000000 */
[----:B0-----:R-:W-:-:S05]  /*0f00*/  @!P0 IMAD.WIDE.U32 R2, R11, 0x2, R2 ;  /* 0x000000020b028825 */ /* 0x001fca00078e0002 */
[----:B------:R2:W-:Y:S02]  /*0f10*/  @!P0 STG.E.U16 desc[UR4][R2.64], R9 ;  /* 0x0000000902008986 */ /* 0x0005e4000c101504 */
.L_x_5122:
[----:B------:R-:W-:Y:S05]  /*0f20*/  BSYNC.RECONVERGENT B0 ;  /* 0x0000000000007941 */ /* 0x000fea0003800200 */
.L_x_5116:
        /* <DEDUP_REMOVED lines=8> */
.L_x_5099:
        /* <DEDUP_REMOVED lines=8> */
[--C-:B----4-:R-:W-:Y:S02]  /*1030*/  HADD2.F32 R6, -RZ, R4.reuse.H0_H0 ;  /* 0x20000004ff067230 */ /* 0x110fe40000004100 */
[----:B------:R-:W-:Y:S02]  /*1040*/  HADD2.F32 R12, -RZ, R5.H0_H0 ;  /* 0x20000005ff0c7230 */ /* 0x000fe40000004100 */
[----:B------:R-:W-:Y:S02]  /*1050*/  HADD2.F32 R10, -RZ, R4.H1_H1 ;  /* 0x30000004ff0a7230 */ /* 0x000fe40000004100 */
[----:B------:R-:W-:Y:S01]  /*1060*/  FADD.FTZ R4, R6, 3 ;  /* 0x4040000006047421 */ /* 0x000fe20000010000 */
[----:B------:R-:W-:-:S02]  /*1070*/  FADD.FTZ R13, R12, 3 ;  /* 0x404000000c0d7421 */ /* 0x000fc40000010000 */
[----:B------:R-:W-:Y:S02]  /*1080*/  FADD.FTZ R11, R10, 3 ;  /* 0x404000000a0b7421 */ /* 0x000fe40000010000 */
[C---:B--2---:R-:W-:Y:S02]  /*1090*/  FSETP.GEU.FTZ.AND P0, PT, R4.reuse, UR6, PT ;  /* 0x0000000604007c0b */ /* 0x044fe4000bf1e000 */
[----:B------:R-:W-:Y:S02]  /*10a0*/  FSETP.GEU.FTZ.AND P2, PT, R13, UR6, PT ;  /* 0x000000060d007c0b */ /* 0x000fe4000bf5e000 */
[----:B------:R-:W-:Y:S02]  /*10b0*/  FSETP.GEU.FTZ.AND P1, PT, R11, UR6, PT ;  /* 0x000000060b007c0b */ /* 0x000fe4000bf3e000 */
[----:B------:R-:W-:Y:S02]  /*10c0*/  FSEL R4, R4, UR6, P0 ;  /* 0x0000000604047c08 */ /* 0x000fe40008000000 */
[----:B------:R-:W-:-:S02]  /*10d0*/  FSEL R13, R13, UR6, P2 ;  /* 0x000000060d0d7c08 */ /* 0x000fc40009000000 */
[----:B------:R-:W-:Y:S02]  /*10e0*/  FSEL R11, R11, UR6, P1 ;  /* 0x000000060b0b7c08 */ /* 0x000fe40008800000 */
[C---:B---3--:R-:W-:Y:S02]  /*10f0*/  FSETP.GT.FTZ.AND P0, PT, R4.reuse, UR7, PT ;  /* 0x0000000704007c0b */ /* 0x048fe4000bf14000 */
[----:B------:R-:W-:Y:S02]  /*1100*/  FSETP.GT.FTZ.AND P2, PT, R13, UR7, PT ;  /* 0x000000070d007c0b */ /* 0x000fe4000bf54000 */
[----:B------:R-:W-:Y:S02]  /*1110*/  FSETP.GT.FTZ.AND P1, PT, R11, UR7, PT ;  /* 0x000000070b007c0b */ /* 0x000fe4000bf34000 */
[----:B0-----:R-:W-:Y:S02]  /*1120*/  FSEL R9, R4, UR7, !P0 ;  /* 0x0000000704097c08 */ /* 0x001fe4000c000000 */
[----:B------:R-:W-:-:S02]  /*1130*/  FSEL R13, R13, UR7, !P2 ;  /* 0x000000070d0d7c08 */ /* 0x000fc4000d000000 */
[----:B------:R-:W-:Y:S01]  /*1140*/  FSEL R11, R11, UR7, !P1 ;  /* 0x000000070b0b7c08 */ /* 0x000fe2000c800000 */
[----:B------:R-:W-:Y:S01]  /*1150*/  FMUL.FTZ R4, R6, R9 ;  /* 0x0000000906047220 */ /* 0x000fe20000410000 */
[----:B-----5:R-:W-:Y:S02]  /*1160*/  HADD2.F32 R9, -RZ, R3.H0_H0 ;  /* 0x20000003ff097230 */ /* 0x020fe40000004100 */
[----:B------:R-:W-:Y:S01]  /*1170*/  FMUL.FTZ R8, R12, R13 ;  /* 0x0000000d0c087220 */ /* 0x000fe20000410000 */
[----:B------:R-:W-:Y:S02]  /*1180*/  HADD2.F32 R12, -RZ, R5.H1_H1 ;  /* 0x30000005ff0c7230 */ /* 0x000fe40000004100 */
[----:B------:R-:W-:Y:S01]  /*1190*/  FMUL.FTZ R6, R10, R11 ;  /* 0x0000000b0a067220 */ /* 0x000fe20000410000 */
[--C-:B------:R-:W-:Y:S02]  /*11a0*/  HADD2.F32 R11, -RZ, R2.reuse.H0_H0 ;  /* 0x20000002ff0b7230 */ /* 0x100fe40000004100 */
[----:B------:R-:W-:Y:S01]  /*11b0*/  FADD.FTZ R16, R9, 3 ;  /* 0x4040000009107421 */ /* 0x000fe20000010000 */
[----:B------:R-:W-:-:S02]  /*11c0*/  HADD2.F32 R10, -RZ, R2.H1_H1 ;  /* 0x30000002ff0a7230 */ /* 0x000fc40000004100 */
[----:B------:R-:W-:Y:S01]  /*11d0*/  FADD.FTZ R13, R12, 3 ;  /* 0x404000000c0d7421 */ /* 0x000fe20000010000 */
[----:B------:R-:W-:Y:S02]  /*11e0*/  HADD2.F32 R5, -RZ, R3.H1_H1 ;  /* 0x30000003ff057230 */ /* 0x000fe40000004100 */
[----:B------:R-:W-:Y:S01]  /*11f0*/  FADD.FTZ R14, R11, 3 ;  /* 0x404000000b0e7421 */ /* 0x000fe20000010000 */
[----:B------:R-:W0:Y:S01]  /*1200*/  LDC.64 R2, c[0x0][0x3a0] ;  /* 0x0000e800ff027b82 */ /* 0x000e220000000a00 */
[----:B------:R-:W-:Y:S01]  /*1210*/  FADD.FTZ R15, R10, 3 ;  /* 0x404000000a0f7421 */ /* 0x000fe20000010000 */
[----:B------:R-:W-:Y:S01]  /*1220*/  FSETP.GEU.FTZ.AND P0, PT, R13, UR6, PT ;  /* 0x000000060d007c0b */ /* 0x000fe2000bf1e000 */
[----:B------:R-:W-:Y:S01]  /*1230*/  FADD.FTZ R17, R5, 3 ;  /* 0x4040000005117421 */ /* 0x000fe20000010000 */
[----:B------:R-:W-:Y:S01]  /*1240*/  FSETP.GEU.FTZ.AND P1, PT, R14, UR6, PT ;  /* 0x000000060e007c0b */ /* 0x000fe2000bf3e000 */
[----:B------:R-:W-:Y:S01]  /*1250*/  FMUL.FTZ R4, R4, 0.16666667163372039795 ;  /* 0x3e2aaaab04047820 */ /* 0x000fe20000410000 */
[----:B------:R-:W-:Y:S01]  /*1260*/  FSETP.GEU.FTZ.AND P2, PT, R15, UR6, PT ;  /* 0x000000060f007c0b */ /* 0x000fe2000bf5e000 */
[----:B------:R-:W-:Y:S01]  /*1270*/  FMUL.FTZ R8, R8, 0.16666667163372039795 ;  /* 0x3e2aaaab08087820 */ /* 0x000fe20000410000 */
[----:B------:R-:W-:-:S02]  /*1280*/  FSETP.GEU.FTZ.AND P3, PT, R16, UR6, PT ;  /* 0x0000000610007c0b */ /* 0x000fc4000bf7e000 */
[----:B------:R-:W-:Y:S02]  /*1290*/  FSETP.GEU.FTZ.AND P4, PT, R17, UR6, PT ;  /* 0x0000000611007c0b */ /* 0x000fe4000bf9e000 */
[----:B------:R-:W-:Y:S02]  /*12a0*/  FSEL R13, R13, UR6, P0 ;  /* 0x000000060d0d7c08 */ /* 0x000fe40008000000 */
[----:B------:R-:W-:Y:S02]  /*12b0*/  FSEL R14, R14, UR6, P1 ;  /* 0x000000060e0e7c08 */ /* 0x000fe40008800000 */
[----:B------:R-:W-:Y:S02]  /*12c0*/  FSEL R15, R15, UR6, P2 ;  /* 0x000000060f0f7c08 */ /* 0x000fe40009000000 */
[----:B------:R-:W-:Y:S02]  /*12d0*/  FSEL R16, R16, UR6, P3 ;  /* 0x0000000610107c08 */ /* 0x000fe40009800000 */
[----:B------:R-:W-:-:S02]  /*12e0*/  FSEL R17, R17, UR6, P4 ;  /* 0x0000000611117c08 */ /* 0x000fc4000a000000 */
[----:B------:R-:W-:Y:S02]  /*12f0*/  FSETP.GT.FTZ.AND P0, PT, R13, UR7, PT ;  /* 0x000000070d007c0b */ /* 0x000fe4000bf14000 */
[----:B------:R-:W-:Y:S01]  /*1300*/  FSETP.GT.FTZ.AND P1, PT, R14, UR7, PT ;  /* 0x000000070e007c0b */ /* 0x000fe2000bf34000 */
[----:B0-----:R-:W-:Y:S01]  /*1310*/  IMAD.WIDE.U32 R2, R7, 0x2, R2 ;  /* 0x0000000207027825 */ /* 0x001fe200078e0002 */
[----:B------:R-:W-:Y:S02]  /*1320*/  FSETP.GT.FTZ.AND P2, PT, R15, UR7, PT ;  /* 0x000000070f007c0b */ /* 0x000fe4000bf54000 */
[----:B------:R-:W-:Y:S02]  /*1330*/  FSETP.GT.FTZ.AND P3, PT, R16, UR7, PT ;  /* 0x0000000710007c0b */ /* 0x000fe4000bf74000 */
[----:B------:R-:W-:Y:S01]  /*1340*/  FSETP.GT.FTZ.AND P4, PT, R17, UR7, PT ;  /* 0x0000000711007c0b */ /* 0x000fe2000bf94000 */
[----:B------:R-:W-:Y:S01]  /*1350*/  IMAD.WIDE.U32 R2, R0, 0x8, R2 ;  /* 0x0000000800027825 */ /* 0x000fe200078e0002 */
[----:B------:R-:W-:-:S02]  /*1360*/  FSEL R13, R13, UR7, !P0 ;  /* 0x000000070d0d7c08 */ /* 0x000fc4000c000000 */
[----:B------:R-:W-:Y:S02]  /*1370*/  FSEL R14, R14, UR7, !P1 ;  /* 0x000000070e0e7c08 */ /* 0x000fe4000c800000 */
        /* <DEDUP_REMOVED lines=13> */
[----:B------:R-:W-:-:S02]  /*1450*/  FMUL.FTZ R7, R18, 0.16666667163372039795 ;  /* 0x3e2aaaab12077820 */ /* 0x000fc40000410000 */
[----:B------:R-:W-:Y:S02]  /*1460*/  F2FP.F16.F32.PACK_AB R4, R5, R4 ;  /* 0x000000040504723e */ /* 0x000fe400000000ff */
[----:B------:R-:W-:Y:S02]  /*1470*/  F2FP.F16.F32.PACK_AB R5, R13, R8 ;  /* 0x000000080d05723e */ /* 0x000fe400000000ff */
[----:B------:R-:W-:Y:S02]  /*1480*/  F2FP.F16.F32.PACK_AB R6, R15, R14 ;  /* 0x0000000e0f06723e */ /* 0x000fe400000000ff */
[----:B------:R-:W-:Y:S01]  /*1490*/  F2FP.F16.F32.PACK_AB R7, R7, R16 ;  /* 0x000000100707723e */ /* 0x000fe200000000ff */
[----:B------:R-:W-:Y:S04]  /*14a0*/  STG.E.64 desc[UR4][R2.64], R4 ;  /* 0x0000000402007986 */ /* 0x000fe8000c101b04 */
[----:B------:R-:W-:Y:S01]  /*14b0*/  STG.E.64 desc[UR4][R2.64+0x400], R6 ;  /* 0x0004000602007986 */ /* 0x000fe2000c101b04 */
[----:B------:R-:W-:Y:S05]  /*14c0*/  EXIT ;  /* 0x000000000000794d */ /* 0x000fea0003800000 */
.L_x_5123:
        /* <DEDUP_REMOVED lines=11> */
.L_x_6381:


//--------------------- .text._ZN2at6native29vectorized_elementwise_kernelILi8EZZZNS0_66_GLOBAL__N__a0cfb035_28_ActivationHardswishKernel_cu_9e10b42f_293016hardswish_kernelERNS_14TensorIteratorEENKUlvE_clEvENKUlvE1_clEvEUlN3c104HalfEE_St5arrayIPcLm2EEEEviT0_T1_ --------------------------
	.section	.text._ZN2at6native29vectorized_elementwise_kernelILi8EZZZNS0_66_GLOBAL__N__a0cfb035_28_ActivationHardswishKernel_cu_9e10b42f_293016hardswish_kernelERNS_14TensorIteratorEENKUlvE_clEvENKUlvE1_clEvEUlN3c104HalfEE_St5arrayIPcLm2EEEEviT0_T1_,"ax",@progbits
	.align	128
        .global         _ZN2at6native29vectorized_elementwise_kernelILi8EZZZNS0_66_GLOBAL__N__a0cfb035_28_ActivationHardswishKernel_cu_9e10b42f_293016hardswish_kernelERNS_14TensorIteratorEENKUlvE_clEvENKUlvE1_clEvEUlN3c104HalfEE_St5arrayIPcLm2EEEEviT0_T1_
        .type           _ZN2at6native29vectorized_elementwise_kernelILi8EZZZNS0_66_GLOBAL__N__a0cfb035_28_ActivationHardswishKernel_cu_9e10b42f_293016hardswish_kernelERNS_14TensorIteratorEENKUlvE_clEvENKUlvE1_clEvEUlN3c104HalfEE_St5arrayIPcLm2EEEEviT0_T1_,@function
        .size           _ZN2at6native29vectorized_elementwise_kernelILi8EZZZNS0_66_GLOBAL__N__a0cfb035_28_ActivationHardswishKernel_cu_9e10b42f_293016hardswish_kernelERNS_14TensorIteratorEENKUlvE_clEvENKUlvE1_clEvEUlN3c104HalfEE_St5arrayIPcLm2EEEEviT0_T1_,(.L_x_6382 - _ZN2at6native29vectorized_elementwise_kernelILi8EZZZNS0_66_GLOBAL__N__a0cfb035_28_ActivationHardswishKernel_cu_9e10b42f_293016hardswish_kernelERNS_14TensorIteratorEENKUlvE_clEvENKUlvE1_clEvEUlN3c104HalfEE_St5arrayIPcLm2EEEEviT0_T1_)
        .other          _ZN2at6native29vectorized_elementwise_kernelILi8EZZZNS0_66_GLOBAL__N__a0cfb035_28_ActivationHardswishKernel_cu_9e10b42f_293016hardswish_kernelERNS_14TensorIteratorEENKUlvE_clEvENKUlvE1_clEvEUlN3c104HalfEE_St5arrayIPcLm2EEEEviT0_T1_,@"STO_CUDA_ENTRY STV_DEFAULT"
_ZN2at6native29vectorized_elementwise_kernelILi8EZZZNS0_66_GLOBAL__N__a0cfb035_28_ActivationHardswishKernel_cu_9e10b42f_293016hardswish_kernelERNS_14TensorIteratorEENKUlvE_clEvENKUlvE1_clEvEUlN3c104HalfEE_St5arrayIPcLm2EEEEviT0_T1_:
.text._ZN2at6native29vectorized_elementwise_kernelILi8EZZZNS0_66_GLOBAL__N__a0cfb035_28_ActivationHardswishKernel_cu_9e10b42f_293016hardswish_kernelERNS_14TensorIteratorEENKUlvE_clEvENKUlvE1_clEvEUlN3c104HalfEE_St5arrayIPcLm2EEEEviT0_T1_:
[----:B------:R-:W-:Y:S01]  /*0000*/  LDC R1, c[0x0][0x37c] ;  /* 0x0000df00ff017b82 */ /* 0x000fe20000000800 */
[----:B------:R-:W-:Y:S05]  /*0010*/  EXIT ;  /* 0x000000000000794d */ /* 0x000fea0003800000 */
.L_x_5124:
        /* <DEDUP_REMOVED lines=14> */
.L_x_6382:


//--------------------- .text._ZN2at6native18elementwise_kernelILi128ELi4EZNS0_15gpu_kernel_implIZZZNS0_66_GLOBAL__N__a0cfb035_28_ActivationHardswishKernel_cu_9e10b42f_293016hardswish_kernelERNS_14TensorIteratorEENKUlvE_clEvENKUlvE0_clEvEUlfE_EEvRNS_18TensorIteratorBaseERKT_EUliE_EEviT1_ --------------------------
	.section	.text._ZN2at6native18elementwise_kernelILi128ELi4EZNS0_15gpu_kernel_implIZZZNS0_66_GLOBAL__N__a0cfb035_28_ActivationHardswishKernel_cu_9e10b42f_293016hardswish_kernelERNS_14TensorIteratorEENKUlvE_clEvENKUlvE0_clEvEUlfE_EEvRNS_18TensorIteratorBaseERKT_EUliE_EEviT1_,"ax",@progbits
	.align	128
        .global         _ZN2at6native18elementwise_kernelILi128ELi4EZNS0_15gpu_kernel_implIZZZNS0_66_GLOBAL__N__a0cfb035_28_ActivationHardswishKernel_cu_9e10b42f_293016hardswish_kernelERNS_14TensorIteratorEENKUlvE_clEvENKUlvE0_clEvEUlfE_EEvRNS_18TensorIteratorBaseERKT_EUliE_EEviT1_
        .type           _ZN2at6native18elementwise_kernelILi128ELi4EZNS0_15gpu_kernel_implIZZZNS0_66_GLOBAL__N__a0cfb035_28_ActivationHardswishKernel_cu_9e10b42f_293016hardswish_kernelERNS_14TensorIteratorEENKUlvE_clEvENKUlvE0_clEvEUlfE_EEvRNS_18TensorIteratorBaseERKT_EUliE_EEviT1_,@function
        .size           _ZN2at6native18elementwise_kernelILi128ELi4EZNS0_15gpu_kernel_implIZZZNS0_66_GLOBAL__N__a0cfb035_28_ActivationHardswishKernel_cu_9e10b42f_293016hardswish_kernelERNS_14TensorIteratorEENKUlvE_clEvENKUlvE0_clEvEUlfE_EEvRNS_18TensorIteratorBaseERKT_EUliE_EEviT1_,(.L_x_6383 - _ZN2at6native18elementwise_kernelILi128ELi4EZNS0_15gpu_kernel_implIZZZNS0_66_GLOBAL__N__a0cfb035_28_ActivationHardswishKernel_cu_9e10b42f_293016hardswish_kernelERNS_14TensorIteratorEENKUlvE_clEvENKUlvE0_clEvEUlfE_EEvRNS_18TensorIteratorBaseERKT_EUliE_EEviT1_)
        .other          _ZN2at6native18elementwise_kernelILi128ELi4EZNS0_15gpu_kernel_implIZZZNS0_66_GLOBAL__N__a0cfb035_28_ActivationHardswishKernel_cu_9e10b42f_293016hardswish_kernelERNS_14TensorIteratorEENKUlvE_clEvENKUlvE0_clEvEUlfE_EEvRNS_18TensorIteratorBaseERKT_EUliE_EEviT1_,@"STO_CUDA_ENTRY STV_DEFAULT"
_ZN2at6native18elementwise_kernelILi128ELi4EZNS0_15gpu_kernel_implIZZZNS0_66_GLOBAL__N__a0cfb035_28_ActivationHardswishKernel_cu_9e10b42f_293016hardswish_kernelERNS_14TensorIteratorEENKUlvE_clEvENKUlvE0_clEvEUlfE_EEvRNS_18TensorIteratorBaseERKT_EUliE_EEviT1_:
.text._ZN2at6native18elementwise_kernelILi128ELi4EZNS0_15gpu_kernel_implIZZZNS0_66_GLOBAL__N__a0cfb035_28_ActivationHardswishKernel_cu_9e10b42f_293016hardswish_kernelERNS_14TensorIteratorEENKUlvE_clEvENKUlvE0_clEvEUlfE_EEvRNS_18TensorIteratorBaseERKT_EUliE_EEviT1_:
        /* <DEDUP_REMOVED lines=319> */
.L_x_5127:
        /* <DEDUP_REMOVED lines=18> */
.L_x_5132:
[----:B------:R-:W2:Y:S02]  /*1510*/  LDG.E.U8 R0, desc[UR36][R2.64] ;  /* 0x0000002402007981 */ /* 0x000ea4000c1e1100 */
[----:B--2---:R-:W-:Y:S01]  /*1520*/  I2FP.F32.U32 R0, R0 ;  /* 0x0000000000007245 */ /* 0x004fe20000201000 */
[----:B------:R-:W-:Y:S06]  /*1530*/  BRA `(.L_x_5134) ;  /* 0x0000000c00447947 */ /* 0x000fec0003800000 */
.L_x_5131:
        /* <DEDUP_REMOVED lines=9> */
.L_x_5136:
[----:B------:R-:W2:Y:S02]  /*15d0*/  LDG.E R0, desc[UR36][R2.64] ;  /* 0x0000002402007981 */ /* 0x000ea4000c1e1900 */
[----:B--2---:R-:W-:Y:S01]  /*15e0*/  I2FP.F32.S32 R0, R0 ;  /* 0x0000000000007245 */ /* 0x004fe20000201400 */
[----:B------:R-:W-:Y:S06]  /*15f0*/  BRA `(.L_x_5134) ;  /* 0x0000000c00147947 */ /* 0x000fec0003800000 */
.L_x_5135:
[----:B------:R-:W2:Y:S02]  /*1600*/  LDG.E.U16 R0, desc[UR36][R2.64] ;  /* 0x0000002402007981 */ /* 0x000ea4000c1e1500 */
[----:B--2---:R-:W2:Y:S01]  /*1610*/  I2F.S16 R0, R0 ;  /* 0x0000000000007306 */ /* 0x004ea20000101400 */
[----:B------:R-:W-:Y:S05]  /*1620*/  BRA `(.L_x_5134) ;  /* 0x0000000c00087947 */ /* 0x000fea0003800000 */
.L_x_5130:
        /* <DEDUP_REMOVED lines=8> */
.L_x_5138:
[----:B------:R-:W2:Y:S02]  /*16b0*/  LDG.E.U16 R0, desc[UR36][R2.64] ;  /* 0x0000002402007981 */ /* 0x000ea4000c1e1500 */
[----:B--2---:R-:W-:Y:S01]  /*16c0*/  HADD2.F32 R0, -RZ, R0.H0_H0 ;  /* 0x20000000ff007230 */ /* 0x004fe20000004100 */
[----:B------:R-:W-:Y:S06]  /*16d0*/  BRA `(.L_x_5134) ;  /* 0x0000000800dc7947 */ /* 0x000fec0003800000 */
.L_x_5137:
        /* <DEDUP_REMOVED lines=8> */
.L_x_5140:
[----:B------:R-:W2:Y:S02]  /*1760*/  LDG.E.U16 R0, desc[UR36][R2.64] ;  /* 0x0000002402007981 */ /* 0x000ea4000c1e1500 */
[----:B--2---:R-:W-:Y:S01]  /*1770*/  HADD2.F32 R0, -RZ, R0.H0_H0 ;  /* 0x20000000ff007230 */ /* 0x004fe20000004100 */
[----:B------:R-:W-:Y:S06]  /*1780*/  BRA `(.L_x_5134) ;  /* 0x0000000800b07947 */ /* 0x000fec0003800000 */
.L_x_5139:
        /* <DEDUP_REMOVED lines=11> */
.L_x_5129:
        /* <DEDUP_REMOVED lines=12> */
.L_x_5143:
        /* <DEDUP_REMOVED lines=11> */
.L_x_5142:
        /* <DEDUP_REMOVED lines=25> */
.L_x_5145:
        /* <DEDUP_REMOVED lines=12> */
.L_x_5144:
[----:B------:R-:W2:Y:S02]  /*1c00*/  LDG.E.U16 R0, desc[UR36][R2.64] ;  /* 0x0000002402007981 */ /* 0x000ea4000c1e1500 */
[----:B--2---:R-:W-:Y:S01]  /*1c10*/  SHF.L.U32 R0, R0, 0x10, RZ ;  /* 0x0000001000007819 */ /* 0x004fe200000006ff */
[----:B------:R-:W-:Y:S06]  /*1c20*/  BRA `(.L_x_5134) ;  /* 0x0000000400887947 */ /* 0x000fec0003800000 */
.L_x_5141:
        /* <DEDUP_REMOVED lines=11> */
.L_x_5148:
        /* <DEDUP_REMOVED lines=20> */
.L_x_5150:
[----:B------:R-:W-:Y:S05]  /*1e20*/  BSYNC.RECONVERGENT B0 ;  /* 0x0000000000007941 */ /* 0x000fea0003800200 */
.L_x_5149:
[----:B------:R-:W-:Y:S01]  /*1e30*/  IMAD.SHL.U32 R0, R0, 0x100000, RZ ;  /* 0x0010000000007824 */ /* 0x000fe200078e00ff */
[----:B------:R-:W-:-:S04]  /*1e40*/  LEA R2, R2, 0x3b800000, 0x17 ;  /* 0x3b80000002027811 */ /* 0x000fc800078eb8ff */
[----:B------:R-:W-:Y:S01]  /*1e50*/  LOP3.LUT R0, R2, R0, R7, 0xfe, !PT ;  /* 0x0000000002007212 */ /* 0x000fe200078efe07 */
[----:B------:R-:W-:Y:S06]  /*1e60*/  BRA `(.L_x_5134) ;  /* 0x0000000000f87947 */ /* 0x000fec0003800000 */
.L_x_5147:
        /* <DEDUP_REMOVED lines=20> */
.L_x_5152:
[----:B------:R-:W-:Y:S05]  /*1fb0*/  BSYNC.RECONVERGENT B0 ;  /* 0x0000000000007941 */ /* 0x000fea0003800200 */
.L_x_5151:
[----:B------:R-:W-:Y:S01]  /*1fc0*/  IMAD.SHL.U32 R0, R0, 0x200000, RZ ;  /* 0x0020000000007824 */ /* 0x000fe200078e00ff */
[----:B------:R-:W-:-:S04]  /*1fd0*/  LEA R2, R2, 0x37800000, 0x17 ;  /* 0x3780000002027811 */ /* 0x000fc800078eb8ff */
[----:B------:R-:W-:Y:S01]  /*1fe0*/  LOP3.LUT R0, R2, R0, R7, 0xfe, !PT ;  /* 0x0000000002007212 */ /* 0x000fe200078efe07 */
[----:B------:R-:W-:Y:S06]  /*1ff0*/  BRA `(.L_x_5134) ;  /* 0x0000000000947947 */ /* 0x000fec0003800000 */
.L_x_5146:
[----:B------:R-:W-:-:S09]  /*2000*/  UISETP.NE.AND UP0, UPT, UR4, 0x1c, UPT ;  /* 0x0000001c0400788c */ /* 0x000fd2000bf05270 */
[----:B------:R-:W-:Y:S05]  /*2010*/  BRA.U !UP0, `(.L_x_5153) ;  /* 0x0000000108847547 */ /* 0x000fea000b800000 */
[----:B------:R-:W-:-:S09]  /*2020*/  UISETP.NE.AND UP0, UPT, UR4, 0x1d, UPT ;  /* 0x0000001d0400788c */ /* 0x000fd2000bf05270 */
[----:B------:R-:W-:Y:S05]  /*2030*/  BRA.U !UP0, `(.L_x_5154) ;  /* 0x0000000108707547 */ /* 0x000fea000b800000 */
[----:B------:R-:W-:-:S09]  /*2040*/  UISETP.NE.AND UP0, UPT, UR4, 0x2c, UPT ;  /* 0x0000002c0400788c */ /* 0x000fd2000bf05270 */
[----:B------:R-:W-:Y:S05]  /*2050*/  BRA.U !UP0, `(.L_x_5155) ;  /* 0x0000000108487547 */ /* 0x000fea000b800000 */
.L_x_5133:
        /* <DEDUP_REMOVED lines=16> */
.L_x_5156:
[----:B------:R-:W-:Y:S01]  /*2160*/  IMAD.MOV.U32 R0, RZ, RZ, RZ ;  /* 0x000000ffff007224 */ /* 0x000fe200078e00ff */
[----:B------:R-:W-:Y:S06]  /*2170*/  BRA `(.L_x_5134) ;  /* 0x0000000000347947 */ /* 0x000fec0003800000 */
.L_x_5155:
[----:B------:R-:W2:Y:S01]  /*2180*/  LDG.E.U8 R2, desc[UR36][R2.64] ;  /* 0x0000002402027981 */ /* 0x000ea2000c1e1100 */
[----:B------:R-:W-:Y:S02]  /*2190*/  MOV R0, 0x400000 ;  /* 0x0040000000007802 */ /* 0x000fe40000000f00 */
[----:B--2---:R-:W-:-:S13]  /*21a0*/  ISETP.NE.AND P0, PT, R2, RZ, PT ;  /* 0x000000ff0200720c */ /* 0x004fda0003f05270 */
[----:B------:R-:W-:Y:S05]  /*21b0*/  @!P0 BRA `(.L_x_5134) ;  /* 0x0000000000248947 */ /* 0x000fea0003800000 */
[----:B------:R-:W-:-:S13]  /*21c0*/  ISETP.NE.AND P0, PT, R2, 0xff, PT ;  /* 0x000000ff0200780c */ /* 0x000fda0003f05270 */
[----:B------:R-:W-:Y:S02]  /*21d0*/  @!P0 IMAD.MOV.U32 R0, RZ, RZ, 0x7f800001 ;  /* 0x7f800001ff008424 */ /* 0x000fe400078e00ff */
[----:B------:R-:W-:Y:S01]  /*21e0*/  @P0 IMAD.SHL.U32 R0, R2, 0x800000, RZ ;  /* 0x0080000002000824 */ /* 0x000fe200078e00ff */
[----:B------:R-:W-:Y:S06]  /*21f0*/  BRA `(.L_x_5134) ;  /* 0x0000000000147947 */ /* 0x000fec0003800000 */
.L_x_5154:
[----:B------:R-:W2:Y:S02]  /*2200*/  LDG.E.64 R2, desc[UR36][R2.64] ;  /* 0x0000002402027981 */ /* 0x000ea4000c1e1b00 */
[----:B--2---:R0:W1:Y:S02]  /*2210*/  I2F.U64 R0, R2 ;  /* 0x0000000200007312 */ /* 0x0040640000301000 */
[----:B01----:R-:W-:Y:S05]  /*2220*/  BRA `(.L_x_5134) ;  /* 0x0000000000087947 */ /* 0x003fea0003800000 */
.L_x_5153:
[----:B------:R-:W2:Y:S02]  /*2230*/  LDG.E R0, desc[UR36][R2.64] ;  /* 0x0000002402007981 */ /* 0x000ea4000c1e1900 */
[----:B--2---:R-:W-:-:S07]  /*2240*/  I2FP.F32.U32 R0, R0 ;  /* 0x0000000000007245 */ /* 0x004fce0000201000 */
.L_x_5134:
[----:B------:R-:W-:Y:S05]  /*2250*/  BSYNC.RECONVERGENT B6 ;  /* 0x0000000000067941 */ /* 0x000fea0003800200 */
.L_x_5128:
[----:B------:R-:W0:Y:S02]  /*2260*/  LDCU UR4, c[0x0][0x590] ;  /* 0x0000b200ff0477ac */ /* 0x000e240008000800 */
[----:B012345:R-:W-:Y:S01]  /*2270*/  FADD.FTZ R2, R0, 3 ;  /* 0x4040000000027421 */ /* 0x03ffe20000010000 */
[----:B------:R-:W0:Y:S01]  /*2280*/  LDCU UR5, c[0x0][0x59c] ;  /* 0x0000b380ff0577ac */ /* 0x000e220008000800 */
[----:B------:R-:W1:Y:S03]  /*2290*/  LDCU.64 UR6, c[0x0][0x580] ;  /* 0x0000b000ff0677ac */ /* 0x000e660008000a00 */
[----:B------:R-:W-:-:S04]  /*22a0*/  FSETP.GEU.FTZ.AND P0, PT, R2, UR4, PT ;  /* 0x0000000402007c0b */ /* 0x000fc8000bf1e000 */
[----:B------:R-:W-:Y:S01]  /*22b0*/  FSEL R2, R2, UR4, P0 ;  /* 0x0000000402027c08 */ /* 0x000fe20008000000 */
[----:B------:R-:W-:-:S03]  /*22c0*/  UPRMT UR4, UR41, 0x9910, URZ ;  /* 0x0000991029047896 */ /* 0x000fc600080000ff */
[----:B0-----:R-:W-:Y:S01]  /*22d0*/  FSETP.GT.FTZ.AND P0, PT, R2, UR5, PT ;  /* 0x0000000502007c0b */ /* 0x001fe2000bf14000 */
[----:B------:R-:W-:-:S03]  /*22e0*/  UISETP.GT.AND UP0, UPT, UR4, 0x9, UPT ;  /* 0x000000090400788c */ /* 0x000fc6000bf04270 */
[----:B------:R-:W-:Y:S02]  /*22f0*/  FSEL R3, R2, UR5, !P0 ;  /* 0x0000000502037c08 */ /* 0x000fe4000c000000 */
[----:B-1----:R-:W-:-:S03]  /*2300*/  IADD3 R2, P0, PT, R16, UR6, RZ ;  /* 0x0000000610027c10 */ /* 0x002fc6000ff1e0ff */
[----:B------:R-:W-:Y:S01]  /*2310*/  FMUL.FTZ R4, R3, R0 ;  /* 0x0000000003047220 */ /* 0x000fe20000410000 */
[----:B------:R-:W-:-:S03]  /*2320*/  IADD3.X R3, PT, PT, RZ, UR7, RZ, P0, !PT ;  /* 0x00000007ff037c10 */ /* 0x000fc600087fe4ff */
[----:B------:R-:W-:Y:S01]  /*2330*/  FMUL.FTZ R4, R4, 0.16666667163372039795 ;  /* 0x3e2aaaab04047820 */ /* 0x000fe20000410000 */
        /* <DEDUP_REMOVED lines=12> */
.L_x_5160:
[----:B------:R-:W0:Y:S02]  /*2400*/  F2I.S64.TRUNC R4, R4 ;  /* 0x0000000400047311 */ /* 0x000e24000020d900 */
[----:B0-----:R-:W-:-:S05]  /*2410*/  IMAD.MOV.U32 R7, RZ, RZ, R4 ;  /* 0x000000ffff077224 */ /* 0x001fca00078e0004 */
[----:B------:R0:W-:Y:S01]  /*2420*/  STG.E.U8 desc[UR36][R2.64], R7 ;  /* 0x0000000702007986 */ /* 0x0001e2000c101124 */
[----:B------:R-:W-:Y:S05]  /*2430*/  BRA `(.L_x_5162) ;  /* 0x0000000c002c7947 */ /* 0x000fea0003800000 */
.L_x_5159:
        /* <DEDUP_REMOVED lines=9> */
.L_x_5164:
[----:B------:R-:W0:Y:S02]  /*24d0*/  F2I.FTZ.TRUNC.NTZ R5, R4 ;  /* 0x0000000400057305 */ /* 0x000e24000021f100 */
[----:B0-----:R0:W-:Y:S01]  /*24e0*/  STG.E desc[UR36][R2.64], R5 ;  /* 0x0000000502007986 */ /* 0x0011e2000c101924 */
[----:B------:R-:W-:Y:S05]  /*24f0*/  BRA `(.L_x_5162) ;  /* 0x0000000800fc7947 */ /* 0x000fea0003800000 */
.L_x_5163:
[----:B------:R-:W0:Y:S02]  /*2500*/  F2I.FTZ.TRUNC.NTZ R5, R4 ;  /* 0x0000000400057305 */ /* 0x000e24000021f100 */
[----:B0-----:R0:W-:Y:S01]  /*2510*/  STG.E.U16 desc[UR36][R2.64], R5 ;  /* 0x0000000502007986 */ /* 0x0011e2000c101524 */
[----:B------:R-:W-:Y:S05]  /*2520*/  BRA `(.L_x_5162) ;  /* 0x0000000800f07947 */ /* 0x000fea0003800000 */
.L_x_5158:
        /* <DEDUP_REMOVED lines=8> */
.L_x_5166:
[----:B------:R-:W-:-:S05]  /*25b0*/  F2FP.F16.F32.PACK_AB R4, RZ, R4 ;  /* 0x00000004ff04723e */ /* 0x000fca00000000ff */
[----:B------:R0:W-:Y:S01]  /*25c0*/  STG.E.U16 desc[UR36][R2.64], R4 ;  /* 0x0000000402007986 */ /* 0x0001e2000c101524 */
[----:B------:R-:W-:Y:S05]  /*25d0*/  BRA `(.L_x_5162) ;  /* 0x0000000800c47947 */ /* 0x000fea0003800000 */
.L_x_5165:
        /* <DEDUP_REMOVED lines=9> */
.L_x_5168:
[----:B------:R-:W-:-:S04]  /*2670*/  F2FP.F16.F32.PACK_AB R5, RZ, R4 ;  /* 0x00000004ff05723e */ /* 0x000fc800000000ff */
[----:B------:R-:W-:-:S05]  /*2680*/  PRMT R5, R5, 0x5410, RZ ;  /* 0x0000541005057816 */ /* 0x000fca00000000ff */
[----:B------:R0:W-:Y:S01]  /*2690*/  STG.E desc[UR36][R2.64], R5 ;  /* 0x0000000502007986 */ /* 0x0001e2000c101924 */
[----:B------:R-:W-:Y:S05]  /*26a0*/  BRA `(.L_x_5162) ;  /* 0x0000000800907947 */ /* 0x000fea0003800000 */
.L_x_5167:
[----:B------:R-:W-:-:S06]  /*26b0*/  FMUL.FTZ R4, R4, 1 ;  /* 0x3f80000004047820 */ /* 0x000fcc0000410000 */
[----:B------:R-:W0:Y:S02]  /*26c0*/  F2F.F64.F32 R4, R4 ;  /* 0x0000000400047310 */ /* 0x000e240000201800 */
[----:B0-----:R0:W-:Y:S01]  /*26d0*/  STG.E.64 desc[UR36][R2.64], R4 ;  /* 0x0000000402007986 */ /* 0x0011e2000c101b24 */
[----:B------:R-:W-:Y:S05]  /*26e0*/  BRA `(.L_x_5162) ;  /* 0x0000000800807947 */ /* 0x000fea0003800000 */
.L_x_5157:
        /* <DEDUP_REMOVED lines=12> */
.L_x_5171:
[----:B------:R-:W-:Y:S01]  /*27b0*/  FMUL.FTZ R4, R4, 1 ;  /* 0x3f80000004047820 */ /* 0x000fe20000410000 */
[----:B------:R-:W-:-:S05]  /*27c0*/  CS2R R6, SRZ ;  /* 0x0000000000067805 */ /* 0x000fca000001ff00 */
[----:B------:R-:W0:Y:S02]  /*27d0*/  F2F.F64.F32 R4, R4 ;  /* 0x0000000400047310 */ /* 0x000e240000201800 */
[----:B0-----:R0:W-:Y:S01]  /*27e0*/  STG.E.128 desc[UR36][R2.64], R4 ;  /* 0x0000000402007986 */ /* 0x0011e2000c101d24 */
[----:B------:R-:W-:Y:S05]  /*27f0*/  BRA `(.L_x_5162) ;  /* 0x00000008003c7947 */ /* 0x000fea0003800000 */
.L_x_5170:
        /* <DEDUP_REMOVED lines=8> */
[----:B------:R-:W-:Y:S01]  /*2880*/  HFMA2 R0, -RZ, RZ, 0, 7.569789886474609375e-06 ;  /* 0x0000007fff007431 */ /* 0x000fe200000001ff */
        /* <DEDUP_REMOVED lines=9> */
.L_x_5175:
[----:B------:R-:W-:Y:S05]  /*2920*/  BSYNC.RECONVERGENT B0 ;  /* 0x0000000000007941 */ /* 0x000fea0003800200 */
.L_x_5174:
[----:B------:R-:W-:-:S05]  /*2930*/  LOP3.LUT R7, R0, 0x80, R7, 0xf8, !PT ;  /* 0x0000008000077812 */ /* 0x000fca00078ef807 */
[----:B------:R0:W-:Y:S01]  /*2940*/  STG.E.U8 desc[UR36][R2.64], R7 ;  /* 0x0000000702007986 */ /* 0x0001e2000c101124 */
[----:B------:R-:W-:Y:S05]  /*2950*/  BRA `(.L_x_5162) ;  /* 0x0000000400e47947 */ /* 0x000fea0003800000 */
.L_x_5173:
        /* <DEDUP_REMOVED lines=14> */
.L_x_5177:
[----:B------:R-:W-:Y:S05]  /*2a40*/  BSYNC.RECONVERGENT B0 ;  /* 0x0000000000007941 */ /* 0x000fea0003800200 */
.L_x_5176:
[----:B------:R-:W-:-:S05]  /*2a50*/  LOP3.LUT R5, R0, 0x80, R7, 0xf8, !PT ;  /* 0x0000008000057812 */ /* 0x000fca00078ef807 */
[----:B------:R0:W-:Y:S01]  /*2a60*/  STG.E.U8 desc[UR36][R2.64], R5 ;  /* 0x0000000502007986 */ /* 0x0001e2000c101124 */
[----:B------:R-:W-:Y:S05]  /*2a70*/  BRA `(.L_x_5162) ;  /* 0x00000004009c7947 */ /* 0x000fea0003800000 */
.L_x_5172:
[----:B------:R-:W-:-:S05]  /*2a80*/  F2FP.BF16.F32.PACK_AB R4, RZ, R4 ;  /* 0x00000004ff04723e */ /* 0x000fca00000010ff */
[----:B------:R0:W-:Y:S01]  /*2a90*/  STG.E.U16 desc[UR36][R2.64], R4 ;  /* 0x0000000402007986 */ /* 0x0001e2000c101524 */
[----:B------:R-:W-:Y:S05]  /*2aa0*/  BRA `(.L_x_5162) ;  /* 0x0000000400907947 */ /* 0x000fea0003800000 */
.L_x_5169:
        /* <DEDUP_REMOVED lines=11> */
.L_x_5180:
        /* <DEDUP_REMOVED lines=12> */
.L_x_5183:
[----:B------:R-:W-:-:S04]  /*2c20*/  SHF.R.U32.HI R0, RZ, 0x14, R4 ;  /* 0x00000014ff007819 */ /* 0x000fc80000011604 */
[----:B------:R-:W-:-:S04]  /*2c30*/  LOP3.LUT R5, R0, 0x1, RZ, 0xc0, !PT ;  /* 0x0000000100057812 */ /* 0x000fc800078ec0ff */
[----:B------:R-:W-:-:S04]  /*2c40*/  IADD3 R0, PT, PT, R4, 0x487ffff, R5 ;  /* 0x0487ffff04007810 */ /* 0x000fc80007ffe005 */
[----:B------:R-:W-:-:S04]  /*2c50*/  SHF.R.U32.HI R0, RZ, 0x14, R0 ;  /* 0x00000014ff007819 */ /* 0x000fc80000011600 */
[----:B------:R-:W-:-:S07]  /*2c60*/  LOP3.LUT R5, R0, 0xff, RZ, 0xc0, !PT ;  /* 0x000000ff00057812 */ /* 0x000fce00078ec0ff */
.L_x_5184:
[----:B------:R-:W-:-:S04]  /*2c70*/  SHF.R.U32.HI R4, RZ, 0x18, R4 ;  /* 0x00000018ff047819 */ /* 0x000fc80000011604 */
[----:B------:R-:W-:-:S04]  /*2c80*/  LOP3.LUT R5, R5, 0x80, R4, 0xf8, !PT ;  /* 0x0000008005057812 */ /* 0x000fc800078ef804 */
[----:B------:R-:W-:-:S07]  /*2c90*/  PRMT R0, R5, 0x7610, R0 ;  /* 0x0000761005007816 */ /* 0x000fce0000000000 */
.L_x_5182:
[----:B------:R-:W-:Y:S05]  /*2ca0*/  BSYNC.RECONVERGENT B0 ;  /* 0x0000000000007941 */ /* 0x000fea0003800200 */
.L_x_5181:
[----:B------:R4:W-:Y:S01]  /*2cb0*/  STG.E.U8 desc[UR36][R2.64], R0 ;  /* 0x0000000002007986 */ /* 0x0009e2000c101124 */
[----:B------:R-:W-:Y:S05]  /*2cc0*/  BRA `(.L_x_5162) ;  /* 0x0000000400087947 */ /* 0x000fea0003800000 */
.L_x_5179:
[----:B------:R-:W-:Y:S01]  /*2cd0*/  LOP3.LUT R5, R4, 0x7fffffff, RZ, 0xc0, !PT ;  /* 0x7fffffff04057812 */ /* 0x000fe200078ec0ff */
[----:B------:R-:W-:Y:S01]  /*2ce0*/  BSSY.RECONVERGENT B0, `(.L_x_5185) ;  /* 0x0000013000007945 */ /* 0x000fe20003800200 */
[----:B------:R-:W-:Y:S02]  /*2cf0*/  MOV R0, 0x80 ;  /* 0x0000008000007802 */ /* 0x000fe40000000f00 */
        /* <DEDUP_REMOVED lines=9> */
.L_x_5187:
[----:B------:R-:W-:-:S04]  /*2d90*/  SHF.R.U32.HI R0, RZ, 0x15, R4 ;  /* 0x00000015ff007819 */ /* 0x000fc80000011604 */
[----:B------:R-:W-:-:S04]  /*2da0*/  LOP3.LUT R5, R0, 0x1, RZ, 0xc0, !PT ;  /* 0x0000000100057812 */ /* 0x000fc800078ec0ff */
[----:B------:R-:W-:-:S04]  /*2db0*/  IADD3 R0, PT, PT, R4, 0x88fffff, R5 ;  /* 0x088fffff04007810 */ /* 0x000fc80007ffe005 */
[----:B------:R-:W-:-:S04]  /*2dc0*/  SHF.R.U32.HI R0, RZ, 0x15, R0 ;  /* 0x00000015ff007819 */ /* 0x000fc80000011600 */
[----:B------:R-:W-:-:S07]  /*2dd0*/  LOP3.LUT R5, R0, 0xff, RZ, 0xc0, !PT ;  /* 0x000000ff00057812 */ /* 0x000fce00078ec0ff */
.L_x_5188:
[----:B------:R-:W-:-:S04]  /*2de0*/  SHF.R.U32.HI R4, RZ, 0x18, R4 ;  /* 0x00000018ff047819 */ /* 0x000fc80000011604 */
[----:B------:R-:W-:-:S04]  /*2df0*/  LOP3.LUT R5, R5, 0x80, R4, 0xf8, !PT ;  /* 0x0000008005057812 */ /* 0x000fc800078ef804 */
[----:B------:R-:W-:-:S07]  /*2e00*/  PRMT R0, R5, 0x7610, R0 ;  /* 0x0000761005007816 */ /* 0x000fce0000000000 */
.L_x_5186:
[----:B------:R-:W-:Y:S05]  /*2e10*/  BSYNC.RECONVERGENT B0 ;  /* 0x0000000000007941 */ /* 0x000fea0003800200 */
.L_x_5185:
[----:B------:R3:W-:Y:S01]  /*2e20*/  STG.E.U8 desc[UR36][R2.64], R0 ;  /* 0x0000000002007986 */ /* 0x0007e2000c101124 */
[----:B------:R-:W-:Y:S05]  /*2e30*/  BRA `(.L_x_5162) ;  /* 0x0000000000ac7947 */ /* 0x000fea0003800000 */
.L_x_5178:
[----:B------:R-:W-:-:S09]  /*2e40*/  UISETP.NE.AND UP0, UPT, UR4, 0x1c, UPT ;  /* 0x0000001c0400788c */ /* 0x000fd2000bf05270 */
[----:B------:R-:W-:Y:S05]  /*2e50*/  BRA.U !UP0, `(.L_x_5189) ;  /* 0x00000001089c7547 */ /* 0x000fea000b800000 */
[----:B------:R-:W-:-:S09]  /*2e60*/  UISETP.NE.AND UP0, UPT, UR4, 0x1d, UPT ;  /* 0x0000001d0400788c */ /* 0x000fd2000bf05270 */
[----:B------:R-:W-:Y:S05]  /*2e70*/  BRA.U !UP0, `(.L_x_5190) ;  /* 0x0000000108887547 */ /* 0x000fea000b800000 */
[----:B------:R-:W-:-:S09]  /*2e80*/  UISETP.NE.AND UP0, UPT, UR4, 0x2c, UPT ;  /* 0x0000002c0400788c */ /* 0x000fd2000bf05270 */
[----:B------:R-:W-:Y:S05]  /*2e90*/  BRA.U !UP0, `(.L_x_5191) ;  /* 0x0000000108447547 */ /* 0x000fea000b800000 */
.L_x_5161:
        /* <DEDUP_REMOVED lines=12> */
[----:B----4-:R-:W-:Y:S01]  /*2f60*/  IMAD.U32 R10, RZ, RZ, UR4 ;  /* 0x00000004ff0a7e24 */ /* 0x010fe2000f8e00ff */
[----:B-1----:R-:W-:-:S07]  /*2f70*/  MOV R11, UR5 ;  /* 0x00000005000b7c02 */ /* 0x002fce0008000f00 */
[----:B------:R-:W-:-:S07]  /*2f80*/  LEPC R20, `(.L_x_5192) ;  /* 0x000000001014794e */ /* 0x000fce0000000000 */
[----:B--2---:R-:W-:Y:S05]  /*2f90*/  CALL.ABS.NOINC R2 ;  /* 0x0000000002007343 */ /* 0x004fea0003c00000 */
.L_x_5192:
[----:B------:R-:W-:Y:S05]  /*2fa0*/  BRA `(.L_x_5162) ;  /* 0x0000000000507947 */ /* 0x000fea0003800000 */
.L_x_5191:
        /* <DEDUP_REMOVED lines=15> */
.L_x_5190:
[----:B------:R-:W0:Y:S02]  /*30a0*/  F2I.U64.TRUNC R4, R4 ;  /* 0x0000000400047311 */ /* 0x000e24000020d800 */
[----:B0-----:R1:W-:Y:S01]  /*30b0*/  STG.E.64 desc[UR36][R2.64], R4 ;  /* 0x0000000402007986 */ /* 0x0013e2000c101b24 */
[----:B------:R-:W-:Y:S05]  /*30c0*/  BRA `(.L_x_5162) ;  /* 0x0000000000087947 */ /* 0x000fea0003800000 */
.L_x_5189:
[----:B------:R-:W0:Y:S02]  /*30d0*/  F2I.FTZ.U32.TRUNC.NTZ R5, R4 ;  /* 0x0000000400057305 */ /* 0x000e24000021f000 */
[----:B0-----:R0:W-:Y:S02]  /*30e0*/  STG.E desc[UR36][R2.64], R5 ;  /* 0x0000000502007986 */ /* 0x0011e4000c101924 */
.L_x_5162:
[----:B------:R-:W-:-:S07]  /*30f0*/  VIADD R17, R17, 0x80 ;  /* 0x0000008011117836 */ /* 0x000fce0000000000 */
.L_x_5126:
[----:B------:R-:W-:Y:S05]  /*3100*/  BSYNC.RECONVERGENT B7 ;  /* 0x0000000000077941 */ /* 0x000fea0003800200 */
.L_x_5125:
[----:B------:R-:W5:Y:S01]  /*3110*/  LDCU UR4, c[0x0][0x380] ;  /* 0x00007000ff0477ac */ /* 0x000f620008000800 */
[----:B------:R-:W-:Y:S01]  /*3120*/  BSSY.RECONVERGENT B7, `(.L_x_5193) ;  /* 0x0000302000077945 */ /* 0x000fe20003800200 */
[----:B-----5:R-:W-:-:S13]  /*3130*/  ISETP.GE.AND P0, PT, R17, UR4, PT ;  /* 0x0000000411007c0c */ /* 0x020fda000bf06270 */
[----:B------:R-:W-:Y:S05]  /*3140*/  @P0 BRA `(.L_x_5194) ;  /* 0x0000002c00fc0947 */ /* 0x000fea0003800000 */
[----:B------:R-:W5:Y:S01]  /*3150*/  LDCU UR4, c[0x0][0x388] ;  /* 0x00007100ff0477ac */ /* 0x000f620008000800 */
[----:B---34-:R-:W-:Y:S02]  /*3160*/  HFMA2 R0, -RZ, RZ, 0, 0 ;  /* 0x00000000ff007431 */ /* 0x018fe400000001ff */
[----:B------:R-:W-:Y:S01]  /*3170*/  IMAD.MOV.U32 R16, RZ, RZ, RZ ;  /* 0x000000ffff107224 */ /* 0x000fe200078e00ff */
[----:B-----5:R-:W-:-:S09]  /*3180*/  UISETP.NE.AND UP0, UPT, UR4, URZ, UPT ;  /* 0x000000ff0400728c */ /* 0x020fd2000bf05270 */
[----:B------:R-:W-:Y:S05]  /*3190*/  BRA.U !UP0, `(.L_x_5195) ;  /* 0x0000001108a87547 */ /* 0x000fea000b800000 */
[----:B------:R-:W0:Y:S01]  /*31a0*/  LDCU.64 UR4, c[0x0][0x390] ;  /* 0x00007200ff0477ac */ /* 0x000e220008000a00 */
[----:B------:R-:W-:Y:S01]  /*31b0*/  IMAD.MOV.U32 R16, RZ, RZ, RZ ;  /* 0x000000ffff107224 */ /* 0x000fe200078e00ff */
[----:B------:R-:W3:Y:S01]  /*31c0*/  LDCU UR6, c[0x0][0x38c] ;  /* 0x00007180ff0677ac */ /* 0x000ee20008000800 */
[----:B------:R-:W4:Y:S01]  /*31d0*/  LDCU.64 UR8, c[0x0][0x4b8] ;  /* 0x00009700ff0877ac */ /* 0x000f220008000a00 */
[----:B------:R-:W-:Y:S01]  /*31e0*/  UISETP.NE.AND UP0, UPT, UR40, URZ, UPT ;  /* 0x000000ff2800728c */ /* 0x000fe2000bf05270 */
[----:B012---:R-:W-:-:S05]  /*31f0*/  IMAD.HI.U32 R2, R17, UR4, R16 ;  /* 0x0000000411027c27 */ /* 0x007fca000f8e0010 */
[----:B------:R-:W-:-:S04]  /*3200*/  SHF.R.U32.HI R3, RZ, UR5, R2 ;  /* 0x00000005ff037c19 */ /* 0x000fc80008011602 */
[----:B------:R-:W-:-:S05]  /*3210*/  IADD3 R0, PT, PT, -R3, RZ, RZ ;  /* 0x000000ff03007210 */ /* 0x000fca0007ffe1ff */
[----:B---3--:R-:W-:-:S04]  /*3220*/  IMAD R0, R0, UR6, R17 ;  /* 0x0000000600007c24 */ /* 0x008fc8000f8e0211 */
[C---:B----4-:R-:W-:Y:S02]  /*3230*/  IMAD R16, R0.reuse, UR8, RZ ;  /* 0x0000000800107c24 */ /* 0x050fe4000f8e02ff */
        /* <DEDUP_REMOVED lines=288> */
.L_x_5195:
        /* <DEDUP_REMOVED lines=18> */
.L_x_5200:
[----:B------:R-:W2:Y:S02]  /*4560*/  LDG.E.U8 R0, desc[UR36][R2.64] ;  /* 0x0000002402007981 */ /* 0x000ea4000c1e1100 */
[----:B--2---:R-:W-:Y:S01]  /*4570*/  I2FP.F32.U32 R0, R0 ;  /* 0x0000000000007245 */ /* 0x004fe20000201000 */
[----:B------:R-:W-:Y:S06]  /*4580*/  BRA `(.L_x_5202) ;  /* 0x0000000c00447947 */ /* 0x000fec0003800000 */
.L_x_5199:
        /* <DEDUP_REMOVED lines=9> */
.L_x_5204:
[----:B------:R-:W2:Y:S02]  /*4620*/  LDG.E R0, desc[UR36][R2.64] ;  /* 0x0000002402007981 */ /* 0x000ea4000c1e1900 */
[----:B--2---:R-:W-:Y:S01]  /*4630*/  I2FP.F32.S32 R0, R0 ;  /* 0x0000000000007245 */ /* 0x004fe20000201400 */
[----:B------:R-:W-:Y:S06]  /*4640*/  BRA `(.L_x_5202) ;  /* 0x0000000c00147947 */ /* 0x000fec0003800000 */
.L_x_5203:
[----:B------:R-:W2:Y:S02]  /*4650*/  LDG.E.U16 R0, desc[UR36][R2.64] ;  /* 0x0000002402007981 */ /* 0x000ea4000c1e1500 */
[----:B--2---:R-:W2:Y:S01]  /*4660*/  I2F.S16 R0, R0 ;  /* 0x0000000000007306 */ /* 0x004ea20000101400 */
[----:B------:R-:W-:Y:S05]  /*4670*/  BRA `(.L_x_5202) ;  /* 0x0000000c00087947 */ /* 0x000fea0003800000 */
.L_x_5198:
        /* <DEDUP_REMOVED lines=8> */
.L_x_5206:
[----:B------:R-:W2:Y:S02]  /*4700*/  LDG.E.U16 R0, desc[UR36][R2.64] ;  /* 0x0000002402007981 */ /* 0x000ea4000c1e1500 */
[----:B--2---:R-:W-:Y:S01]  /*4710*/  HADD2.F32 R0, -RZ, R0.H0_H0 ;  /* 0x20000000ff007230 */ /* 0x004fe20000004100 */
[----:B------:R-:W-:Y:S06]  /*4720*/  BRA `(.L_x_5202) ;  /* 0x0000000800dc7947 */ /* 0x000fec0003800000 */
.L_x_5205:
        /* <DEDUP_REMOVED lines=8> */
.L_x_5208:
[----:B------:R-:W2:Y:S02]  /*47b0*/  LDG.E.U16 R0, desc[UR36][R2.64] ;  /* 0x0000002402007981 */ /* 0x000ea4000c1e1500 */
[----:B--2---:R-:W-:Y:S01]  /*47c0*/  HADD2.F32 R0, -RZ, R0.H0_H0 ;  /* 0x20000000ff007230 */ /* 0x004fe20000004100 */
[----:B------:R-:W-:Y:S06]  /*47d0*/  BRA `(.L_x_5202) ;  /* 0x0000000800b07947 */ /* 0x000fec0003800000 */
.L_x_5207:
        /* <DEDUP_REMOVED lines=11> */
.L_x_5197:
        /* <DEDUP_REMOVED lines=12> */
.L_x_5211:
        /* <DEDUP_REMOVED lines=11> */
.L_x_5210:
        /* <DEDUP_REMOVED lines=25> */
.L_x_5213:
        /* <DEDUP_REMOVED lines=12> */
.L_x_5212:
[----:B------:R-:W2:Y:S02]  /*4c50*/  LDG.E.U16 R0, desc[UR36][R2.64] ;  /* 0x0000002402007981 */ /* 0x000ea4000c1e1500 */
[----:B--2---:R-:W-:Y:S01]  /*4c60*/  IMAD.U32 R0, R0, 0x10000, RZ ;  /* 0x0001000000007824 */ /* 0x004fe200078e00ff */
[----:B------:R-:W-:Y:S06]  /*4c70*/  BRA `(.L_x_5202) ;  /* 0x0000000400887947 */ /* 0x000fec0003800000 */
.L_x_5209:
        /* <DEDUP_REMOVED lines=11> */
.L_x_5216:
        /* <DEDUP_REMOVED lines=20> */
.L_x_5218:
[----:B------:R-:W-:Y:S05]  /*4e70*/  BSYNC.RECONVERGENT B0 ;  /* 0x0000000000007941 */ /* 0x000fea0003800200 */
.L_x_5217:
[----:B------:R-:W-:Y:S01]  /*4e80*/  IMAD.SHL.U32 R0, R0, 0x100000, RZ ;  /* 0x0010000000007824 */ /* 0x000fe200078e00ff */
[----:B------:R-:W-:-:S04]  /*4e90*/  LEA R2, R2, 0x3b800000, 0x17 ;  /* 0x3b80000002027811 */ /* 0x000fc800078eb8ff */
[----:B------:R-:W-:Y:S01]  /*4ea0*/  LOP3.LUT R0, R2, R0, R7, 0xfe, !PT ;  /* 0x0000000002007212 */ /* 0x000fe200078efe07 */
[----:B------:R-:W-:Y:S06]  /*4eb0*/  BRA `(.L_x_5202) ;  /* 0x0000000000f87947 */ /* 0x000fec0003800000 */
.L_x_5215:
        /* <DEDUP_REMOVED lines=20> */
.L_x_5220:
[----:B------:R-:W-:Y:S05]  /*5000*/  BSYNC.RECONVERGENT B0 ;  /* 0x0000000000007941 */ /* 0x000fea0003800200 */
.L_x_5219:
[----:B------:R-:W-:Y:S02]  /*5010*/  SHF.L.U32 R0, R0, 0x15, RZ ;  /* 0x0000001500007819 */ /* 0x000fe400000006ff */
[----:B------:R-:W-:-:S04]  /*5020*/  LEA R2, R2, 0x37800000, 0x17 ;  /* 0x3780000002027811 */ /* 0x000fc800078eb8ff */
[----:B------:R-:W-:Y:S01]  /*5030*/  LOP3.LUT R0, R2, R0, R7, 0xfe, !PT ;  /* 0x0000000002007212 */ /* 0x000fe200078efe07 */
[----:B------:R-:W-:Y:S06]  /*5040*/  BRA `(.L_x_5202) ;  /* 0x0000000000947947 */ /* 0x000fec0003800000 */
.L_x_5214:
        /* <DEDUP_REMOVED lines=14> */
.L_x_5201:
        /* <DEDUP_REMOVED lines=16> */
.L_x_5223:
[----:B------:R-:W-:Y:S01]  /*5230*/  IMAD.MOV.U32 R0, RZ, RZ, RZ ;  /* 0x000000ffff007224 */ /* 0x000fe200078e00ff */
[----:B------:R-:W-:Y:S06]  /*5240*/  BRA `(.L_x_5202) ;  /* 0x0000000000147947 */ /* 0x000fec0003800000 */
.L_x_5222:
[----:B------:R-:W2:Y:S02]  /*5250*/  LDG.E.64 R2, desc[UR36][R2.64] ;  /* 0x0000002402027981 */ /* 0x000ea4000c1e1b00 */
[----:B--2---:R0:W1:Y:S02]  /*5260*/  I2F.U64 R0, R2 ;  /* 0x0000000200007312 */ /* 0x0040640000301000 */
[----:B01----:R-:W-:Y:S05]  /*5270*/  BRA `(.L_x_5202) ;  /* 0x0000000000087947 */ /* 0x003fea0003800000 */
.L_x_5221:
[----:B------:R-:W2:Y:S02]  /*5280*/  LDG.E R0, desc[UR36][R2.64] ;  /* 0x0000002402007981 */ /* 0x000ea4000c1e1900 */
[----:B--2---:R-:W-:-:S07]  /*5290*/  I2FP.F32.U32 R0, R0 ;  /* 0x0000000000007245 */ /* 0x004fce0000201000 */
.L_x_5202:
[----:B------:R-:W-:Y:S05]  /*52a0*/  BSYNC.RECONVERGENT B6 ;  /* 0x0000000000067941 */ /* 0x000fea0003800200 */
.L_x_5196:
        /* <DEDUP_REMOVED lines=11> */
[----:B------:R-:W-:Y:S02]  /*5360*/  FMUL.FTZ R4, R3, R0 ;  /* 0x0000000003047220 */ /* 0x000fe40000410000 */
[----:B------:R-:W-:Y:S02]  /*5370*/  IMAD.X R3, RZ, RZ, UR7, P0 ;  /* 0x00000007ff037e24 */ /* 0x000fe400080e06ff */
        /* <DEDUP_REMOVED lines=13> */
.L_x_5227:
[----:B------:R-:W0:Y:S02]  /*5450*/  F2I.S64.TRUNC R4, R4 ;  /* 0x0000000400047311 */ /* 0x000e24000020d900 */
[----:B0-----:R-:W-:-:S05]  /*5460*/  MOV R7, R4 ;  /* 0x0000000400077202 */ /* 0x001fca0000000f00 */
[----:B------:R3:W-:Y:S01]  /*5470*/  STG.E.U8 desc[UR36][R2.64], R7 ;  /* 0x0000000702007986 */ /* 0x0007e2000c101124 */
[----:B------:R-:W-:Y:S05]  /*5480*/  BRA `(.L_x_5229) ;  /* 0x0000000c00287947 */ /* 0x000fea0003800000 */
.L_x_5226:
        /* <DEDUP_REMOVED lines=9> */
.L_x_5231:
[----:B------:R-:W0:Y:S02]  /*5520*/  F2I.FTZ.TRUNC.NTZ R5, R4 ;  /* 0x0000000400057305 */ /* 0x000e24000021f100 */
[----:B0-----:R2:W-:Y:S01]  /*5530*/  STG.E desc[UR36][R2.64], R5 ;  /* 0x0000000502007986 */ /* 0x0015e2000c101924 */
[----:B------:R-:W-:Y:S05]  /*5540*/  BRA `(.L_x_5229) ;  /* 0x0000000800f87947 */ /* 0x000fea0003800000 */
.L_x_5230:
[----:B------:R-:W0:Y:S02]  /*5550*/  F2I.FTZ.TRUNC.NTZ R5, R4 ;  /* 0x0000000400057305 */ /* 0x000e24000021f100 */
[----:B0-----:R0:W-:Y:S01]  /*5560*/  STG.E.U16 desc[UR36][R2.64], R5 ;  /* 0x0000000502007986 */ /* 0x0011e2000c101524 */
[----:B------:R-:W-:Y:S05]  /*5570*/  BRA `(.L_x_5229) ;  /* 0x0000000800ec7947 */ /* 0x000fea0003800000 */
.L_x_5225:
        /* <DEDUP_REMOVED lines=8> */
.L_x_5233:
[----:B------:R-:W-:-:S05]  /*5600*/  F2FP.F16.F32.PACK_AB R4, RZ, R4 ;  /* 0x00000004ff04723e */ /* 0x000fca00000000ff */
[----:B------:R0:W-:Y:S01]  /*5610*/  STG.E.U16 desc[UR36][R2.64], R4 ;  /* 0x0000000402007986 */ /* 0x0001e2000c101524 */
[----:B------:R-:W-:Y:S05]  /*5620*/  BRA `(.L_x_5229) ;  /* 0x0000000800c07947 */ /* 0x000fea0003800000 */
.L_x_5232:
        /* <DEDUP_REMOVED lines=9> */
.L_x_5235:
[----:B------:R-:W-:-:S04]  /*56c0*/  F2FP.F16.F32.PACK_AB R5, RZ, R4 ;  /* 0x00000004ff05723e */ /* 0x000fc800000000ff */
[----:B------:R-:W-:-:S05]  /*56d0*/  PRMT R5, R5, 0x5410, RZ ;  /* 0x0000541005057816 */ /* 0x000fca00000000ff */
[----:B------:R0:W-:Y:S01]  /*56e0*/  STG.E desc[UR36][R2.64], R5 ;  /* 0x0000000502007986 */ /* 0x0001e2000c101924 */
[----:B------:R-:W-:Y:S05]  /*56f0*/  BRA `(.L_x_5229) ;  /* 0x00000008008c7947 */ /* 0x000fea0003800000 */
.L_x_5234:
[----:B------:R-:W-:-:S06]  /*5700*/  FMUL.FTZ R4, R4, 1 ;  /* 0x3f80000004047820 */ /* 0x000fcc0000410000 */
[----:B------:R-:W0:Y:S02]  /*5710*/  F2F.F64.F32 R4, R4 ;  /* 0x0000000400047310 */ /* 0x000e240000201800 */
[----:B0-----:R0:W-:Y:S01]  /*5720*/  STG.E.64 desc[UR36][R2.64], R4 ;  /* 0x0000000402007986 */ /* 0x0011e2000c101b24 */
[----:B------:R-:W-:Y:S05]  /*5730*/  BRA `(.L_x_5229) ;  /* 0x00000008007c7947 */ /* 0x000fea0003800000 */
.L_x_5224:
        /* <DEDUP_REMOVED lines=13> */
.L_x_5239:
        /* <DEDUP_REMOVED lines=16> */
.L_x_5242:
[----:B------:R-:W-:-:S04]  /*5910*/  SHF.R.U32.HI R4, RZ, 0x18, R4 ;  /* 0x00000018ff047819 */ /* 0x000fc80000011604 */
[----:B------:R-:W-:-:S04]  /*5920*/  LOP3.LUT R4, R5, 0x80, R4, 0xf8, !PT ;  /* 0x0000008005047812 */ /* 0x000fc800078ef804 */
[----:B------:R-:W-:-:S07]  /*5930*/  PRMT R0, R4, 0x7610, R0 ;  /* 0x0000761004007816 */ /* 0x000fce0000000000 */
.L_x_5241:
[----:B------:R-:W-:Y:S05]  /*5940*/  BSYNC.RECONVERGENT B0 ;  /* 0x0000000000007941 */ /* 0x000fea0003800200 */
.L_x_5240:
[----:B------:R0:W-:Y:S01]  /*5950*/  STG.E.U8 desc[UR36][R2.64], R0 ;  /* 0x0000000002007986 */ /* 0x0001e2000c101124 */
[----:B------:R-:W-:Y:S05]  /*5960*/  BRA `(.L_x_5229) ;  /* 0x0000000400f07947 */ /* 0x000fea0003800000 */
.L_x_5238:
        /* <DEDUP_REMOVED lines=16> */
.L_x_5245:
[----:B------:R-:W-:-:S04]  /*5a70*/  SHF.R.U32.HI R4, RZ, 0x18, R4 ;  /* 0x00000018ff047819 */ /* 0x000fc80000011604 */
[----:B------:R-:W-:-:S04]  /*5a80*/  LOP3.LUT R5, R5, 0x80, R4, 0xf8, !PT ;  /* 0x0000008005057812 */ /* 0x000fc800078ef804 */
[----:B------:R-:W-:-:S07]  /*5a90*/  PRMT R0, R5, 0x7610, R0 ;  /* 0x0000761005007816 */ /* 0x000fce0000000000 */
.L_x_5244:
[----:B------:R-:W-:Y:S05]  /*5aa0*/  BSYNC.RECONVERGENT B0 ;  /* 0x0000000000007941 */ /* 0x000fea0003800200 */
.L_x_5243:
[----:B------:R0:W-:Y:S01]  /*5ab0*/  STG.E.U8 desc[UR36][R2.64], R0 ;  /* 0x0000000002007986 */ /* 0x0001e2000c101124 */
[----:B------:R-:W-:Y:S05]  /*5ac0*/  BRA `(.L_x_5229) ;  /* 0x0000000400987947 */ /* 0x000fea0003800000 */
.L_x_5237:
        /* <DEDUP_REMOVED lines=21> */
.L_x_5247:
[----:B------:R-:W0:Y:S02]  /*5c20*/  F2I.U64.TRUNC R4, R4 ;  /* 0x0000000400047311 */ /* 0x000e24000020d800 */
[----:B0-----:R0:W-:Y:S01]  /*5c30*/  STG.E.64 desc[UR36][R2.64], R4 ;  /* 0x0000000402007986 */ /* 0x0011e2000c101b24 */
[----:B------:R-:W-:Y:S05]  /*5c40*/  BRA `(.L_x_5229) ;  /* 0x0000000400387947 */ /* 0x000fea0003800000 */
.L_x_5246:
[----:B------:R-:W0:Y:S02]  /*5c50*/  F2I.FTZ.U32.TRUNC.NTZ R5, R4 ;  /* 0x0000000400057305 */ /* 0x000e24000021f000 */
[----:B0-----:R0:W-:Y:S01]  /*5c60*/  STG.E desc[UR36][R2.64], R5 ;  /* 0x0000000502007986 */ /* 0x0011e2000c101924 */
[----:B------:R-:W-:Y:S05]  /*5c70*/  BRA `(.L_x_5229) ;  /* 0x00000004002c7947 */ /* 0x000fea0003800000 */
.L_x_5236:
        /* <DEDUP_REMOVED lines=10> */
.L_x_5249:
[----:B------:R-:W-:Y:S01]  /*5d20*/  FMUL.FTZ R4, R4, 1 ;  /* 0x3f80000004047820 */ /* 0x000fe20000410000 */
[----:B------:R-:W-:-:S05]  /*5d30*/  CS2R R6, SRZ ;  /* 0x0000000000067805 */ /* 0x000fca000001ff00 */
[----:B------:R-:W0:Y:S02]  /*5d40*/  F2F.F64.F32 R4, R4 ;  /* 0x0000000400047310 */ /* 0x000e240000201800 */
[----:B0-----:R0:W-:Y:S01]  /*5d50*/  STG.E.128 desc[UR36][R2.64], R4 ;  /* 0x0000000402007986 */ /* 0x0011e2000c101d24 */
[----:B------:R-:W-:Y:S05]  /*5d60*/  BRA `(.L_x_5229) ;  /* 0x0000000000f07947 */ /* 0x000fea0003800000 */
.L_x_5248:
[----:B------:R-:W-:-:S09]  /*5d70*/  UISETP.NE.AND UP0, UPT, UR4, 0xf, UPT ;  /* 0x0000000f0400788c */ /* 0x000fd2000bf05270 */
[----:B------:R-:W-:Y:S05]  /*5d80*/  BRA.U !UP0, `(.L_x_5250) ;  /* 0x0000000108e07547 */ /* 0x000fea000b800000 */
[----:B------:R-:W-:-:S09]  /*5d90*/  UISETP.NE.AND UP0, UPT, UR4, 0x17, UPT ;  /* 0x000000170400788c */ /* 0x000fd2000bf05270 */
[----:B------:R-:W-:Y:S05]  /*5da0*/  BRA.U !UP0, `(.L_x_5251) ;  /* 0x00000001088c7547 */ /* 0x000fea000b800000 */
[----:B------:R-:W-:-:S09]  /*5db0*/  UISETP.NE.AND UP0, UPT, UR4, 0x18, UPT ;  /* 0x000000180400788c */ /* 0x000fd2000bf05270 */
[----:B------:R-:W-:Y:S05]  /*5dc0*/  BRA.U !UP0, `(.L_x_5252) ;  /* 0x0000000108447547 */ /* 0x000fea000b800000 */
.L_x_5228:
        /* <DEDUP_REMOVED lines=16> */
.L_x_5253:
[----:B------:R-:W-:Y:S05]  /*5ed0*/  BRA `(.L_x_5229) ;  /* 0x0000000000947947 */ /* 0x000fea0003800000 */
.L_x_5252:
        /* <DEDUP_REMOVED lines=12> */
.L_x_5255:
[----:B------:R-:W-:Y:S05]  /*5fa0*/  BSYNC.RECONVERGENT B0 ;  /* 0x0000000000007941 */ /* 0x000fea0003800200 */
.L_x_5254:
[----:B------:R-:W-:-:S05]  /*5fb0*/  LOP3.LUT R5, R0, 0x80, R7, 0xf8, !PT ;  /* 0x0000008000057812 */ /* 0x000fca00078ef807 */
[----:B------:R0:W-:Y:S01]  /*5fc0*/  STG.E.U8 desc[UR36][R2.64], R5 ;  /* 0x0000000502007986 */ /* 0x0001e2000c101124 */
[----:B------:R-:W-:Y:S05]  /*5fd0*/  BRA `(.L_x_5229) ;  /* 0x0000000000547947 */ /* 0x000fea0003800000 */
.L_x_5251:
        /* <DEDUP_REMOVED lines=11> */
.L_x_5257:
[----:B------:R-:W-:Y:S02]  /*6090*/  ISETP.GT.U32.AND P0, PT, R6, 0x7f800000, PT ;  /* 0x7f8000000600780c */ /* 0x000fe40003f04070 */
[----:B------:R-:W-:-:S04]  /*60a0*/  MOV R0, 0x7f ;  /* 0x0000007f00007802 */ /* 0x000fc80000000f00 */
[----:B------:R-:W-:-:S07]  /*60b0*/  SEL R0, R0, 0x7c, P0 ;  /* 0x0000007c00007807 */ /* 0x000fce0000000000 */
.L_x_5258:
[----:B------:R-:W-:Y:S05]  /*60c0*/  BSYNC.RECONVERGENT B0 ;  /* 0x0000000000007941 */ /* 0x000fea0003800200 */
.L_x_5256:
[----:B------:R-:W-:-:S04]  /*60d0*/  SHF.R.U32.HI R5, RZ, 0x18, R4 ;  /* 0x00000018ff057819 */ /* 0x000fc80000011604 */
[----:B------:R-:W-:-:S05]  /*60e0*/  LOP3.LUT R5, R0, 0x80, R5, 0xf8, !PT ;  /* 0x0000008000057812 */ /* 0x000fca00078ef805 */
[----:B------:R0:W-:Y:S01]  /*60f0*/  STG.E.U8 desc[UR36][R2.64], R5 ;  /* 0x0000000502007986 */ /* 0x0001e2000c101124 */
[----:B------:R-:W-:Y:S05]  /*6100*/  BRA `(.L_x_5229) ;  /* 0x0000000000087947 */ /* 0x000fea0003800000 */
.L_x_5250:
[----:B------:R-:W-:-:S05]  /*6110*/  F2FP.BF16.F32.PACK_AB R4, RZ, R4 ;  /* 0x00000004ff04723e */ /* 0x000fca00000010ff */
[----:B------:R0:W-:Y:S02]  /*6120*/  STG.E.U16 desc[UR36][R2.64], R4 ;  /* 0x0000000402007986 */ /* 0x0001e4000c101524 */
.L_x_5229:
[----:B------:R-:W-:-:S07]  /*6130*/  VIADD R17, R17, 0x80 ;  /* 0x0000008011117836 */ /* 0x000fce0000000000 */
.L_x_5194:
[----:B------:R-:W-:Y:S05]  /*6140*/  BSYNC.RECONVERGENT B7 ;  /* 0x0000000000077941 */ /* 0x000fea0003800200 */
.L_x_5193:
[----:B------:R-:W5:Y:S01]  /*6150*/  LDCU UR4, c[0x0][0x380] ;  /* 0x00007000ff0477ac */ /* 0x000f620008000800 */
[----:B------:R-:W-:Y:S01]  /*6160*/  BSSY.RECONVERGENT B7, `(.L_x_5259) ;  /* 0x0000302000077945 */ /* 0x000fe20003800200 */
[----:B-----5:R-:W-:-:S13]  /*6170*/  ISETP.GE.AND P0, PT, R17, UR4, PT ;  /* 0x0000000411007c0c */ /* 0x020fda000bf06270 */
[----:B------:R-:W-:Y:S05]  /*6180*/  @P0 BRA `(.L_x_5260) ;  /* 0x0000002c00fc0947 */ /* 0x000fea0003800000 */
[----:B------:R-:W5:Y:S01]  /*6190*/  LDCU UR4, c[0x0][0x388] ;  /* 0x00007100ff0477ac */ /* 0x000f620008000800 */
[----:B------:R-:W-:Y:S02]  /*61a0*/  HFMA2 R16, -RZ, RZ, 0, 0 ;  /* 0x00000000ff107431 */ /* 0x000fe400000001ff */
[----:B0--34-:R-:W-:Y:S01]  /*61b0*/  IMAD.MOV.U32 R0, RZ, RZ, RZ ;  /* 0x000000ffff007224 */ /* 0x019fe200078e00ff */
[----:B-----5:R-:W-:-:S09]  /*61c0*/  UISETP.NE.AND UP0, UPT, UR4, URZ, UPT ;  /* 0x000000ff0400728c */ /* 0x020fd2000bf05270 */
[----:B------:R-:W-:Y:S05]  /*61d0*/  BRA.U !UP0, `(.L_x_5261) ;  /* 0x0000001108a87547 */ /* 0x000fea000b800000 */
[----:B------:R-:W1:Y:S01]  /*61e0*/  LDCU.64 UR4, c[0x0][0x390] ;  /* 0x00007200ff0477ac */ /* 0x000e620008000a00 */
[----:B------:R-:W-:Y:S01]  /*61f0*/  IMAD.MOV.U32 R16, RZ, RZ, RZ ;  /* 0x000000ffff107224 */ /* 0x000fe200078e00ff */
[----:B------:R-:W0:Y:S01]  /*6200*/  LDCU UR6, c[0x0][0x38c] ;  /* 0x00007180ff0677ac */ /* 0x000e220008000800 */
[----:B------:R-:W3:Y:S01]  /*6210*/  LDCU.64 UR8, c[0x0][0x4b8] ;  /* 0x00009700ff0877ac */ /* 0x000ee20008000a00 */
[----:B------:R-:W-:Y:S01]  /*6220*/  UISETP.NE.AND UP0, UPT, UR40, URZ, UPT ;  /* 0x000000ff2800728c */ /* 0x000fe2000bf05270 */
[----:B-12---:R-:W-:-:S05]  /*6230*/  IMAD.HI.U32 R2, R17, UR4, R16 ;  /* 0x0000000411027c27 */ /* 0x006fca000f8e0010 */
[----:B------:R-:W-:-:S05]  /*6240*/  SHF.R.U32.HI R3, RZ, UR5, R2 ;  /* 0x00000005ff037c19 */ /* 0x000fca0008011602 */
[----:B------:R-:W-:-:S04]  /*6250*/  IMAD.MOV R0, RZ, RZ, -R3 ;  /* 0x000000ffff007224 */ /* 0x000fc800078e0a03 */
[----:B0-----:R-:W-:-:S04]  /*6260*/  IMAD R0, R0, UR6, R17 ;  /* 0x0000000600007c24 */ /* 0x001fc8000f8e0211 */
[C---:B---3--:R-:W-:Y:S02]  /*6270*/  IMAD R16, R0.reuse, UR8, RZ ;  /* 0x0000000800107c24 */ /* 0x048fe4000f8e02ff */
        /* <DEDUP_REMOVED lines=283> */
[----:B------:R-:W-:-:S05]  /*7430*/  SHF.R.U32.HI R2, RZ, UR5, R2 ;  /* 0x00000005ff027c19 */ /* 0x000fca0008011602 */
[----:B------:R-:W-:-:S04]  /*7440*/  IMAD.MOV R3, RZ, RZ, -R2 ;  /* 0x000000ffff037224 */ /* 0x000fc800078e0a02 */
[----:B-1----:R-:W-:-:S04]  /*7450*/  IMAD R5, R3, UR6, R5 ;  /* 0x0000000603057c24 */ /* 0x002fc8000f8e0205 */
[C---:B--2---:R-:W-:Y:S02]  /*7460*/  IMAD R16, R5.reuse, UR8, R16 ;  /* 0x0000000805107c24 */ /* 0x044fe4000f8e0210 */
[----:B------:R-:W-:-:S07]  /*7470*/  IMAD R0, R5, UR9, R0 ;  /* 0x0000000905007c24 */ /* 0x000fce000f8e0200 */
.L_x_5261:
[----:B------:R-:W1:Y:S01]  /*7480*/  LDCU.64 UR6, c[0x0][0x588] ;  /* 0x0000b100ff0677ac */ /* 0x000e620008000a00 */
[----:B------:R-:W-:Y:S01]  /*7490*/  BSSY.RECONVERGENT B6, `(.L_x_5262) ;  /* 0x00000e5000067945 */ /* 0x000fe20003800200 */
[----:B------:R-:W-:-:S04]  /*74a0*/  UPRMT UR4, UR42, 0x9910, URZ ;  /* 0x000099102a047896 */ /* 0x000fc800080000ff */
[----:B------:R-:W-:Y:S01]  /*74b0*/  UISETP.GT.AND UP0, UPT, UR4, 0x9, UPT ;  /* 0x000000090400788c */ /* 0x000fe2000bf04270 */
[----:B-12---:R-:W-:-:S04]  /*74c0*/  IADD3 R2, P0, PT, R0, UR6, RZ ;  /* 0x0000000600027c10 */ /* 0x006fc8000ff1e0ff */
        /* <DEDUP_REMOVED lines=11> */
[----:B--2---:R0:W1:Y:S01]  /*7580*/  I2F.S16 R0, R2 ;  /* 0x0000000200007306 */ /* 0x0040620000101400 */
[----:B------:R-:W-:Y:S05]  /*7590*/  BRA `(.L_x_5268) ;  /* 0x0000000c00507947 */ /* 0x000fea0003800000 */
.L_x_5266:
[----:B------:R-:W2:Y:S02]  /*75a0*/  LDG.E.U8 R0, desc[UR36][R2.64] ;  /* 0x0000002402007981 */ /* 0x000ea4000c1e1100 */
[----:B--2---:R-:W-:Y:S01]  /*75b0*/  I2FP.F32.U32 R0, R0 ;  /* 0x0000000000007245 */ /* 0x004fe20000201000 */
[----:B------:R-:W-:Y:S06]  /*75c0*/  BRA `(.L_x_5268) ;  /* 0x0000000c00447947 */ /* 0x000fec0003800000 */
.L_x_5265:
[----:B------:R-:W-:-:S09]  /*75d0*/  UISETP.NE.AND UP0, UPT, UR4, 0x2, UPT ;  /* 0x000000020400788c */ /* 0x000fd2000bf05270 */
[----:B------:R-:W-:Y:S05]  /*75e0*/  BRA.U !UP0, `(.L_x_5269) ;  /* 0x0000000108287547 */ /* 0x000fea000b800000 */
[----:B------:R-:W-:-:S09]  /*75f0*/  UISETP.NE.AND UP0, UPT, UR4, 0x3, UPT ;  /* 0x000000030400788c */ /* 0x000fd2000bf05270 */
[----:B------:R-:W-:Y:S05]  /*7600*/  BRA.U !UP0, `(.L_x_5270) ;  /* 0x0000000108147547 */ /* 0x000fea000b800000 */
[----:B------:R-:W-:-:S09]  /*7610*/  UISETP.NE.AND UP0, UPT, UR4, 0x4, UPT ;  /* 0x000000040400788c */ /* 0x000fd2000bf05270 */
[----:B------:R-:W-:Y:S05]  /*7620*/  BRA.U UP0, `(.L_x_5267) ;  /* 0x0000000900d07547 */ /* 0x000fea000b800000 */
[----:B------:R-:W2:Y:S02]  /*7630*/  LDG.E.64 R2, desc[UR36][R2.64] ;  /* 0x0000002402027981 */ /* 0x000ea4000c1e1b00 */
[----:B--2---:R3:W4:Y:S02]  /*7640*/  I2F.S64 R0, R2 ;  /* 0x0000000200007312 */ /* 0x0047240000301400 */
[----:B---34-:R-:W-:Y:S05]  /*7650*/  BRA `(.L_x_5268) ;  /* 0x0000000c00207947 */ /* 0x018fea0003800000 */
.L_x_5270:
[----:B------:R-:W2:Y:S02]  /*7660*/  LDG.E R0, desc[UR36][R2.64] ;  /* 0x0000002402007981 */ /* 0x000ea4000c1e1900 */
[----:B--2---:R-:W-:Y:S01]  /*7670*/  I2FP.F32.S32 R0, R0 ;  /* 0x0000000000007245 */ /* 0x004fe20000201400 */
[----:B------:R-:W-:Y:S06]  /*7680*/  BRA `(.L_x_5268) ;  /* 0x0000000c00147947 */ /* 0x000fec0003800000 */
.L_x_5269:
[----:B------:R-:W2:Y:S02]  /*7690*/  LDG.E.U16 R0, desc[UR36][R2.64] ;  /* 0x0000002402007981 */ /* 0x000ea4000c1e1500 */
[----:B--2---:R-:W2:Y:S01]  /*76a0*/  I2F.S16 R0, R0 ;  /* 0x0000000000007306 */ /* 0x004ea20000101400 */
[----:B------:R-:W-:Y:S05]  /*76b0*/  BRA `(.L_x_5268) ;  /* 0x0000000c00087947 */ /* 0x000fea0003800000 */
.L_x_5264:
        /* <DEDUP_REMOVED lines=8> */
.L_x_5272:
[----:B------:R-:W2:Y:S02]  /*7740*/  LDG.E.U16 R0, desc[UR36][R2.64] ;  /* 0x0000002402007981 */ /* 0x000ea4000c1e1500 */
[----:B--2---:R-:W-:Y:S01]  /*7750*/  HADD2.F32 R0, -RZ, R0.H0_H0 ;  /* 0x20000000ff007230 */ /* 0x004fe20000004100 */
[----:B------:R-:W-:Y:S06]  /*7760*/  BRA `(.L_x_5268) ;  /* 0x0000000800dc7947 */ /* 0x000fec0003800000 */
.L_x_5271:
        /* <DEDUP_REMOVED lines=8> */
.L_x_5274:
[----:B------:R-:W2:Y:S02]  /*77f0*/  LDG.E.U16 R0, desc[UR36][R2.64] ;  /* 0x0000002402007981 */ /* 0x000ea4000c1e1500 */
[----:B--2---:R-:W-:Y:S01]  /*7800*/  HADD2.F32 R0, -RZ, R0.H0_H0 ;  /* 0x20000000ff007230 */ /* 0x004fe20000004100 */
[----:B------:R-:W-:Y:S06]  /*7810*/  BRA `(.L_x_5268) ;  /* 0x0000000800b07947 */ /* 0x000fec0003800000 */
.L_x_5273:
        /* <DEDUP_REMOVED lines=11> */
.L_x_5263:
        /* <DEDUP_REMOVED lines=12> */
.L_x_5277:
        /* <DEDUP_REMOVED lines=11> */
.L_x_5276:
        /* <DEDUP_REMOVED lines=25> */
.L_x_5279:
        /* <DEDUP_REMOVED lines=12> */
.L_x_5278:
[----:B------:R-:W2:Y:S02]  /*7c90*/  LDG.E.U16 R0, desc[UR36][R2.64] ;  /* 0x0000002402007981 */ /* 0x000ea4000c1e1500 */
[----:B--2---:R-:W-:Y:S01]  /*7ca0*/  IMAD.U32 R0, R0, 0x10000, RZ ;  /* 0x0001000000007824 */ /* 0x004fe200078e00ff */
[----:B------:R-:W-:Y:S06]  /*7cb0*/  BRA `(.L_x_5268) ;  /* 0x0000000400887947 */ /* 0x000fec0003800000 */
.L_x_5275:
        /* <DEDUP_REMOVED lines=11> */
.L_x_5282:
        /* <DEDUP_REMOVED lines=20> */
.L_x_5284:
[----:B------:R-:W-:Y:S05]  /*7eb0*/  BSYNC.RECONVERGENT B0 ;  /* 0x0000000000007941 */ /* 0x000fea0003800200 */
.L_x_5283:
[----:B------:R-:W-:Y:S02]  /*7ec0*/  SHF.L.U32 R0, R0, 0x14, RZ ;  /* 0x0000001400007819 */ /* 0x000fe400000006ff */
[----:B------:R-:W-:-:S04]  /*7ed0*/  LEA R2, R2, 0x3b800000, 0x17 ;  /* 0x3b80000002027811 */ /* 0x000fc800078eb8ff */
[----:B------:R-:W-:Y:S01]  /*7ee0*/  LOP3.LUT R0, R2, R0, R7, 0xfe, !PT ;  /* 0x0000000002007212 */ /* 0x000fe200078efe07 */
[----:B------:R-:W-:Y:S06]  /*7ef0*/  BRA `(.L_x_5268) ;  /* 0x0000000000f87947 */ /* 0x000fec0003800000 */
.L_x_5281:
        /* <DEDUP_REMOVED lines=20> */
.L_x_5286:
[----:B------:R-:W-:Y:S05]  /*8040*/  BSYNC.RECONVERGENT B0 ;  /* 0x0000000000007941 */ /* 0x000fea0003800200 */
.L_x_5285:
[----:B------:R-:W-:Y:S01]  /*8050*/  IMAD.SHL.U32 R0, R0, 0x200000, RZ ;  /* 0x0020000000007824 */ /* 0x000fe200078e00ff */
[----:B------:R-:W-:-:S04]  /*8060*/  LEA R2, R2, 0x37800000, 0x17 ;  /* 0x3780000002027811 */ /* 0x000fc800078eb8ff */
[----:B------:R-:W-:Y:S01]  /*8070*/  LOP3.LUT R0, R2, R0, R7, 0xfe, !PT ;  /* 0x0000000002007212 */ /* 0x000fe200078efe07 */
[----:B------:R-:W-:Y:S06]  /*8080*/  BRA `(.L_x_5268) ;  /* 0x0000000000947947 */ /* 0x000fec0003800000 */
.L_x_5280:
        /* <DEDUP_REMOVED lines=14> */
.L_x_5267:
        /* <DEDUP_REMOVED lines=16> */
.L_x_5289:
[----:B------:R-:W-:Y:S01]  /*8270*/  MOV R0, RZ ;  /* 0x000000ff00007202 */ /* 0x000fe20000000f00 */
[----:B------:R-:W-:Y:S06]  /*8280*/  BRA `(.L_x_5268) ;  /* 0x0000000000147947 */ /* 0x000fec0003800000 */
.L_x_5288:
[----:B------:R-:W2:Y:S02]  /*8290*/  LDG.E.64 R2, desc[UR36][R2.64] ;  /* 0x0000002402027981 */ /* 0x000ea4000c1e1b00 */
[----:B--2---:R0:W1:Y:S02]  /*82a0*/  I2F.U64 R0, R2 ;  /* 0x0000000200007312 */ /* 0x0040640000301000 */
[----:B01----:R-:W-:Y:S05]  /*82b0*/  BRA `(.L_x_5268) ;  /* 0x0000000000087947 */ /* 0x003fea0003800000 */
.L_x_5287:
[----:B------:R-:W2:Y:S02]  /*82c0*/  LDG.E R0, desc[UR36][R2.64] ;  /* 0x0000002402007981 */ /* 0x000ea4000c1e1900 */
[----:B--2---:R-:W-:-:S07]  /*82d0*/  I2FP.F32.U32 R0, R0 ;  /* 0x0000000000007245 */ /* 0x004fce0000201000 */
.L_x_5268:
[----:B------:R-:W-:Y:S05]  /*82e0*/  BSYNC.RECONVERGENT B6 ;  /* 0x0000000000067941 */ /* 0x000fea0003800200 */
.L_x_5262:
        /* <DEDUP_REMOVED lines=26> */
.L_x_5293:
[----:B------:R-:W0:Y:S02]  /*8490*/  F2I.S64.TRUNC R4, R4 ;  /* 0x0000000400047311 */ /* 0x000e24000020d900 */
[----:B0-----:R-:W-:-:S05]  /*84a0*/  IMAD.MOV.U32 R7, RZ, RZ, R4 ;  /* 0x000000ffff077224 */ /* 0x001fca00078e0004 */
[----:B------:R0:W-:Y:S01]  /*84b0*/  STG.E.U8 desc[UR36][R2.64], R7 ;  /* 0x0000000702007986 */ /* 0x0001e2000c101124 */
[----:B------:R-:W-:Y:S05]  /*84c0*/  BRA `(.L_x_5295) ;  /* 0x0000000c00287947 */ /* 0x000fea0003800000 */
.L_x_5292:
        /* <DEDUP_REMOVED lines=9> */
.L_x_5297:
[----:B------:R-:W0:Y:S02]  /*8560*/  F2I.FTZ.TRUNC.NTZ R5, R4 ;  /* 0x0000000400057305 */ /* 0x000e24000021f100 */
[----:B0-----:R0:W-:Y:S01]  /*8570*/  STG.E desc[UR36][R2.64], R5 ;  /* 0x0000000502007986 */ /* 0x0011e2000c101924 */
[----:B------:R-:W-:Y:S05]  /*8580*/  BRA `(.L_x_5295) ;  /* 0x0000000800f87947 */ /* 0x000fea0003800000 */
.L_x_5296:
[----:B------:R-:W0:Y:S02]  /*8590*/  F2I.FTZ.TRUNC.NTZ R5, R4 ;  /* 0x0000000400057305 */ /* 0x000e24000021f100 */
[----:B0-----:R0:W-:Y:S01]  /*85a0*/  STG.E.U16 desc[UR36][R2.64], R5 ;  /* 0x0000000502007986 */ /* 0x0011e2000c101524 */
[----:B------:R-:W-:Y:S05]  /*85b0*/  BRA `(.L_x_5295) ;  /* 0x0000000800ec7947 */ /* 0x000fea0003800000 */
.L_x_5291:
        /* <DEDUP_REMOVED lines=8> */
.L_x_5299:
[----:B------:R-:W-:-:S05]  /*8640*/  F2FP.F16.F32.PACK_AB R4, RZ, R4 ;  /* 0x00000004ff04723e */ /* 0x000fca00000000ff */
[----:B------:R0:W-:Y:S01]  /*8650*/  STG.E.U16 desc[UR36][R2.64], R4 ;  /* 0x0000000402007986 */ /* 0x0001e2000c101524 */
[----:B------:R-:W-:Y:S05]  /*8660*/  BRA `(.L_x_5295) ;  /* 0x0000000800c07947 */ /* 0x000fea0003800000 */
.L_x_5298:
        /* <DEDUP_REMOVED lines=9> */
.L_x_5301:
[----:B------:R-:W-:-:S04]  /*8700*/  F2FP.F16.F32.PACK_AB R5, RZ, R4 ;  /* 0x00000004ff05723e */ /* 0x000fc800000000ff */
[----:B------:R-:W-:-:S05]  /*8710*/  PRMT R5, R5, 0x5410, RZ ;  /* 0x0000541005057816 */ /* 0x000fca00000000ff */
[----:B------:R0:W-:Y:S01]  /*8720*/  STG.E desc[UR36][R2.64], R5 ;  /* 0x0000000502007986 */ /* 0x0001e2000c101924 */
[----:B------:R-:W-:Y:S05]  /*8730*/  BRA `(.L_x_5295) ;  /* 0x00000008008c7947 */ /* 0x000fea0003800000 */
.L_x_5300:
[----:B------:R-:W-:-:S06]  /*8740*/  FMUL.FTZ R4, R4, 1 ;  /* 0x3f80000004047820 */ /* 0x000fcc0000410000 */
[----:B------:R-:W0:Y:S02]  /*8750*/  F2F.F64.F32 R4, R4 ;  /* 0x0000000400047310 */ /* 0x000e240000201800 */
[----:B0-----:R0:W-:Y:S01]  /*8760*/  STG.E.64 desc[UR36][R2.64], R4 ;  /* 0x0000000402007986 */ /* 0x0011e2000c101b24 */
[----:B------:R-:W-:Y:S05]  /*8770*/  BRA `(.L_x_5295) ;  /* 0x00000008007c7947 */ /* 0x000fea0003800000 */
.L_x_5290:
        /* <DEDUP_REMOVED lines=13> */
.L_x_5305:
        /* <DEDUP_REMOVED lines=16> */
.L_x_5308:
[----:B------:R-:W-:-:S04]  /*8950*/  SHF.R.U32.HI R4, RZ, 0x18, R4 ;  /* 0x00000018ff047819 */ /* 0x000fc80000011604 */
[----:B------:R-:W-:-:S04]  /*8960*/  LOP3.LUT R4, R5, 0x80, R4, 0xf8, !PT ;  /* 0x0000008005047812 */ /* 0x000fc800078ef804 */
[----:B------:R-:W-:-:S07]  /*8970*/  PRMT R0, R4, 0x7610, R0 ;  /* 0x0000761004007816 */ /* 0x000fce0000000000 */
.L_x_5307:
[----:B------:R-:W-:Y:S05]  /*8980*/  BSYNC.RECONVERGENT B0 ;  /* 0x0000000000007941 */ /* 0x000fea0003800200 */
.L_x_5306:
[----:B------:R0:W-:Y:S01]  /*8990*/  STG.E.U8 desc[UR36][R2.64], R0 ;  /* 0x0000000002007986 */ /* 0x0001e2000c101124 */
[----:B------:R-:W-:Y:S05]  /*89a0*/  BRA `(.L_x_5295) ;  /* 0x0000000400f07947 */ /* 0x000fea0003800000 */
.L_x_5304:
        /* <DEDUP_REMOVED lines=16> */
.L_x_5311:
[----:B------:R-:W-:-:S04]  /*8ab0*/  SHF.R.U32.HI R4, RZ, 0x18, R4 ;  /* 0x00000018ff047819 */ /* 0x000fc80000011604 */
[----:B------:R-:W-:-:S04]  /*8ac0*/  LOP3.LUT R5, R5, 0x80, R4, 0xf8, !PT ;  /* 0x0000008005057812 */ /* 0x000fc800078ef804 */
[----:B------:R-:W-:-:S07]  /*8ad0*/  PRMT R0, R5, 0x7610, R0 ;  /* 0x0000761005007816 */ /* 0x000fce0000000000 */
.L_x_5310:
[----:B------:R-:W-:Y:S05]  /*8ae0*/  BSYNC.RECONVERGENT B0 ;  /* 0x0000000000007941 */ /* 0x000fea0003800200 */
.L_x_5309:
[----:B------:R0:W-:Y:S01]  /*8af0*/  STG.E.U8 desc[UR36][R2.64], R0 ;  /* 0x0000000002007986 */ /* 0x0001e2000c101124 */
[----:B------:R-:W-:Y:S05]  /*8b00*/  BRA `(.L_x_5295) ;  /* 0x0000000400987947 */ /* 0x000fea0003800000 */
.L_x_5303:
        /* <DEDUP_REMOVED lines=21> */
.L_x_5313:
[----:B------:R-:W0:Y:S02]  /*8c60*/  F2I.U64.TRUNC R4, R4 ;  /* 0x0000000400047311 */ /* 0x000e24000020d800 */
[----:B0-----:R0:W-:Y:S01]  /*8c70*/  STG.E.64 desc[UR36][R2.64], R4 ;  /* 0x0000000402007986 */ /* 0x0011e2000c101b24 */
[----:B------:R-:W-:Y:S05]  /*8c80*/  BRA `(.L_x_5295) ;  /* 0x0000000400387947 */ /* 0x000fea0003800000 */
.L_x_5312:
[----:B------:R-:W0:Y:S02]  /*8c90*/  F2I.FTZ.U32.TRUNC.NTZ R5, R4 ;  /* 0x0000000400057305 */ /* 0x000e24000021f000 */
[----:B0-----:R0:W-:Y:S01]  /*8ca0*/  STG.E desc[UR36][R2.64], R5 ;  /* 0x0000000502007986 */ /* 0x0011e2000c101924 */
[----:B------:R-:W-:Y:S05]  /*8cb0*/  BRA `(.L_x_5295) ;  /* 0x00000004002c7947 */ /* 0x000fea0003800000 */
.L_x_5302:
        /* <DEDUP_REMOVED lines=10> */
.L_x_5315:
[----:B------:R-:W-:Y:S01]  /*8d60*/  FMUL.FTZ R4, R4, 1 ;  /* 0x3f80000004047820 */ /* 0x000fe20000410000 */
[----:B------:R-:W-:-:S05]  /*8d70*/  CS2R R6, SRZ ;  /* 0x0000000000067805 */ /* 0x000fca000001ff00 */
[----:B------:R-:W0:Y:S02]  /*8d80*/  F2F.F64.F32 R4, R4 ;  /* 0x0000000400047310 */ /* 0x000e240000201800 */
[----:B0-----:R4:W-:Y:S01]  /*8d90*/  STG.E.128 desc[UR36][R2.64], R4 ;  /* 0x0000000402007986 */ /* 0x0019e2000c101d24 */
[----:B------:R-:W-:Y:S05]  /*8da0*/  BRA `(.L_x_5295) ;  /* 0x0000000000f07947 */ /* 0x000fea0003800000 */
.L_x_5314:
[----:B------:R-:W-:-:S09]  /*8db0*/  UISETP.NE.AND UP0, UPT, UR4, 0xf, UPT ;  /* 0x0000000f0400788c */ /* 0x000fd2000bf05270 */
[----:B------:R-:W-:Y:S05]  /*8dc0*/  BRA.U !UP0, `(.L_x_5316) ;  /* 0x0000000108e07547 */ /* 0x000fea000b800000 */
[----:B------:R-:W-:-:S09]  /*8dd0*/  UISETP.NE.AND UP0, UPT, UR4, 0x17, UPT ;  /* 0x000000170400788c */ /* 0x000fd2000bf05270 */
[----:B------:R-:W-:Y:S05]  /*8de0*/  BRA.U !UP0, `(.L_x_5317) ;  /* 0x00000001088c7547 */ /* 0x000fea000b800000 */
[----:B------:R-:W-:-:S09]  /*8df0*/  UISETP.NE.AND UP0, UPT, UR4, 0x18, UPT ;  /* 0x000000180400788c */ /* 0x000fd2000bf05270 */
[----:B------:R-:W-:Y:S05]  /*8e00*/  BRA.U !UP0, `(.L_x_5318) ;  /* 0x0000000108447547 */ /* 0x000fea000b800000 */
.L_x_5294:
        /* <DEDUP_REMOVED lines=16> */
.L_x_5319:
[----:B------:R-:W-:Y:S05]  /*8f10*/  BRA `(.L_x_5295) ;  /* 0x0000000000947947 */ /* 0x000fea0003800000 */
.L_x_5318:
        /* <DEDUP_REMOVED lines=12> */
.L_x_5321:
[----:B------:R-:W-:Y:S05]  /*8fe0*/  BSYNC.RECONVERGENT B0 ;  /* 0x0000000000007941 */ /* 0x000fea0003800200 */
.L_x_5320:
[----:B------:R-:W-:-:S05]  /*8ff0*/  LOP3.LUT R5, R0, 0x80, R7, 0xf8, !PT ;  /* 0x0000008000057812 */ /* 0x000fca00078ef807 */
[----:B------:R2:W-:Y:S01]  /*9000*/  STG.E.U8 desc[UR36][R2.64], R5 ;  /* 0x0000000502007986 */ /* 0x0005e2000c101124 */
[----:B------:R-:W-:Y:S05]  /*9010*/  BRA `(.L_x_5295) ;  /* 0x0000000000547947 */ /* 0x000fea0003800000 */
.L_x_5317:
        /* <DEDUP_REMOVED lines=11> */
.L_x_5323:
[----:B------:R-:W-:Y:S01]  /*90d0*/  IMAD.MOV.U32 R0, RZ, RZ, 0x7f ;  /* 0x0000007fff007424 */ /* 0x000fe200078e00ff */
[----:B------:R-:W-:-:S04]  /*90e0*/  ISETP.GT.U32.AND P0, PT, R6, 0x7f800000, PT ;  /* 0x7f8000000600780c */ /* 0x000fc80003f04070 */
[----:B------:R-:W-:-:S09]  /*90f0*/  SEL R0, R0, 0x7c, P0 ;  /* 0x0000007c00007807 */ /* 0x000fd20000000000 */
.L_x_5324:
[----:B------:R-:W-:Y:S05]  /*9100*/  BSYNC.RECONVERGENT B0 ;  /* 0x0000000000007941 */ /* 0x000fea0003800200 */
.L_x_5322:
[----:B------:R-:W-:-:S04]  /*9110*/  SHF.R.U32.HI R5, RZ, 0x18, R4 ;  /* 0x00000018ff057819 */ /* 0x000fc80000011604 */
[----:B------:R-:W-:-:S05]  /*9120*/  LOP3.LUT R5, R0, 0x80, R5, 0xf8, !PT ;  /* 0x0000008000057812 */ /* 0x000fca00078ef805 */
[----:B------:R1:W-:Y:S01]  /*9130*/  STG.E.U8 desc[UR36][R2.64], R5 ;  /* 0x0000000502007986 */ /* 0x0003e2000c101124 */
[----:B------:R-:W-:Y:S05]  /*9140*/  BRA `(.L_x_5295) ;  /* 0x0000000000087947 */ /* 0x000fea0003800000 */
.L_x_5316:
[----:B------:R-:W-:-:S05]  /*9150*/  F2FP.BF16.F32.PACK_AB R4, RZ, R4 ;  /* 0x00000004ff04723e */ /* 0x000fca00000010ff */
[----:B------:R0:W-:Y:S02]  /*9160*/  STG.E.U16 desc[UR36][R2.64], R4 ;  /* 0x0000000402007986 */ /* 0x0001e4000c101524 */
.L_x_5295:
[----:B------:R-:W-:-:S07]  /*9170*/  IADD3 R17, PT, PT, R17, 0x80, RZ ;  /* 0x0000008011117810 */ /* 0x000fce0007ffe0ff */
.L_x_5260:
[----:B------:R-:W-:Y:S05]  /*9180*/  BSYNC.RECONVERGENT B7 ;  /* 0x0000000000077941 */ /* 0x000fea0003800200 */
.L_x_5259:
[----:B------:R-:W5:Y:S02]  /*9190*/  LDCU UR4, c[0x0][0x380] ;  /* 0x00007000ff0477ac */ /* 0x000f640008000800 */
[----:B-----5:R-:W-:-:S13]  /*91a0*/  ISETP.GE.AND P0, PT, R17, UR4, PT ;  /* 0x0000000411007c0c */ /* 0x020fda000bf06270 */
[----:B------:R-:W-:Y:S05]  /*91b0*/  @P0 EXIT ;  /* 0x000000000000094d */ /* 0x000fea0003800000 */
[----:B------:R-:W5:Y:S01]  /*91c0*/  LDCU UR4, c[0x0][0x388] ;  /* 0x00007100ff0477ac */ /* 0x000f620008000800 */
[----:B0--34-:R-:W-:Y:S02]  /*91d0*/  IMAD.MOV.U32 R0, RZ, RZ, RZ ;  /* 0x000000ffff007224 */ /* 0x019fe400078e00ff */
[----:B------:R-:W-:Y:S01]  /*91e0*/  IMAD.MOV.U32 R16, RZ, RZ, RZ ;  /* 0x000000ffff107224 */ /* 0x000fe200078e00ff */
[----:B-----5:R-:W-:-:S09]  /*91f0*/  UISETP.NE.AND UP0, UPT, UR4, URZ, UPT ;  /* 0x000000ff0400728c */ /* 0x020fd2000bf05270 */
[----:B------:R-:W-:Y:S05]  /*9200*/  BRA.U !UP0, `(.L_x_5325) ;  /* 0x0000001108a87547 */ /* 0x000fea000b800000 */
[----:B------:R-:W1:Y:S01]  /*9210*/  LDCU.64 UR4, c[0x0][0x390] ;  /* 0x00007200ff0477ac */ /* 0x000e620008000a00 */
[----:B------:R-:W-:Y:S01]  /*9220*/  MOV R16, RZ ;  /* 0x000000ff00107202 */ /* 0x000fe20000000f00 */
[----:B------:R-:W0:Y:S01]  /*9230*/  LDCU UR6, c[0x0][0x38c] ;  /* 0x00007180ff0677ac */ /* 0x000e220008000800 */
[----:B------:R-:W3:Y:S01]  /*9240*/  LDCU.64 UR8, c[0x0][0x4b8] ;  /* 0x00009700ff0877ac */ /* 0x000ee20008000a00 */
[----:B------:R-:W-:Y:S02]  /*9250*/  UISETP.NE.AND UP0, UPT, UR40, URZ, UPT ;  /* 0x000000ff2800728c */ /* 0x000fe4000bf05270 */
        /* <DEDUP_REMOVED lines=293> */
.L_x_5325:
[----:B------:R-:W0:Y:S01]  /*a4b0*/  LDCU.128 UR8, c[0x0][0x580] ;  /* 0x0000b000ff0877ac */ /* 0x000e220008000c00 */
[----:B------:R-:W-:Y:S01]  /*a4c0*/  BSSY.RECONVERGENT B6, `(.L_x_5326) ;  /* 0x00000e7000067945 */ /* 0x000fe20003800200 */
[----:B------:R-:W-:-:S04]  /*a4d0*/  UPRMT UR4, UR42, 0x9910, URZ ;  /* 0x000099102a047896 */ /* 0x000fc800080000ff */
[----:B------:R-:W-:Y:S01]  /*a4e0*/  UISETP.GT.AND UP0, UPT, UR4, 0x9, UPT ;  /* 0x000000090400788c */ /* 0x000fe2000bf04270 */
[----:B0-----:R-:W-:Y:S02]  /*a4f0*/  IADD3 R16, P0, PT, R16, UR8, RZ ;  /* 0x0000000810107c10 */ /* 0x001fe4000ff1e0ff */
[----:B-12---:R-:W-:-:S03]  /*a500*/  IADD3 R2, P1, PT, R0, UR10, RZ ;  /* 0x0000000a00027c10 */ /* 0x006fc6000ff3e0ff */
        /* <DEDUP_REMOVED lines=14> */
.L_x_5330:
[----:B------:R-:W2:Y:S02]  /*a5f0*/  LDG.E.U8 R0, desc[UR36][R2.64] ;  /* 0x0000002402007981 */ /* 0x000ea4000c1e1100 */
[----:B--2---:R-:W-:Y:S01]  /*a600*/  I2FP.F32.U32 R0, R0 ;  /* 0x0000000000007245 */ /* 0x004fe20000201000 */
[----:B------:R-:W-:Y:S06]  /*a610*/  BRA `(.L_x_5332) ;  /* 0x0000000c00447947 */ /* 0x000fec0003800000 */
.L_x_5329:
        /* <DEDUP_REMOVED lines=9> */
.L_x_5334:
[----:B------:R-:W2:Y:S02]  /*a6b0*/  LDG.E R0, desc[UR36][R2.64] ;  /* 0x0000002402007981 */ /* 0x000ea4000c1e1900 */
[----:B--2---:R-:W-:Y:S01]  /*a6c0*/  I2FP.F32.S32 R0, R0 ;  /* 0x0000000000007245 */ /* 0x004fe20000201400 */
[----:B------:R-:W-:Y:S06]  /*a6d0*/  BRA `(.L_x_5332) ;  /* 0x0000000c00147947 */ /* 0x000fec0003800000 */
.L_x_5333:
[----:B------:R-:W2:Y:S02]  /*a6e0*/  LDG.E.U16 R0, desc[UR36][R2.64] ;  /* 0x0000002402007981 */ /* 0x000ea4000c1e1500 */
[----:B--2---:R-:W4:Y:S01]  /*a6f0*/  I2F.S16 R0, R0 ;  /* 0x0000000000007306 */ /* 0x004f220000101400 */
[----:B------:R-:W-:Y:S05]  /*a700*/  BRA `(.L_x_5332) ;  /* 0x0000000c00087947 */ /* 0x000fea0003800000 */
.L_x_5328:
        /* <DEDUP_REMOVED lines=8> */
.L_x_5336:
[----:B------:R-:W2:Y:S02]  /*a790*/  LDG.E.U16 R0, desc[UR36][R2.64] ;  /* 0x0000002402007981 */ /* 0x000ea4000c1e1500 */
[----:B--2---:R-:W-:Y:S01]  /*a7a0*/  HADD2.F32 R0, -RZ, R0.H0_H0 ;  /* 0x20000000ff007230 */ /* 0x004fe20000004100 */
[----:B------:R-:W-:Y:S06]  /*a7b0*/  BRA `(.L_x_5332) ;  /* 0x0000000800dc7947 */ /* 0x000fec0003800000 */
.L_x_5335:
        /* <DEDUP_REMOVED lines=8> */
.L_x_5338:
[----:B------:R-:W2:Y:S02]  /*a840*/  LDG.E.U16 R0, desc[UR36][R2.64] ;  /* 0x0000002402007981 */ /* 0x000ea4000c1e1500 */
[----:B--2---:R-:W-:Y:S01]  /*a850*/  HADD2.F32 R0, -RZ, R0.H0_H0 ;  /* 0x20000000ff007230 */ /* 0x004fe20000004100 */
[----:B------:R-:W-:Y:S06]  /*a860*/  BRA `(.L_x_5332) ;  /* 0x0000000800b07947 */ /* 0x000fec0003800000 */
.L_x_5337:
        /* <DEDUP_REMOVED lines=11> */
.L_x_5327:
        /* <DEDUP_REMOVED lines=12> */
.L_x_5341:
        /* <DEDUP_REMOVED lines=11> */
.L_x_5340:
        /* <DEDUP_REMOVED lines=23> */
[----:B------:R-:W-:Y:S01]  /*ac00*/  LOP3.LUT R0, R5, 0x80000000, R0, 0xf8, !PT ;  /* 0x8000000005007812 */ /* 0x000fe200078ef800 */
[----:B------:R-:W-:Y:S06]  /*ac10*/  BRA `(.L_x_5332) ;  /* 0x0000000400c47947 */ /* 0x000fec0003800000 */
.L_x_5343:
        /* <DEDUP_REMOVED lines=12> */
.L_x_5342:
[----:B------:R-:W2:Y:S02]  /*ace0*/  LDG.E.U16 R0, desc[UR36][R2.64] ;  /* 0x0000002402007981 */ /* 0x000ea4000c1e1500 */
[----:B--2---:R-:W-:Y:S01]  /*acf0*/  SHF.L.U32 R0, R0, 0x10, RZ ;  /* 0x0000001000007819 */ /* 0x004fe200000006ff */
[----:B------:R-:W-:Y:S06]  /*ad00*/  BRA `(.L_x_5332) ;  /* 0x0000000400887947 */ /* 0x000fec0003800000 */
.L_x_5339:
        /* <DEDUP_REMOVED lines=11> */
.L_x_5346:
        /* <DEDUP_REMOVED lines=20> */
.L_x_5348:
[----:B------:R-:W-:Y:S05]  /*af00*/  BSYNC.RECONVERGENT B0 ;  /* 0x0000000000007941 */ /* 0x000fea0003800200 */
.L_x_5347:
[----:B------:R-:W-:Y:S01]  /*af10*/  IMAD.SHL.U32 R0, R0, 0x100000, RZ ;  /* 0x0010000000007824 */ /* 0x000fe200078e00ff */
[----:B------:R-:W-:-:S04]  /*af20*/  LEA R2, R2, 0x3b800000, 0x17 ;  /* 0x3b80000002027811 */ /* 0x000fc800078eb8ff */
[----:B------:R-:W-:Y:S01]  /*af30*/  LOP3.LUT R0, R2, R0, R7, 0xfe, !PT ;  /* 0x0000000002007212 */ /* 0x000fe200078efe07 */
[----:B------:R-:W-:Y:S06]  /*af40*/  BRA `(.L_x_5332) ;  /* 0x0000000000f87947 */ /* 0x000fec0003800000 */
.L_x_5345:
        /* <DEDUP_REMOVED lines=20> */
.L_x_5350:
[----:B------:R-:W-:Y:S05]  /*b090*/  BSYNC.RECONVERGENT B0 ;  /* 0x0000000000007941 */ /* 0x000fea0003800200 */
.L_x_5349:
[----:B------:R-:W-:Y:S02]  /*b0a0*/  SHF.L.U32 R0, R0, 0x15, RZ ;  /* 0x0000001500007819 */ /* 0x000fe400000006ff */
[----:B------:R-:W-:-:S04]  /*b0b0*/  LEA R2, R2, 0x37800000, 0x17 ;  /* 0x3780000002027811 */ /* 0x000fc800078eb8ff */
[----:B------:R-:W-:Y:S01]  /*b0c0*/  LOP3.LUT R0, R2, R0, R7, 0xfe, !PT ;  /* 0x0000000002007212 */ /* 0x000fe200078efe07 */
[----:B------:R-:W-:Y:S06]  /*b0d0*/  BRA `(.L_x_5332) ;  /* 0x0000000000947947 */ /* 0x000fec0003800000 */
.L_x_5344:
        /* <DEDUP_REMOVED lines=14> */
.L_x_5331:
        /* <DEDUP_REMOVED lines=16> */
.L_x_5353:
[----:B------:R-:W-:Y:S01]  /*b2c0*/  IMAD.MOV.U32 R0, RZ, RZ, RZ ;  /* 0x000000ffff007224 */ /* 0x000fe200078e00ff */
[----:B------:R-:W-:Y:S06]  /*b2d0*/  BRA `(.L_x_5332) ;  /* 0x0000000000147947 */ /* 0x000fec0003800000 */
.L_x_5352:
[----:B------:R-:W2:Y:S02]  /*b2e0*/  LDG.E.64 R2, desc[UR36][R2.64] ;  /* 0x0000002402027981 */ /* 0x000ea4000c1e1b00 */
[----:B--2---:R0:W1:Y:S02]  /*b2f0*/  I2F.U64 R0, R2 ;  /* 0x0000000200007312 */ /* 0x0040640000301000 */
[----:B01----:R-:W-:Y:S05]  /*b300*/  BRA `(.L_x_5332) ;  /* 0x0000000000087947 */ /* 0x003fea0003800000 */
.L_x_5351:
[----:B------:R-:W2:Y:S02]  /*b310*/  LDG.E R0, desc[UR36][R2.64] ;  /* 0x0000002402007981 */ /* 0x000ea4000c1e1900 */
[----:B--2---:R-:W-:-:S07]  /*b320*/  I2FP.F32.U32 R0, R0 ;  /* 0x0000000000007245 */ /* 0x004fce0000201000 */
.L_x_5332:
[----:B------:R-:W-:Y:S05]  /*b330*/  BSYNC.RECONVERGENT B6 ;  /* 0x0000000000067941 */ /* 0x000fea0003800200 */
.L_x_5326:
[----:B------:R-:W0:Y:S02]  /*b340*/  LDCU UR4, c[0x0][0x590] ;  /* 0x0000b200ff0477ac */ /* 0x000e240008000800 */
[----:B012345:R-:W-:Y:S01]  /*b350*/  FADD.FTZ R2, R0, 3 ;  /* 0x4040000000027421 */ /* 0x03ffe20000010000 */
[----:B------:R-:W0:Y:S04]  /*b360*/  LDCU UR5, c[0x0][0x59c] ;  /* 0x0000b380ff0577ac */ /* 0x000e280008000800 */
[----:B------:R-:W-:-:S04]  /*b370*/  FSETP.GEU.FTZ.AND P0, PT, R2, UR4, PT ;  /* 0x0000000402007c0b */ /* 0x000fc8000bf1e000 */
[----:B------:R-:W-:Y:S01]  /*b380*/  FSEL R2, R2, UR4, P0 ;  /* 0x0000000402027c08 */ /* 0x000fe20008000000 */
[----:B------:R-:W-:-:S03]  /*b390*/  UPRMT UR4, UR41, 0x9910, URZ ;  /* 0x0000991029047896 */ /* 0x000fc600080000ff */
[----:B0-----:R-:W-:Y:S01]  /*b3a0*/  FSETP.GT.FTZ.AND P0, PT, R2, UR5, PT ;  /* 0x0000000502007c0b */ /* 0x001fe2000bf14000 */
[----:B------:R-:W-:-:S03]  /*b3b0*/  UISETP.GT.AND UP0, UPT, UR4, 0x9, UPT ;  /* 0x000000090400788c */ /* 0x000fc6000bf04270 */
[----:B------:R-:W-:-:S05]  /*b3c0*/  FSEL R3, R2, UR5, !P0 ;  /* 0x0000000502037c08 */ /* 0x000fca000c000000 */
[----:B------:R-:W-:-:S04]  /*b3d0*/  FMUL.FTZ R2, R3, R0 ;  /* 0x0000000003027220 */ /* 0x000fc80000410000 */
        /* <DEDUP_REMOVED lines=13> */
.L_x_5357:
[----:B------:R-:W0:Y:S02]  /*b4b0*/  F2I.S64.TRUNC R2, R2 ;  /* 0x0000000200027311 */ /* 0x000e24000020d900 */
[----:B0-----:R-:W-:-:S05]  /*b4c0*/  MOV R5, R2 ;  /* 0x0000000200057202 */ /* 0x001fca0000000f00 */
[----:B------:R-:W-:Y:S01]  /*b4d0*/  STG.E.U8 desc[UR36][R16.64], R5 ;  /* 0x0000000510007986 */ /* 0x000fe2000c101124 */
[----:B------:R-:W-:Y:S05]  /*b4e0*/  EXIT ;  /* 0x000000000000794d */ /* 0x000fea0003800000 */
.L_x_5356:
        /* <DEDUP_REMOVED lines=9> */
.L_x_5360:
[----:B------:R-:W0:Y:S02]  /*b580*/  F2I.FTZ.TRUNC.NTZ R3, R2 ;  /* 0x0000000200037305 */ /* 0x000e24000021f100 */
[----:B0-----:R-:W-:Y:S01]  /*b590*/  STG.E desc[UR36][R16.64], R3 ;  /* 0x0000000310007986 */ /* 0x001fe2000c101924 */
[----:B------:R-:W-:Y:S05]  /*b5a0*/  EXIT ;  /* 0x000000000000794d */ /* 0x000fea0003800000 */
.L_x_5359:
[----:B------:R-:W0:Y:S02]  /*b5b0*/  F2I.FTZ.TRUNC.NTZ R3, R2 ;  /* 0x0000000200037305 */ /* 0x000e24000021f100 */
[----:B0-----:R-:W-:Y:S01]  /*b5c0*/  STG.E.U16 desc[UR36][R16.64], R3 ;  /* 0x0000000310007986 */ /* 0x001fe2000c101524 */
[----:B------:R-:W-:Y:S05]  /*b5d0*/  EXIT ;  /* 0x000000000000794d */ /* 0x000fea0003800000 */
.L_x_5355:
        /* <DEDUP_REMOVED lines=8> */
.L_x_5362:
[----:B------:R-:W-:-:S05]  /*b660*/  F2FP.F16.F32.PACK_AB R2, RZ, R2 ;  /* 0x00000002ff02723e */ /* 0x000fca00000000ff */
[----:B------:R-:W-:Y:S01]  /*b670*/  STG.E.U16 desc[UR36][R16.64], R2 ;  /* 0x0000000210007986 */ /* 0x000fe2000c101524 */
[----:B------:R-:W-:Y:S05]  /*b680*/  EXIT ;  /* 0x000000000000794d */ /* 0x000fea0003800000 */
.L_x_5361:
        /* <DEDUP_REMOVED lines=9> */
.L_x_5364:
[----:B------:R-:W-:-:S04]  /*b720*/  F2FP.F16.F32.PACK_AB R3, RZ, R2 ;  /* 0x00000002ff03723e */ /* 0x000fc800000000ff */
[----:B------:R-:W-:-:S05]  /*b730*/  PRMT R3, R3, 0x5410, RZ ;  /* 0x0000541003037816 */ /* 0x000fca00000000ff */
[----:B------:R-:W-:Y:S01]  /*b740*/  STG.E desc[UR36][R16.64], R3 ;  /* 0x0000000310007986 */ /* 0x000fe2000c101924 */
[----:B------:R-:W-:Y:S05]  /*b750*/  EXIT ;  /* 0x000000000000794d */ /* 0x000fea0003800000 */
.L_x_5363:
[----:B------:R-:W-:-:S06]  /*b760*/  FMUL.FTZ R2, R2, 1 ;  /* 0x3f80000002027820 */ /* 0x000fcc0000410000 */
[----:B------:R-:W0:Y:S02]  /*b770*/  F2F.F64.F32 R2, R2 ;  /* 0x0000000200027310 */ /* 0x000e240000201800 */
[----:B0-----:R-:W-:Y:S01]  /*b780*/  STG.E.64 desc[UR36][R16.64], R2 ;  /* 0x0000000210007986 */ /* 0x001fe2000c101b24 */
[----:B------:R-:W-:Y:S05]  /*b790*/  EXIT ;  /* 0x000000000000794d */ /* 0x000fea0003800000 */
.L_x_5354:
        /* <DEDUP_REMOVED lines=13> */
.L_x_5368:
        /* <DEDUP_REMOVED lines=16> */
.L_x_5371:
[----:B------:R-:W-:-:S04]  /*b970*/  SHF.R.U32.HI R2, RZ, 0x18, R2 ;  /* 0x00000018ff027819 */ /* 0x000fc80000011602 */
[----:B------:R-:W-:-:S04]  /*b980*/  LOP3.LUT R2, R3, 0x80, R2, 0xf8, !PT ;  /* 0x0000008003027812 */ /* 0x000fc800078ef802 */
[----:B------:R-:W-:-:S07]  /*b990*/  PRMT R8, R2, 0x7610, R8 ;  /* 0x0000761002087816 */ /* 0x000fce0000000008 */
.L_x_5370:
[----:B------:R-:W-:Y:S05]  /*b9a0*/  BSYNC.RECONVERGENT B0 ;  /* 0x0000000000007941 */ /* 0x000fea0003800200 */
.L_x_5369:
[----:B------:R-:W-:Y:S01]  /*b9b0*/  STG.E.U8 desc[UR36][R16.64], R8 ;  /* 0x0000000810007986 */ /* 0x000fe2000c101124 */
[----:B------:R-:W-:Y:S05]  /*b9c0*/  EXIT ;  /* 0x000000000000794d */ /* 0x000fea0003800000 */
.L_x_5367:
        /* <DEDUP_REMOVED lines=16> */
.L_x_5374:
[----:B------:R-:W-:-:S04]  /*bad0*/  SHF.R.U32.HI R2, RZ, 0x18, R2 ;  /* 0x00000018ff027819 */ /* 0x000fc80000011602 */
[----:B------:R-:W-:-:S04]  /*bae0*/  LOP3.LUT R3, R3, 0x80, R2, 0xf8, !PT ;  /* 0x0000008003037812 */ /* 0x000fc800078ef802 */
[----:B------:R-:W-:-:S07]  /*baf0*/  PRMT R8, R3, 0x7610, R8 ;  /* 0x0000761003087816 */ /* 0x000fce0000000008 */
.L_x_5373:
[----:B------:R-:W-:Y:S05]  /*bb00*/  BSYNC.RECONVERGENT B0 ;  /* 0x0000000000007941 */ /* 0x000fea0003800200 */
.L_x_5372:
[----:B------:R-:W-:Y:S01]  /*bb10*/  STG.E.U8 desc[UR36][R16.64], R8 ;  /* 0x0000000810007986 */ /* 0x000fe2000c101124 */
[----:B------:R-:W-:Y:S05]  /*bb20*/  EXIT ;  /* 0x000000000000794d */ /* 0x000fea0003800000 */
.L_x_5366:
        /* <DEDUP_REMOVED lines=21> */
.L_x_5376:
[----:B------:R-:W0:Y:S02]  /*bc80*/  F2I.U64.TRUNC R2, R2 ;  /* 0x0000000200027311 */ /* 0x000e24000020d800 */
[----:B0-----:R-:W-:Y:S01]  /*bc90*/  STG.E.64 desc[UR36][R16.64], R2 ;  /* 0x0000000210007986 */ /* 0x001fe2000c101b24 */
[----:B------:R-:W-:Y:S05]  /*bca0*/  EXIT ;  /* 0x000000000000794d */ /* 0x000fea0003800000 */
.L_x_5375:
[----:B------:R-:W0:Y:S02]  /*bcb0*/  F2I.FTZ.U32.TRUNC.NTZ R3, R2 ;  /* 0x0000000200037305 */ /* 0x000e24000021f000 */
[----:B0-----:R-:W-:Y:S01]  /*bcc0*/  STG.E desc[UR36][R16.64], R3 ;  /* 0x0000000310007986 */ /* 0x001fe2000c101924 */
[----:B------:R-:W-:Y:S05]  /*bcd0*/  EXIT ;  /* 0x000000000000794d */ /* 0x000fea0003800000 */
.L_x_5365:
        /* <DEDUP_REMOVED lines=10> */
.L_x_5378:
[----:B------:R-:W-:Y:S01]  /*bd80*/  FMUL.FTZ R4, R2, 1 ;  /* 0x3f80000002047820 */ /* 0x000fe20000410000 */
[----:B------:R-:W-:-:S05]  /*bd90*/  CS2R R6, SRZ ;  /* 0x0000000000067805 */ /* 0x000fca000001ff00 */
[----:B------:R-:W0:Y:S02]  /*bda0*/  F2F.F64.F32 R4, R4 ;  /* 0x0000000400047310 */ /* 0x000e240000201800 */
[----:B0-----:R-:W-:Y:S01]  /*bdb0*/  STG.E.128 desc[UR36][R16.64], R4 ;  /* 0x0000000410007986 */ /* 0x001fe2000c101d24 */
[----:B------:R-:W-:Y:S05]  /*bdc0*/  EXIT ;  /* 0x000000000000794d */ /* 0x000fea0003800000 */
.L_x_5377:
[----:B------:R-:W-:-:S09]  /*bdd0*/  UISETP.NE.AND UP0, UPT, UR4, 0xf, UPT ;  /* 0x0000000f0400788c */ /* 0x000fd2000bf05270 */
[----:B------:R-:W-:Y:S05]  /*bde0*/  BRA.U !UP0, `(.L_x_5379) ;  /* 0x0000000108e07547 */ /* 0x000fea000b800000 */
[----:B------:R-:W-:-:S09]  /*bdf0*/  UISETP.NE.AND UP0, UPT, UR4, 0x17, UPT ;  /* 0x000000170400788c */ /* 0x000fd2000bf05270 */
[----:B------:R-:W-:Y:S05]  /*be00*/  BRA.U !UP0, `(.L_x_5380) ;  /* 0x00000001088c7547 */ /* 0x000fea000b800000 */
[----:B------:R-:W-:-:S09]  /*be10*/  UISETP.NE.AND UP0, UPT, UR4, 0x18, UPT ;  /* 0x000000180400788c */ /* 0x000fd2000bf05270 */
[----:B------:R-:W-:Y:S05]  /*be20*/  BRA.U !UP0, `(.L_x_5381) ;  /* 0x0000000108447547 */ /* 0x000fea000b800000 */
.L_x_5358:
        /* <DEDUP_REMOVED lines=16> */
.L_x_5382:
[----:B------:R-:W-:Y:S05]  /*bf30*/  EXIT ;  /* 0x000000000000794d */ /* 0x000fea0003800000 */
.L_x_5381:
        /* <DEDUP_REMOVED lines=12> */
.L_x_5384:
[----:B------:R-:W-:Y:S05]  /*c000*/  BSYNC.RECONVERGENT B0 ;  /* 0x0000000000007941 */ /* 0x000fea0003800200 */
.L_x_5383:
[----:B------:R-:W-:-:S05]  /*c010*/  LOP3.LUT R3, R0, 0x80, R5, 0xf8, !PT ;  /* 0x0000008000037812 */ /* 0x000fca00078ef805 */
[----:B------:R-:W-:Y:S01]  /*c020*/  STG.E.U8 desc[UR36][R16.64], R3 ;  /* 0x0000000310007986 */ /* 0x000fe2000c101124 */
[----:B------:R-:W-:Y:S05]  /*c030*/  EXIT ;  /* 0x000000000000794d */ /* 0x000fea0003800000 */
.L_x_5380:
        /* <DEDUP_REMOVED lines=11> */
.L_x_5386:
[----:B------:R-:W-:Y:S01]  /*c0f0*/  HFMA2 R0, -RZ, RZ, 0, 7.569789886474609375e-06 ;  /* 0x0000007fff007431 */ /* 0x000fe200000001ff */
[----:B------:R-:W-:-:S04]  /*c100*/  ISETP.GT.U32.AND P0, PT, R4, 0x7f800000, PT ;  /* 0x7f8000000400780c */ /* 0x000fc80003f04070 */
[----:B------:R-:W-:-:S09]  /*c110*/  SEL R0, R0, 0x7c, P0 ;  /* 0x0000007c00007807 */ /* 0x000fd20000000000 */
.L_x_5387:
[----:B------:R-:W-:Y:S05]  /*c120*/  BSYNC.RECONVERGENT B0 ;  /* 0x0000000000007941 */ /* 0x000fea0003800200 */
.L_x_5385:
[----:B------:R-:W-:-:S04]  /*c130*/  SHF.R.U32.HI R3, RZ, 0x18, R2 ;  /* 0x00000018ff037819 */ /* 0x000fc80000011602 */
[----:B------:R-:W-:-:S05]  /*c140*/  LOP3.LUT R3, R0, 0x80, R3, 0xf8, !PT ;  /* 0x0000008000037812 */ /* 0x000fca00078ef803 */
[----:B------:R-:W-:Y:S01]  /*c150*/  STG.E.U8 desc[UR36][R16.64], R3 ;  /* 0x0000000310007986 */ /* 0x000fe2000c101124 */
[----:B------:R-:W-:Y:S05]  /*c160*/  EXIT ;  /* 0x000000000000794d */ /* 0x000fea0003800000 */
.L_x_5379:
[----:B------:R-:W-:-:S05]  /*c170*/  F2FP.BF16.F32.PACK_AB R2, RZ, R2 ;  /* 0x00000002ff02723e */ /* 0x000fca00000010ff */
[----:B------:R-:W-:Y:S01]  /*c180*/  STG.E.U16 desc[UR36][R16.64], R2 ;  /* 0x0000000210007986 */ /* 0x000fe2000c101524 */
[----:B------:R-:W-:Y:S05]  /*c190*/  EXIT ;  /* 0x000000000000794d */ /* 0x000fea0003800000 */
.L_x_5388:
        /* <DEDUP_REMOVED lines=14> */
.L_x_6383:


//--------------------- .text._ZN2at6native27unrolled_elementwise_kernelIZZZNS0_66_GLOBAL__N__a0cfb035_28_ActivationHardswishKernel_cu_9e10b42f_293016hardswish_kernelERNS_14TensorIteratorEENKUlvE_clEvENKUlvE0_clEvEUlfE_St5arrayIPcLm2EELi4E23TrivialOffsetCalculatorILi1EjESC_NS0_6memory12LoadWithCastILi1EEENSD_13StoreWithCastILi1EEEEEviT_T0_T2_T3_T4_T5_ --------------------------
	.section	.text._ZN2at6native27unrolled_elementwise_kernelIZZZNS0_66_GLOBAL__N__a0cfb035_28_ActivationHardswishKernel_cu_9e10b42f_293016hardswish_kernelERNS_14TensorIteratorEENKUlvE_clEvENKUlvE0_clEvEUlfE_St5arrayIPcLm2EELi4E23TrivialOffsetCalculatorILi1EjESC_NS0_6memory12LoadWithCastILi1EEENSD_13StoreWithCastILi1EEEEEviT_T0_T2_T3_T4_T5_,"ax",@progbits
	.align	128
        .global         _ZN2at6native27unrolled_elementwise_kernelIZZZNS0_66_GLOBAL__N__a0cfb035_28_ActivationHardswishKernel_cu_9e10b42f_293016hardswish_kernelERNS_14TensorIteratorEENKUlvE_clEvENKUlvE0_clEvEUlfE_St5arrayIPcLm2EELi4E23TrivialOffsetCalculatorILi1EjESC_NS0_6memory12LoadWithCastILi1EEENSD_13StoreWithCastILi1EEEEEviT_T0_T2_T3_T4_T5_
        .type           _ZN2at6native27unrolled_elementwise_kernelIZZZNS0_66_GLOBAL__N__a0cfb035_28_ActivationHardswishKernel_cu_9e10b42f_293016hardswish_kernelERNS_14TensorIteratorEENKUlvE_clEvENKUlvE0_clEvEUlfE_St5arrayIPcLm2EELi4E23TrivialOffsetCalculatorILi1EjESC_NS0_6memory12LoadWithCastILi1EEENSD_13StoreWithCastILi1EEEEEviT_T0_T2_T3_T4_T5_,@function
        .size           _ZN2at6native27unrolled_elementwise_kernelIZZZNS0_66_GLOBAL__N__a0cfb035_28_ActivationHardswishKernel_cu_9e10b42f_293016hardswish_kernelERNS_14TensorIteratorEENKUlvE_clEvENKUlvE0_clEvEUlfE_St5arrayIPcLm2EELi4E23TrivialOffsetCalculatorILi1EjESC_NS0_6memory12LoadWithCastILi1EEENSD_13StoreWithCastILi1EEEEEviT_T0_T2_T3_T4_T5_,(.L_x_6384 - _ZN2at6native27unrolled_elementwise_kernelIZZZNS0_66_GLOBAL__N__a0cfb035_28_ActivationHardswishKernel_cu_9e10b42f_293016hardswish_kernelERNS_14TensorIteratorEENKUlvE_clEvENKUlvE0_clEvEUlfE_St5arrayIPcLm2EELi4E23TrivialOffsetCalculatorILi1EjESC_NS0_6memory12LoadWithCastILi1EEENSD_13StoreWithCastILi1EEEEEviT_T0_T2_T3_T4_T5_)
        .other          _ZN2at6native27unrolled_elementwise_kernelIZZZNS0_66_GLOBAL__N__a0cfb035_28_ActivationHardswishKernel_cu_9e10b42f_293016hardswish_kernelERNS_14TensorIteratorEENKUlvE_clEvENKUlvE0_clEvEUlfE_St5arrayIPcLm2EELi4E23TrivialOffsetCalculatorILi1EjESC_NS0_6memory12LoadWithCastILi1EEENSD_13StoreWithCastILi1EEEEEviT_T0_T2_T3_T4_T5_,@"STO_CUDA_ENTRY STV_DEFAULT"
_ZN2at6native27unrolled_elementwise_kernelIZZZNS0_66_GLOBAL__N__a0cfb035_28_ActivationHardswishKernel_cu_9e10b42f_293016hardswish_kernelERNS_14TensorIteratorEENKUlvE_clEvENKUlvE0_clEvEUlfE_St5arrayIPcLm2EELi4E23TrivialOffsetCalculatorILi1EjESC_NS0_6memory12LoadWithCastILi1EEENSD_13StoreWithCastILi1EEEEEviT_T0_T2_T3_T4_T5_:
.text._ZN2at6native27unrolled_elementwise_kernelIZZZNS0_66_GLOBAL__N__a0cfb035_28_ActivationHardswishKernel_cu_9e10b42f_293016hardswish_kernelERNS_14TensorIteratorEENKUlvE_clEvENKUlvE0_clEvEUlfE_St5arrayIPcLm2EELi4E23TrivialOffsetCalculatorILi1EjESC_NS0_6memory12LoadWithCastILi1EEENSD_13StoreWithCastILi1EEEEEviT_T0_T2_T3_T4_T5_:
        /* <DEDUP_REMOVED lines=33> */
.L_x_5395:
[----:B------:R-:W2:Y:S02]  /*0210*/  LDG.E.U8 R4, desc[UR36][R4.64] ;  /* 0x0000002404047981 */ /* 0x000ea4000c1e1100 */
[----:B--2---:R-:W-:Y:S01]  /*0220*/  I2FP.F32.U32 R22, R4 ;  /* 0x0000000400167245 */ /* 0x004fe20000201000 */
[----:B------:R-:W-:Y:S06]  /*0230*/  BRA `(.L_x_5397) ;  /* 0x0000000c00487947 */ /* 0x000fec0003800000 */
.L_x_5394:
        /* <DEDUP_REMOVED lines=9> */
.L_x_5399:
[----:B------:R-:W2:Y:S02]  /*02d0*/  LDG.E R4, desc[UR36][R4.64] ;  /* 0x0000002404047981 */ /* 0x000ea4000c1e1900 */
[----:B--2---:R-:W-:Y:S01]  /*02e0*/  I2FP.F32.S32 R22, R4 ;  /* 0x0000000400167245 */ /* 0x004fe20000201400 */
[----:B------:R-:W-:Y:S06]  /*02f0*/  BRA `(.L_x_5397) ;  /* 0x0000000c00187947 */ /* 0x000fec0003800000 */
.L_x_5398:
[----:B------:R-:W2:Y:S02]  /*0300*/  LDG.E.U16 R4, desc[UR36][R4.64] ;  /* 0x0000002404047981 */ /* 0x000ea4000c1e1500 */
[----:B--2---:R0:W1:Y:S01]  /*0310*/  I2F.S16 R22, R4 ;  /* 0x0000000400167306 */ /* 0x0040620000101400 */
[----:B------:R-:W-:Y:S05]  /*0320*/  BRA `(.L_x_5397) ;  /* 0x0000000c000c7947 */ /* 0x000fea0003800000 */
.L_x_5393:
        /* <DEDUP_REMOVED lines=8> */
.L_x_5401:
[----:B------:R-:W2:Y:S02]  /*03b0*/  LDG.E.U16 R4, desc[UR36][R4.64] ;  /* 0x0000002404047981 */ /* 0x000ea4000c1e1500 */
[----:B--2---:R-:W-:Y:S01]  /*03c0*/  HADD2.F32 R22, -RZ, R4.H0_H0 ;  /* 0x20000004ff167230 */ /* 0x004fe20000004100 */
[----:B------:R-:W-:Y:S06]  /*03d0*/  BRA `(.L_x_5397) ;  /* 0x0000000800e07947 */ /* 0x000fec0003800000 */
.L_x_5400:
        /* <DEDUP_REMOVED lines=8> */
.L_x_5403:
[----:B------:R-:W2:Y:S02]  /*0460*/  LDG.E.U16 R4, desc[UR36][R4.64] ;  /* 0x0000002404047981 */ /* 0x000ea4000c1e1500 */
[----:B--2---:R-:W-:Y:S01]  /*0470*/  HADD2.F32 R22, -RZ, R4.H0_H0 ;  /* 0x20000004ff167230 */ /* 0x004fe20000004100 */
[----:B------:R-:W-:Y:S06]  /*0480*/  BRA `(.L_x_5397) ;  /* 0x0000000800b47947 */ /* 0x000fec0003800000 */
.L_x_5402:
        /* <DEDUP_REMOVED lines=11> */
.L_x_5392:
        /* <DEDUP_REMOVED lines=12> */
.L_x_5406:
        /* <DEDUP_REMOVED lines=11> */
.L_x_5405:
        /* <DEDUP_REMOVED lines=25> */
.L_x_5408:
        /* <DEDUP_REMOVED lines=13> */
.L_x_5407:
[----:B------:R-:W2:Y:S02]  /*0910*/  LDG.E.U16 R4, desc[UR36][R4.64] ;  /* 0x0000002404047981 */ /* 0x000ea4000c1e1500 */
[----:B--2---:R-:W-:Y:S01]  /*0920*/  IMAD.U32 R22, R4, 0x10000, RZ ;  /* 0x0001000004167824 */ /* 0x004fe200078e00ff */
[----:B------:R-:W-:Y:S06]  /*0930*/  BRA `(.L_x_5397) ;  /* 0x0000000400887947 */ /* 0x000fec0003800000 */
.L_x_5404:
        /* <DEDUP_REMOVED lines=11> */
.L_x_5411:
        /* <DEDUP_REMOVED lines=20> */
.L_x_5413:
[----:B------:R-:W-:Y:S05]  /*0b30*/  BSYNC.RECONVERGENT B0 ;  /* 0x0000000000007941 */ /* 0x000fea0003800200 */
.L_x_5412:
[----:B------:R-:W-:Y:S01]  /*0b40*/  IMAD.SHL.U32 R0, R0, 0x100000, RZ ;  /* 0x0010000000007824 */ /* 0x000fe200078e00ff */
[----:B------:R-:W-:-:S04]  /*0b50*/  LEA R3, R3, 0x3b800000, 0x17 ;  /* 0x3b80000003037811 */ /* 0x000fc800078eb8ff */
[----:B------:R-:W-:Y:S01]  /*0b60*/  LOP3.LUT R22, R3, R0, R7, 0xfe, !PT ;  /* 0x0000000003167212 */ /* 0x000fe200078efe07 */
[----:B------:R-:W-:Y:S06]  /*0b70*/  BRA `(.L_x_5397) ;  /* 0x0000000000f87947 */ /* 0x000fec0003800000 */
.L_x_5410:
        /* <DEDUP_REMOVED lines=20> */
.L_x_5415:
[----:B------:R-:W-:Y:S05]  /*0cc0*/  BSYNC.RECONVERGENT B0 ;  /* 0x0000000000007941 */ /* 0x000fea0003800200 */
.L_x_5414:
[----:B------:R-:W-:Y:S01]  /*0cd0*/  IMAD.SHL.U32 R0, R0, 0x200000, RZ ;  /* 0x0020000000007824 */ /* 0x000fe200078e00ff */
[----:B------:R-:W-:-:S04]  /*0ce0*/  LEA R3, R3, 0x37800000, 0x17 ;  /* 0x3780000003037811 */ /* 0x000fc800078eb8ff */
[----:B------:R-:W-:Y:S01]  /*0cf0*/  LOP3.LUT R22, R3, R0, R7, 0xfe, !PT ;  /* 0x0000000003167212 */ /* 0x000fe200078efe07 */
[----:B------:R-:W-:Y:S06]  /*0d00*/  BRA `(.L_x_5397) ;  /* 0x0000000000947947 */ /* 0x000fec0003800000 */
.L_x_5409:
[----:B------:R-:W-:-:S09]  /*0d10*/  UISETP.NE.AND UP0, UPT, UR4, 0x1c, UPT ;  /* 0x0000001c0400788c */ /* 0x000fd2000bf05270 */
[----:B------:R-:W-:Y:S05]  /*0d20*/  BRA.U !UP0, `(.L_x_5416) ;  /* 0x0000000108847547 */ /* 0x000fea000b800000 */
[----:B------:R-:W-:-:S09]  /*0d30*/  UISETP.NE.AND UP0, UPT, UR4, 0x1d, UPT ;  /* 0x0000001d0400788c */ /* 0x000fd2000bf05270 */
[----:B------:R-:W-:Y:S05]  /*0d40*/  BRA.U !UP0, `(.L_x_5417) ;  /* 0x0000000108707547 */ /* 0x000fea000b800000 */
[----:B------:R-:W-:-:S09]  /*0d50*/  UISETP.NE.AND UP0, UPT, UR4, 0x2c, UPT ;  /* 0x0000002c0400788c */ /* 0x000fd2000bf05270 */
[----:B------:R-:W-:Y:S05]  /*0d60*/  BRA.U !UP0, `(.L_x_5418) ;  /* 0x0000000108487547 */ /* 0x000fea000b800000 */
.L_x_5396:
        /* <DEDUP_REMOVED lines=16> */
.L_x_5419:
[----:B------:R-:W-:Y:S01]  /*0e70*/  IMAD.MOV.U32 R22, RZ, RZ, RZ ;  /* 0x000000ffff167224 */ /* 0x000fe200078e00ff */
[----:B------:R-:W-:Y:S06]  /*0e80*/  BRA `(.L_x_5397) ;  /* 0x0000000000347947 */ /* 0x000fec0003800000 */
.L_x_5418:
        /* <DEDUP_REMOVED lines=8> */
.L_x_5417:
[----:B------:R-:W2:Y:S02]  /*0f10*/  LDG.E.64 R22, desc[UR36][R4.64] ;  /* 0x0000002404167981 */ /* 0x000ea4000c1e1b00 */
[----:B--2---:R0:W1:Y:S02]  /*0f20*/  I2F.U64 R22, R22 ;  /* 0x0000001600167312 */ /* 0x0040640000301000 */
[----:B01----:R-:W-:Y:S05]  /*0f30*/  BRA `(.L_x_5397) ;  /* 0x0000000000087947 */ /* 0x003fea0003800000 */
.L_x_5416:
[----:B------:R-:W2:Y:S02]  /*0f40*/  LDG.E R4, desc[UR36][R4.64] ;  /* 0x0000002404047981 */ /* 0x000ea4000c1e1900 */
[----:B--2---:R-:W-:-:S07]  /*0f50*/  I2FP.F32.U32 R22, R4 ;  /* 0x0000000400167245 */ /* 0x004fce0000201000 */
.L_x_5397:
[----:B------:R-:W-:Y:S05]  /*0f60*/  BSYNC.RECONVERGENT B6 ;  /* 0x0000000000067941 */ /* 0x000fea0003800200 */
.L_x_5391:
[----:B------:R-:W-:-:S07]  /*0f70*/  VIADD R16, R19, 0x80 ;  /* 0x0000008013107836 */ /* 0x000fce0000000000 */
.L_x_5390:
[----:B------:R-:W-:Y:S05]  /*0f80*/  BSYNC.RECONVERGENT B7 ;  /* 0x0000000000077941 */ /* 0x000fea0003800200 */
.L_x_5389:
[----:B------:R-:W-:Y:S01]  /*0f90*/  ISETP.GE.AND P0, PT, R16, R17, PT ;  /* 0x000000111000720c */ /* 0x000fe20003f06270 */
[----:B------:R-:W-:Y:S01]  /*0fa0*/  BSSY.RECONVERGENT B7, `(.L_x_5420) ;  /* 0x00000ef000077945 */ /* 0x000fe20003800200 */
[----:B------:R-:W-:-:S11]  /*0fb0*/  IMAD.MOV.U32 R24, RZ, RZ, RZ ;  /* 0x000000ffff187224 */ /* 0x000fd600078e00ff */
        /* <DEDUP_REMOVED lines=22> */
.L_x_5426:
[----:B------:R-:W2:Y:S02]  /*1120*/  LDG.E.U8 R4, desc[UR36][R4.64] ;  /* 0x0000002404047981 */ /* 0x000ea4000c1e1100 */
[----:B--2---:R-:W-:Y:S01]  /*1130*/  I2FP.F32.U32 R24, R4 ;  /* 0x0000000400187245 */ /* 0x004fe20000201000 */
[----:B------:R-:W-:Y:S06]  /*1140*/  BRA `(.L_x_5428) ;  /* 0x0000000c00487947 */ /* 0x000fec0003800000 */
.L_x_5425:
        /* <DEDUP_REMOVED lines=9> */
.L_x_5430:
[----:B------:R-:W2:Y:S02]  /*11e0*/  LDG.E R4, desc[UR36][R4.64] ;  /* 0x0000002404047981 */ /* 0x000ea4000c1e1900 */
[----:B--2---:R-:W-:Y:S01]  /*11f0*/  I2FP.F32.S32 R24, R4 ;  /* 0x0000000400187245 */ /* 0x004fe20000201400 */
[----:B------:R-:W-:Y:S06]  /*1200*/  BRA `(.L_x_5428) ;  /* 0x0000000c00187947 */ /* 0x000fec0003800000 */
.L_x_5429:
[----:B------:R-:W2:Y:S02]  /*1210*/  LDG.E.U16 R4, desc[UR36][R4.64] ;  /* 0x0000002404047981 */ /* 0x000ea4000c1e1500 */
[----:B--2---:R0:W2:Y:S01]  /*1220*/  I2F.S16 R24, R4 ;  /* 0x0000000400187306 */ /* 0x0040a20000101400 */
[----:B------:R-:W-:Y:S05]  /*1230*/  BRA `(.L_x_5428) ;  /* 0x0000000c000c7947 */ /* 0x000fea0003800000 */
.L_x_5424:
        /* <DEDUP_REMOVED lines=8> */
.L_x_5432:
[----:B------:R-:W2:Y:S02]  /*12c0*/  LDG.E.U16 R4, desc[UR36][R4.64] ;  /* 0x0000002404047981 */ /* 0x000ea4000c1e1500 */
[----:B--2---:R-:W-:Y:S01]  /*12d0*/  HADD2.F32 R24, -RZ, R4.H0_H0 ;  /* 0x20000004ff187230 */ /* 0x004fe20000004100 */
[----:B------:R-:W-:Y:S06]  /*12e0*/  BRA `(.L_x_5428) ;  /* 0x0000000800e07947 */ /* 0x000fec0003800000 */
.L_x_5431:
        /* <DEDUP_REMOVED lines=8> */
.L_x_5434:
[----:B------:R-:W2:Y:S02]  /*1370*/  LDG.E.U16 R4, desc[UR36][R4.64] ;  /* 0x0000002404047981 */ /* 0x000ea4000c1e1500 */
[----:B--2---:R-:W-:Y:S01]  /*1380*/  HADD2.F32 R24, -RZ, R4.H0_H0 ;  /* 0x20000004ff187230 */ /* 0x004fe20000004100 */
[----:B------:R-:W-:Y:S06]  /*1390*/  BRA `(.L_x_5428) ;  /* 0x0000000800b47947 */ /* 0x000fec0003800000 */
.L_x_5433:
        /* <DEDUP_REMOVED lines=11> */
.L_x_5423:
        /* <DEDUP_REMOVED lines=12> */
.L_x_5437:
        /* <DEDUP_REMOVED lines=11> */
.L_x_5436:
        /* <DEDUP_REMOVED lines=25> */
.L_x_5439:
        /* <DEDUP_REMOVED lines=13> */
.L_x_5438:
[----:B------:R-:W2:Y:S02]  /*1820*/  LDG.E.U16 R4, desc[UR36][R4.64] ;  /* 0x0000002404047981 */ /* 0x000ea4000c1e1500 */
[----:B--2---:R-:W-:Y:S01]  /*1830*/  IMAD.U32 R24, R4, 0x10000, RZ ;  /* 0x0001000004187824 */ /* 0x004fe200078e00ff */
[----:B------:R-:W-:Y:S06]  /*1840*/  BRA `(.L_x_5428) ;  /* 0x0000000400887947 */ /* 0x000fec0003800000 */
.L_x_5435:
        /* <DEDUP_REMOVED lines=11> */
.L_x_5442:
        /* <DEDUP_REMOVED lines=20> */
.L_x_5444:
[----:B------:R-:W-:Y:S05]  /*1a40*/  BSYNC.RECONVERGENT B0 ;  /* 0x0000000000007941 */ /* 0x000fea0003800200 */
.L_x_5443:
[----:B------:R-:W-:Y:S01]  /*1a50*/  IMAD.SHL.U32 R0, R0, 0x100000, RZ ;  /* 0x0010000000007824 */ /* 0x000fe200078e00ff */
[----:B------:R-:W-:-:S04]  /*1a60*/  LEA R3, R3, 0x3b800000, 0x17 ;  /* 0x3b80000003037811 */ /* 0x000fc800078eb8ff */
[----:B------:R-:W-:Y:S01]  /*1a70*/  LOP3.LUT R24, R3, R0, R7, 0xfe, !PT ;  /* 0x0000000003187212 */ /* 0x000fe200078efe07 */
[----:B------:R-:W-:Y:S06]  /*1a80*/  BRA `(.L_x_5428) ;  /* 0x0000000000f87947 */ /* 0x000fec0003800000 */
.L_x_5441:
        /* <DEDUP_REMOVED lines=20> */
.L_x_5446:
[----:B------:R-:W-:Y:S05]  /*1bd0*/  BSYNC.RECONVERGENT B0 ;  /* 0x0000000000007941 */ /* 0x000fea0003800200 */
.L_x_5445:
[----:B------:R-:W-:Y:S01]  /*1be0*/  IMAD.SHL.U32 R0, R0, 0x200000, RZ ;  /* 0x0020000000007824 */ /* 0x000fe200078e00ff */
[----:B------:R-:W-:-:S04]  /*1bf0*/  LEA R3, R3, 0x37800000, 0x17 ;  /* 0x3780000003037811 */ /* 0x000fc800078eb8ff */
[----:B------:R-:W-:Y:S01]  /*1c00*/  LOP3.LUT R24, R3, R0, R7, 0xfe, !PT ;  /* 0x0000000003187212 */ /* 0x000fe200078efe07 */
[----:B------:R-:W-:Y:S06]  /*1c10*/  BRA `(.L_x_5428) ;  /* 0x0000000000947947 */ /* 0x000fec0003800000 */
.L_x_5440:
        /* <DEDUP_REMOVED lines=14> */
.L_x_5427:
        /* <DEDUP_REMOVED lines=16> */
.L_x_5449:
[----:B------:R-:W-:Y:S01]  /*1e00*/  IMAD.MOV.U32 R24, RZ, RZ, RZ ;  /* 0x000000ffff187224 */ /* 0x000fe200078e00ff */
[----:B------:R-:W-:Y:S06]  /*1e10*/  BRA `(.L_x_5428) ;  /* 0x0000000000147947 */ /* 0x000fec0003800000 */
.L_x_5448:
[----:B------:R-:W2:Y:S02]  /*1e20*/  LDG.E.64 R24, desc[UR36][R4.64] ;  /* 0x0000002404187981 */ /* 0x000ea4000c1e1b00 */
[----:B--2---:R0:W2:Y:S02]  /*1e30*/  I2F.U64 R24, R24 ;  /* 0x0000001800187312 */ /* 0x0040a40000301000 */
[----:B0-2---:R-:W-:Y:S05]  /*1e40*/  BRA `(.L_x_5428) ;  /* 0x0000000000087947 */ /* 0x005fea0003800000 */
.L_x_5447:
[----:B------:R-:W2:Y:S02]  /*1e50*/  LDG.E R4, desc[UR36][R4.64] ;  /* 0x0000002404047981 */ /* 0x000ea4000c1e1900 */
[----:B--2---:R-:W-:-:S07]  /*1e60*/  I2FP.F32.U32 R24, R4 ;  /* 0x0000000400187245 */ /* 0x004fce0000201000 */
.L_x_5428:
[----:B------:R-:W-:Y:S05]  /*1e70*/  BSYNC.RECONVERGENT B6 ;  /* 0x0000000000067941 */ /* 0x000fea0003800200 */
.L_x_5422:
[----:B------:R-:W-:-:S07]  /*1e80*/  VIADD R16, R16, 0x80 ;  /* 0x0000008010107836 */ /* 0x000fce0000000000 */
.L_x_5421:
[----:B------:R-:W-:Y:S05]  /*1e90*/  BSYNC.RECONVERGENT B7 ;  /* 0x0000000000077941 */ /* 0x000fea0003800200 */
.L_x_5420:
        /* <DEDUP_REMOVED lines=25> */
.L_x_5456:
[----:B------:R-:W2:Y:S02]  /*2030*/  LDG.E.U8 R4, desc[UR36][R4.64] ;  /* 0x0000002404047981 */ /* 0x000ea4000c1e1100 */
[----:B--2---:R-:W-:Y:S01]  /*2040*/  I2FP.F32.U32 R23, R4 ;  /* 0x0000000400177245 */ /* 0x004fe20000201000 */
[----:B------:R-:W-:Y:S06]  /*2050*/  BRA `(.L_x_5458) ;  /* 0x0000000c00447947 */ /* 0x000fec0003800000 */
.L_x_5455:
        /* <DEDUP_REMOVED lines=9> */
.L_x_5460:
[----:B------:R-:W2:Y:S02]  /*20f0*/  LDG.E R4, desc[UR36][R4.64] ;  /* 0x0000002404047981 */ /* 0x000ea4000c1e1900 */
[----:B--2---:R-:W-:Y:S01]  /*2100*/  I2FP.F32.S32 R23, R4 ;  /* 0x0000000400177245 */ /* 0x004fe20000201400 */
[----:B------:R-:W-:Y:S06]  /*2110*/  BRA `(.L_x_5458) ;  /* 0x0000000c00147947 */ /* 0x000fec0003800000 */
.L_x_5459:
[----:B------:R-:W2:Y:S02]  /*2120*/  LDG.E.U16 R4, desc[UR36][R4.64] ;  /* 0x0000002404047981 */ /* 0x000ea4000c1e1500 */
[----:B--2---:R0:W2:Y:S01]  /*2130*/  I2F.S16 R23, R4 ;  /* 0x0000000400177306 */ /* 0x0040a20000101400 */
[----:B------:R-:W-:Y:S05]  /*2140*/  BRA `(.L_x_5458) ;  /* 0x0000000c00087947 */ /* 0x000fea0003800000 */
.L_x_5454:
        /* <DEDUP_REMOVED lines=8> */
.L_x_5462:
[----:B------:R-:W2:Y:S02]  /*21d0*/  LDG.E.U16 R4, desc[UR36][R4.64] ;  /* 0x0000002404047981 */ /* 0x000ea4000c1e1500 */
[----:B--2---:R-:W-:Y:S01]  /*21e0*/  HADD2.F32 R23, -RZ, R4.H0_H0 ;  /* 0x20000004ff177230 */ /* 0x004fe20000004100 */
[----:B------:R-:W-:Y:S06]  /*21f0*/  BRA `(.L_x_5458) ;  /* 0x0000000800dc7947 */ /* 0x000fec0003800000 */
.L_x_5461:
        /* <DEDUP_REMOVED lines=8> */
.L_x_5464:
[----:B------:R-:W2:Y:S02]  /*2280*/  LDG.E.U16 R4, desc[UR36][R4.64] ;  /* 0x0000002404047981 */ /* 0x000ea4000c1e1500 */
[----:B--2---:R-:W-:Y:S01]  /*2290*/  HADD2.F32 R23, -RZ, R4.H0_H0 ;  /* 0x20000004ff177230 */ /* 0x004fe20000004100 */
[----:B------:R-:W-:Y:S06]  /*22a0*/  BRA `(.L_x_5458) ;  /* 0x0000000800b07947 */ /* 0x000fec0003800000 */
.L_x_5463:
        /* <DEDUP_REMOVED lines=11> */
.L_x_5453:
        /* <DEDUP_REMOVED lines=12> */
.L_x_5467:
        /* <DEDUP_REMOVED lines=11> */
.L_x_5466:
        /* <DEDUP_REMOVED lines=25> */
.L_x_5469:
        /* <DEDUP_REMOVED lines=12> */
.L_x_5468:
[----:B------:R-:W2:Y:S02]  /*2720*/  LDG.E.U16 R4, desc[UR36][R4.64] ;  /* 0x0000002404047981 */ /* 0x000ea4000c1e1500 */
[----:B--2---:R-:W-:Y:S01]  /*2730*/  IMAD.U32 R23, R4, 0x10000, RZ ;  /* 0x0001000004177824 */ /* 0x004fe200078e00ff */
[----:B------:R-:W-:Y:S06]  /*2740*/  BRA `(.L_x_5458) ;  /* 0x0000000400887947 */ /* 0x000fec0003800000 */
.L_x_5465:
        /* <DEDUP_REMOVED lines=11> */
.L_x_5472:
        /* <DEDUP_REMOVED lines=20> */
.L_x_5474:
[----:B------:R-:W-:Y:S05]  /*2940*/  BSYNC.RECONVERGENT B0 ;  /* 0x0000000000007941 */ /* 0x000fea0003800200 */
.L_x_5473:
[----:B------:R-:W-:Y:S01]  /*2950*/  IMAD.SHL.U32 R0, R0, 0x100000, RZ ;  /* 0x0010000000007824 */ /* 0x000fe200078e00ff */
[----:B------:R-:W-:-:S04]  /*2960*/  LEA R3, R3, 0x3b800000, 0x17 ;  /* 0x3b80000003037811 */ /* 0x000fc800078eb8ff */
[----:B------:R-:W-:Y:S01]  /*2970*/  LOP3.LUT R23, R3, R0, R23, 0xfe, !PT ;  /* 0x0000000003177212 */ /* 0x000fe200078efe17 */
[----:B------:R-:W-:Y:S06]  /*2980*/  BRA `(.L_x_5458) ;  /* 0x0000000000f87947 */ /* 0x000fec0003800000 */
.L_x_5471:
        /* <DEDUP_REMOVED lines=20> */
.L_x_5476:
[----:B------:R-:W-:Y:S05]  /*2ad0*/  BSYNC.RECONVERGENT B0 ;  /* 0x0000000000007941 */ /* 0x000fea0003800200 */
.L_x_5475:
[----:B------:R-:W-:Y:S01]  /*2ae0*/  IMAD.SHL.U32 R0, R0, 0x200000, RZ ;  /* 0x0020000000007824 */ /* 0x000fe200078e00ff */
[----:B------:R-:W-:-:S04]  /*2af0*/  LEA R3, R3, 0x37800000, 0x17 ;  /* 0x3780000003037811 */ /* 0x000fc800078eb8ff */
[----:B------:R-:W-:Y:S01]  /*2b00*/  LOP3.LUT R23, R3, R0, R23, 0xfe, !PT ;  /* 0x0000000003177212 */ /* 0x000fe200078efe17 */
[----:B------:R-:W-:Y:S06]  /*2b10*/  BRA `(.L_x_5458) ;  /* 0x0000000000947947 */ /* 0x000fec0003800000 */
.L_x_5470:
        /* <DEDUP_REMOVED lines=14> */
.L_x_5457:
        /* <DEDUP_REMOVED lines=16> */
.L_x_5479:
[----:B------:R-:W-:Y:S01]  /*2d00*/  IMAD.MOV.U32 R23, RZ, RZ, RZ ;  /* 0x000000ffff177224 */ /* 0x000fe200078e00ff */
[----:B------:R-:W-:Y:S06]  /*2d10*/  BRA `(.L_x_5458) ;  /* 0x0000000000147947 */ /* 0x000fec0003800000 */
.L_x_5478:
[----:B------:R-:W2:Y:S02]  /*2d20*/  LDG.E.64 R4, desc[UR36][R4.64] ;  /* 0x0000002404047981 */ /* 0x000ea4000c1e1b00 */
[----:B--2---:R0:W2:Y:S02]  /*2d30*/  I2F.U64 R23, R4 ;  /* 0x0000000400177312 */ /* 0x0040a40000301000 */
[----:B0-2---:R-:W-:Y:S05]  /*2d40*/  BRA `(.L_x_5458) ;  /* 0x0000000000087947 */ /* 0x005fea0003800000 */
.L_x_5477:
[----:B------:R-:W2:Y:S02]  /*2d50*/  LDG.E R4, desc[UR36][R4.64] ;  /* 0x0000002404047981 */ /* 0x000ea4000c1e1900 */
[----:B--2---:R-:W-:-:S07]  /*2d60*/  I2FP.F32.U32 R23, R4 ;  /* 0x0000000400177245 */ /* 0x004fce0000201000 */
.L_x_5458:
[----:B------:R-:W-:Y:S05]  /*2d70*/  BSYNC.RECONVERGENT B6 ;  /* 0x0000000000067941 */ /* 0x000fea0003800200 */
.L_x_5452:
[----:B------:R-:W-:-:S07]  /*2d80*/  VIADD R16, R16, 0x80 ;  /* 0x0000008010107836 */ /* 0x000fce0000000000 */
.L_x_5451:
[----:B------:R-:W-:Y:S05]  /*2d90*/  BSYNC.RECONVERGENT B7 ;  /* 0x0000000000077941 */ /* 0x000fea0003800200 */
.L_x_5450:
[----:B------:R-:W-:Y:S01]  /*2da0*/  ISETP.GE.AND P0, PT, R16, R17, PT ;  /* 0x000000111000720c */ /* 0x000fe20003f06270 */
[----:B------:R-:W-:Y:S01]  /*2db0*/  BSSY.RECONVERGENT B6, `(.L_x_5480) ;  /* 0x00000e9000067945 */ /* 0x000fe20003800200 */
[----:B------:R-:W-:-:S11]  /*2dc0*/  IMAD.MOV.U32 R18, RZ, RZ, RZ ;  /* 0x000000ffff127224 */ /* 0x000fd600078e00ff */
[----:B------:R-:W-:Y:S05]  /*2dd0*/  @P0 BRA `(.L_x_5481) ;  /* 0x0000000c00980947 */ /* 0x000fea0003800000 */
[----:B0-2-4-:R-:W0:Y:S01]  /*2de0*/  LDC.64 R4, c[0x0][0x3a8] ;  /* 0x0000ea00ff047b82 */ /* 0x015e220000000a00 */
[----:B------:R-:W2:Y:S01]  /*2df0*/  LDCU UR5, c[0x0][0x3b8] ;  /* 0x00007700ff0577ac */ /* 0x000ea20008000800 */
[----:B------:R-:W-:Y:S01]  /*2e00*/  IMAD R0, R2, 0x200, R16 ;  /* 0x0000020002007824 */ /* 0x000fe200078e0210 */
        /* <DEDUP_REMOVED lines=17> */
.L_x_5485:
[----:B------:R-:W2:Y:S02]  /*2f20*/  LDG.E.U8 R4, desc[UR36][R4.64] ;  /* 0x0000002404047981 */ /* 0x000ea4000c1e1100 */
[----:B--2---:R-:W-:Y:S01]  /*2f30*/  I2FP.F32.U32 R18, R4 ;  /* 0x0000000400127245 */ /* 0x004fe20000201000 */
[----:B------:R-:W-:Y:S06]  /*2f40*/  BRA `(.L_x_5481) ;  /* 0x0000000c003c7947 */ /* 0x000fec0003800000 */
.L_x_5484:
        /* <DEDUP_REMOVED lines=9> */
.L_x_5488:
[----:B------:R-:W2:Y:S02]  /*2fe0*/  LDG.E R4, desc[UR36][R4.64] ;  /* 0x0000002404047981 */ /* 0x000ea4000c1e1900 */
[----:B--2---:R-:W-:Y:S01]  /*2ff0*/  I2FP.F32.S32 R18, R4 ;  /* 0x0000000400127245 */ /* 0x004fe20000201400 */
[----:B------:R-:W-:Y:S06]  /*3000*/  BRA `(.L_x_5481) ;  /* 0x0000000c000c7947 */ /* 0x000fec0003800000 */
.L_x_5487:
[----:B------:R-:W2:Y:S02]  /*3010*/  LDG.E.U16 R4, desc[UR36][R4.64] ;  /* 0x0000002404047981 */ /* 0x000ea4000c1e1500 */
[----:B--2---:R0:W2:Y:S01]  /*3020*/  I2F.S16 R18, R4 ;  /* 0x0000000400127306 */ /* 0x0040a20000101400 */
[----:B------:R-:W-:Y:S05]  /*3030*/  BRA `(.L_x_5481) ;  /* 0x0000000c00007947 */ /* 0x000fea0003800000 */
.L_x_5483:
        /* <DEDUP_REMOVED lines=8> */
.L_x_5490:
[----:B------:R-:W2:Y:S02]  /*30c0*/  LDG.E.U16 R4, desc[UR36][R4.64] ;  /* 0x0000002404047981 */ /* 0x000ea4000c1e1500 */
[----:B--2---:R-:W-:Y:S01]  /*30d0*/  HADD2.F32 R18, -RZ, R4.H0_H0 ;  /* 0x20000004ff127230 */ /* 0x004fe20000004100 */
[----:B------:R-:W-:Y:S06]  /*30e0*/  BRA `(.L_x_5481) ;  /* 0x0000000800d47947 */ /* 0x000fec0003800000 */
.L_x_5489:
        /* <DEDUP_REMOVED lines=8> */
.L_x_5492:
[----:B------:R-:W2:Y:S02]  /*3170*/  LDG.E.U16 R4, desc[UR36][R4.64] ;  /* 0x0000002404047981 */ /* 0x000ea4000c1e1500 */
[----:B--2---:R-:W-:Y:S01]  /*3180*/  HADD2.F32 R18, -RZ, R4.H0_H0 ;  /* 0x20000004ff127230 */ /* 0x004fe20000004100 */
[----:B------:R-:W-:Y:S06]  /*3190*/  BRA `(.L_x_5481) ;  /* 0x0000000800a87947 */ /* 0x000fec0003800000 */
.L_x_5491:
        /* <DEDUP_REMOVED lines=11> */
.L_x_5482:
        /* <DEDUP_REMOVED lines=12> */
.L_x_5495:
        /* <DEDUP_REMOVED lines=11> */
.L_x_5494:
        /* <DEDUP_REMOVED lines=25> */
.L_x_5497:
        /* <DEDUP_REMOVED lines=13> */
.L_x_5496:
[----:B------:R-:W2:Y:S02]  /*3620*/  LDG.E.U16 R4, desc[UR36][R4.64] ;  /* 0x0000002404047981 */ /* 0x000ea4000c1e1500 */
[----:B--2---:R-:W-:Y:S01]  /*3630*/  IMAD.U32 R18, R4, 0x10000, RZ ;  /* 0x0001000004127824 */ /* 0x004fe200078e00ff */
[----:B------:R-:W-:Y:S06]  /*3640*/  BRA `(.L_x_5481) ;  /* 0x00000004007c7947 */ /* 0x000fec0003800000 */
.L_x_5493:
        /* <DEDUP_REMOVED lines=11> */
.L_x_5500:
[----:B------:R-:W2:Y:S02]  /*3700*/  LDG.E.U8 R4, desc[UR36][R4.64] ;  /* 0x0000002404047981 */ /* 0x000ea4000c1e1100 */
        /* <DEDUP_REMOVED lines=18> */
.L_x_5502:
[----:B------:R-:W-:Y:S05]  /*3830*/  BSYNC.RECONVERGENT B0 ;  /* 0x0000000000007941 */ /* 0x000fea0003800200 */
.L_x_5501:
[----:B------:R-:W-:Y:S01]  /*3840*/  IMAD.SHL.U32 R0, R0, 0x100000, RZ ;  /* 0x0010000000007824 */ /* 0x000fe200078e00ff */
[----:B------:R-:W-:-:S04]  /*3850*/  LEA R3, R3, 0x3b800000, 0x17 ;  /* 0x3b80000003037811 */ /* 0x000fc800078eb8ff */
[----:B------:R-:W-:Y:S01]  /*3860*/  LOP3.LUT R18, R3, R0, R7, 0xfe, !PT ;  /* 0x0000000003127212 */ /* 0x000fe200078efe07 */
[----:B------:R-:W-:Y:S06]  /*3870*/  BRA `(.L_x_5481) ;  /* 0x0000000000f07947 */ /* 0x000fec0003800000 */
.L_x_5499:
        /* <DEDUP_REMOVED lines=19> */
.L_x_5504:
[----:B------:R-:W-:Y:S05]  /*39b0*/  BSYNC.RECONVERGENT B0 ;  /* 0x0000000000007941 */ /* 0x000fea0003800200 */
.L_x_5503:
[----:B------:R-:W-:Y:S01]  /*39c0*/  IMAD.SHL.U32 R0, R0, 0x200000, RZ ;  /* 0x0020000000007824 */ /* 0x000fe200078e00ff */
[----:B------:R-:W-:-:S04]  /*39d0*/  LEA R3, R3, 0x37800000, 0x17 ;  /* 0x3780000003037811 */ /* 0x000fc800078eb8ff */
[----:B------:R-:W-:Y:S01]  /*39e0*/  LOP3.LUT R18, R3, R0, R7, 0xfe, !PT ;  /* 0x0000000003127212 */ /* 0x000fe200078efe07 */
[----:B------:R-:W-:Y:S06]  /*39f0*/  BRA `(.L_x_5481) ;  /* 0x0000000000907947 */ /* 0x000fec0003800000 */
.L_x_5498:
        /* <DEDUP_REMOVED lines=14> */
.L_x_5486:
        /* <DEDUP_REMOVED lines=16> */
.L_x_5507:
[----:B------:R-:W-:Y:S05]  /*3be0*/  BRA `(.L_x_5481) ;  /* 0x0000000000147947 */ /* 0x000fea0003800000 */
.L_x_5506:
[----:B------:R-:W2:Y:S02]  /*3bf0*/  LDG.E.64 R4, desc[UR36][R4.64] ;  /* 0x0000002404047981 */ /* 0x000ea4000c1e1b00 */
[----:B--2---:R0:W2:Y:S02]  /*3c00*/  I2F.U64 R18, R4 ;  /* 0x0000000400127312 */ /* 0x0040a40000301000 */
[----:B0-2---:R-:W-:Y:S05]  /*3c10*/  BRA `(.L_x_5481) ;  /* 0x0000000000087947 */ /* 0x005fea0003800000 */
.L_x_5505:
[----:B------:R-:W2:Y:S02]  /*3c20*/  LDG.E R4, desc[UR36][R4.64] ;  /* 0x0000002404047981 */ /* 0x000ea4000c1e1900 */
[----:B--2---:R-:W-:-:S07]  /*3c30*/  I2FP.F32.U32 R18, R4 ;  /* 0x0000000400127245 */ /* 0x004fce0000201000 */
.L_x_5481:
[----:B------:R-:W-:Y:S05]  /*3c40*/  BSYNC.RECONVERGENT B6 ;  /* 0x0000000000067941 */ /* 0x000fea0003800200 */
.L_x_5480:
        /* <DEDUP_REMOVED lines=10> */
[----:B------:R-:W0:Y:S01]  /*3cf0*/  LDCU UR4, c[0x0][0x388] ;  /* 0x00007100ff0477ac */ /* 0x000e220008000800 */
[----:B-1-3-5:R-:W-:Y:S01]  /*3d00*/  FADD.FTZ R0, R22, 3 ;  /* 0x4040000016007421 */ /* 0x02afe20000010000 */
[----:B------:R-:W1:Y:S04]  /*3d10*/  LDCU UR5, c[0x0][0x394] ;  /* 0x00007280ff0577ac */ /* 0x000e680008000800 */
[----:B0-----:R-:W-:-:S04]  /*3d20*/  FSETP.GEU.FTZ.AND P4, PT, R0, UR4, PT ;  /* 0x0000000400007c0b */ /* 0x001fc8000bf9e000 */
[----:B------:R-:W-:-:S04]  /*3d30*/  FSEL R0, R0, UR4, P4 ;  /* 0x0000000400007c08 */ /* 0x000fc8000a000000 */
[----:B-1----:R-:W-:-:S04]  /*3d40*/  FSETP.GT.FTZ.AND P4, PT, R0, UR5, PT ;  /* 0x0000000500007c0b */ /* 0x002fc8000bf94000 */
[----:B------:R-:W-:-:S05]  /*3d50*/  FSEL R3, R0, UR5, !P4 ;  /* 0x0000000500037c08 */ /* 0x000fca000e000000 */
[----:B------:R-:W-:-:S04]  /*3d60*/  FMUL.FTZ R3, R3, R22 ;  /* 0x0000001603037220 */ /* 0x000fc80000410000 */
[----:B------:R-:W-:-:S07]  /*3d70*/  FMUL.FTZ R4, R3, 0.16666667163372039795 ;  /* 0x3e2aaaab03047820 */ /* 0x000fce0000410000 */
.L_x_5509:
[----:B------:R-:W-:Y:S05]  /*3d80*/  BSYNC.RECONVERGENT B0 ;  /* 0x0000000000007941 */ /* 0x000fea0003800200 */
.L_x_5508:
[----:B------:R-:W-:Y:S04]  /*3d90*/  BSSY.RECONVERGENT B0, `(.L_x_5510) ;  /* 0x000000b000007945 */ /* 0x000fe80003800200 */
[----:B------:R-:W-:Y:S05]  /*3da0*/  @P3 BRA `(.L_x_5511) ;  /* 0x0000000000243947 */ /* 0x000fea0003800000 */
[----:B------:R-:W0:Y:S01]  /*3db0*/  LDCU UR4, c[0x0][0x388] ;  /* 0x00007100ff0477ac */ /* 0x000e220008000800 */
[----:B-----5:R-:W-:Y:S01]  /*3dc0*/  FADD.FTZ R0, R24, 3 ;  /* 0x4040000018007421 */ /* 0x020fe20000010000 */
[----:B------:R-:W2:Y:S04]  /*3dd0*/  LDCU UR5, c[0x0][0x394] ;  /* 0x00007280ff0577ac */ /* 0x000ea80008000800 */
[----:B0-----:R-:W-:-:S04]  /*3de0*/  FSETP.GEU.FTZ.AND P3, PT, R0, UR4, PT ;  /* 0x0000000400007c0b */ /* 0x001fc8000bf7e000 */
[----:B------:R-:W-:-:S04]  /*3df0*/  FSEL R0, R0, UR4, P3 ;  /* 0x0000000400007c08 */ /* 0x000fc80009800000 */
[----:B--2---:R-:W-:-:S04]  /*3e00*/  FSETP.GT.FTZ.AND P3, PT, R0, UR5, PT ;  /* 0x0000000500007c0b */ /* 0x004fc8000bf74000 */
[----:B------:R-:W-:-:S05]  /*3e10*/  FSEL R3, R0, UR5, !P3 ;  /* 0x0000000500037c08 */ /* 0x000fca000d800000 */
[----:B------:R-:W-:-:S04]  /*3e20*/  FMUL.FTZ R3, R3, R24 ;  /* 0x0000001803037220 */ /* 0x000fc80000410000 */
[----:B-1-3--:R-:W-:-:S07]  /*3e30*/  FMUL.FTZ R22, R3, 0.16666667163372039795 ;  /* 0x3e2aaaab03167820 */ /* 0x00afce0000410000 */
.L_x_5511:
[----:B------:R-:W-:Y:S05]  /*3e40*/  BSYNC.RECONVERGENT B0 ;  /* 0x0000000000007941 */ /* 0x000fea0003800200 */
.L_x_5510:
        /* <DEDUP_REMOVED lines=10> */
[----:B------:R-:W-:-:S07]  /*3ef0*/  FMUL.FTZ R24, R0, 0.16666667163372039795 ;  /* 0x3e2aaaab00187820 */ /* 0x000fce0000410000 */
.L_x_5513:
[----:B------:R-:W-:Y:S05]  /*3f00*/  BSYNC.RECONVERGENT B0 ;  /* 0x0000000000007941 */ /* 0x000fea0003800200 */
.L_x_5512:
        /* <DEDUP_REMOVED lines=11> */
.L_x_5515:
[----:B------:R-:W-:Y:S05]  /*3fc0*/  BSYNC.RECONVERGENT B0 ;  /* 0x0000000000007941 */ /* 0x000fea0003800200 */
.L_x_5514:
        /* <DEDUP_REMOVED lines=24> */
.L_x_5521:
[----:B------:R-:W0:Y:S01]  /*4150*/  F2I.S64.TRUNC R4, R4 ;  /* 0x0000000400047311 */ /* 0x000e22000020d900 */
[----:B------:R-:W-:Y:S02]  /*4160*/  IMAD.MOV.U32 R19, RZ, RZ, R26 ;  /* 0x000000ffff137224 */ /* 0x000fe400078e001a */
[----:B0-----:R-:W-:-:S05]  /*4170*/  IMAD.MOV.U32 R3, RZ, RZ, R4 ;  /* 0x000000ffff037224 */ /* 0x001fca00078e0004 */
[----:B------:R0:W-:Y:S01]  /*4180*/  STG.E.U8 desc[UR36][R8.64], R3 ;  /* 0x0000000308007986 */ /* 0x0001e2000c101124 */
[----:B------:R-:W-:Y:S05]  /*4190*/  BRA `(.L_x_5517) ;  /* 0x0000000c007c7947 */ /* 0x000fea0003800000 */
.L_x_5520:
        /* <DEDUP_REMOVED lines=10> */
.L_x_5524:
[----:B------:R-:W0:Y:S01]  /*4240*/  F2I.FTZ.TRUNC.NTZ R3, R4 ;  /* 0x0000000400037305 */ /* 0x000e22000021f100 */
[----:B------:R-:W-:Y:S01]  /*4250*/  IMAD.MOV.U32 R19, RZ, RZ, R26 ;  /* 0x000000ffff137224 */ /* 0x000fe200078e001a */
[----:B0-----:R4:W-:Y:S01]  /*4260*/  STG.E desc[UR36][R8.64], R3 ;  /* 0x0000000308007986 */ /* 0x0019e2000c101924 */
[----:B------:R-:W-:Y:S05]  /*4270*/  BRA `(.L_x_5517) ;  /* 0x0000000c00447947 */ /* 0x000fea0003800000 */
.L_x_5523:
[----:B------:R-:W0:Y:S01]  /*4280*/  F2I.FTZ.TRUNC.NTZ R3, R4 ;  /* 0x0000000400037305 */ /* 0x000e22000021f100 */
[----:B------:R-:W-:Y:S01]  /*4290*/  IMAD.MOV.U32 R19, RZ, RZ, R26 ;  /* 0x000000ffff137224 */ /* 0x000fe200078e001a */
[----:B0-----:R0:W-:Y:S01]  /*42a0*/  STG.E.U16 desc[UR36][R8.64], R3 ;  /* 0x0000000308007986 */ /* 0x0011e2000c101524 */
[----:B------:R-:W-:Y:S05]  /*42b0*/  BRA `(.L_x_5517) ;  /* 0x0000000c00347947 */ /* 0x000fea0003800000 */
.L_x_5519:
        /* <DEDUP_REMOVED lines=9> */
.L_x_5526:
[----:B------:R-:W-:Y:S01]  /*4350*/  F2FP.F16.F32.PACK_AB R4, RZ, R4 ;  /* 0x00000004ff04723e */ /* 0x000fe200000000ff */
[----:B------:R-:W-:-:S04]  /*4360*/  IMAD.MOV.U32 R19, RZ, RZ, R26 ;  /* 0x000000ffff137224 */ /* 0x000fc800078e001a */
[----:B------:R0:W-:Y:S01]  /*4370*/  STG.E.U16 desc[UR36][R8.64], R4 ;  /* 0x0000000408007986 */ /* 0x0001e2000c101524 */
[----:B------:R-:W-:Y:S05]  /*4380*/  BRA `(.L_x_5517) ;  /* 0x0000000c00007947 */ /* 0x000fea0003800000 */
.L_x_5525:
        /* <DEDUP_REMOVED lines=10> */
.L_x_5528:
[----:B------:R-:W-:Y:S01]  /*4430*/  F2FP.F16.F32.PACK_AB R3, RZ, R4 ;  /* 0x00000004ff03723e */ /* 0x000fe200000000ff */
[----:B------:R-:W-:-:S03]  /*4440*/  IMAD.MOV.U32 R19, RZ, RZ, R26 ;  /* 0x000000ffff137224 */ /* 0x000fc600078e001a */
[----:B------:R-:W-:-:S05]  /*4450*/  PRMT R3, R3, 0x5410, RZ ;  /* 0x0000541003037816 */ /* 0x000fca00000000ff */
[----:B------:R0:W-:Y:S01]  /*4460*/  STG.E desc[UR36][R8.64], R3 ;  /* 0x0000000308007986 */ /* 0x0001e2000c101924 */
[----:B------:R-:W-:Y:S05]  /*4470*/  BRA `(.L_x_5517) ;  /* 0x0000000800c47947 */ /* 0x000fea0003800000 */
.L_x_5527:
[----:B------:R-:W-:Y:S01]  /*4480*/  FMUL.FTZ R4, R4, 1 ;  /* 0x3f80000004047820 */ /* 0x000fe20000410000 */
[----:B------:R-:W-:-:S05]  /*4490*/  IMAD.MOV.U32 R19, RZ, RZ, R26 ;  /* 0x000000ffff137224 */ /* 0x000fca00078e001a */
[----:B------:R-:W0:Y:S02]  /*44a0*/  F2F.F64.F32 R4, R4 ;  /* 0x0000000400047310 */ /* 0x000e240000201800 */
[----:B0-----:R0:W-:Y:S01]  /*44b0*/  STG.E.64 desc[UR36][R8.64], R4 ;  /* 0x0000000408007986 */ /* 0x0011e2000c101b24 */
[----:B------:R-:W-:Y:S05]  /*44c0*/  BRA `(.L_x_5517) ;  /* 0x0000000800b07947 */ /* 0x000fea0003800000 */
.L_x_5518:
        /* <DEDUP_REMOVED lines=13> */
.L_x_5531:
[----:B------:R-:W-:Y:S01]  /*45a0*/  FMUL.FTZ R4, R4, 1 ;  /* 0x3f80000004047820 */ /* 0x000fe20000410000 */
[----:B------:R-:W-:Y:S01]  /*45b0*/  CS2R R6, SRZ ;  /* 0x0000000000067805 */ /* 0x000fe2000001ff00 */
[----:B------:R-:W-:-:S04]  /*45c0*/  IMAD.MOV.U32 R19, RZ, RZ, R26 ;  /* 0x000000ffff137224 */ /* 0x000fc800078e001a */
[----:B------:R-:W0:Y:S02]  /*45d0*/  F2F.F64.F32 R4, R4 ;  /* 0x0000000400047310 */ /* 0x000e240000201800 */
[----:B0-----:R0:W-:Y:S01]  /*45e0*/  STG.E.128 desc[UR36][R8.64], R4 ;  /* 0x0000000408007986 */ /* 0x0011e2000c101d24 */
[----:B------:R-:W-:Y:S05]  /*45f0*/  BRA `(.L_x_5517) ;  /* 0x0000000800647947 */ /* 0x000fea0003800000 */
.L_x_5530:
        /* <DEDUP_REMOVED lines=18> */
.L_x_5535:
[----:B------:R-:W-:Y:S05]  /*4720*/  BSYNC.RECONVERGENT B0 ;  /* 0x0000000000007941 */ /* 0x000fea0003800200 */
.L_x_5534:
[----:B------:R-:W-:Y:S01]  /*4730*/  LOP3.LUT R5, R0, 0x80, R5, 0xf8, !PT ;  /* 0x0000008000057812 */ /* 0x000fe200078ef805 */
[----:B------:R-:W-:-:S04]  /*4740*/  IMAD.MOV.U32 R19, RZ, RZ, R26 ;  /* 0x000000ffff137224 */ /* 0x000fc800078e001a */
[----:B------:R0:W-:Y:S01]  /*4750*/  STG.E.U8 desc[UR36][R8.64], R5 ;  /* 0x0000000508007986 */ /* 0x0001e2000c101124 */
[----:B------:R-:W-:Y:S05]  /*4760*/  BRA `(.L_x_5517) ;  /* 0x0000000800087947 */ /* 0x000fea0003800000 */
.L_x_5533:
        /* <DEDUP_REMOVED lines=14> */
.L_x_5537:
[----:B------:R-:W-:Y:S05]  /*4850*/  BSYNC.RECONVERGENT B0 ;  /* 0x0000000000007941 */ /* 0x000fea0003800200 */
.L_x_5536:
[----:B------:R-:W-:Y:S01]  /*4860*/  LOP3.LUT R3, R0, 0x80, R7, 0xf8, !PT ;  /* 0x0000008000037812 */ /* 0x000fe200078ef807 */
[----:B------:R-:W-:-:S04]  /*4870*/  IMAD.MOV.U32 R19, RZ, RZ, R26 ;  /* 0x000000ffff137224 */ /* 0x000fc800078e001a */
[----:B------:R0:W-:Y:S01]  /*4880*/  STG.E.U8 desc[UR36][R8.64], R3 ;  /* 0x0000000308007986 */ /* 0x0001e2000c101124 */
[----:B------:R-:W-:Y:S05]  /*4890*/  BRA `(.L_x_5517) ;  /* 0x0000000400bc7947 */ /* 0x000fea0003800000 */
.L_x_5532:
[----:B------:R-:W-:Y:S01]  /*48a0*/  F2FP.BF16.F32.PACK_AB R4, RZ, R4 ;  /* 0x00000004ff04723e */ /* 0x000fe200000010ff */
[----:B------:R-:W-:-:S04]  /*48b0*/  IMAD.MOV.U32 R19, RZ, RZ, R26 ;  /* 0x000000ffff137224 */ /* 0x000fc800078e001a */
[----:B------:R0:W-:Y:S01]  /*48c0*/  STG.E.U16 desc[UR36][R8.64], R4 ;  /* 0x0000000408007986 */ /* 0x0001e2000c101524 */
[----:B------:R-:W-:Y:S05]  /*48d0*/  BRA `(.L_x_5517) ;  /* 0x0000000400ac7947 */ /* 0x000fea0003800000 */
.L_x_5529:
        /* <DEDUP_REMOVED lines=12> */
.L_x_5540:
        /* <DEDUP_REMOVED lines=12> */
.L_x_5543:
[----:B------:R-:W-:-:S04]  /*4a60*/  SHF.R.U32.HI R0, RZ, 0x14, R4 ;  /* 0x00000014ff007819 */ /* 0x000fc80000011604 */
[----:B------:R-:W-:-:S04]  /*4a70*/  LOP3.LUT R3, R0, 0x1, RZ, 0xc0, !PT ;  /* 0x0000000100037812 */ /* 0x000fc800078ec0ff */
[----:B------:R-:W-:-:S04]  /*4a80*/  IADD3 R0, PT, PT, R4, 0x487ffff, R3 ;  /* 0x0487ffff04007810 */ /* 0x000fc80007ffe003 */
[----:B------:R-:W-:-:S04]  /*4a90*/  SHF.R.U32.HI R0, RZ, 0x14, R0 ;  /* 0x00000014ff007819 */ /* 0x000fc80000011600 */
[----:B------:R-:W-:-:S07]  /*4aa0*/  LOP3.LUT R3, R0, 0xff, RZ, 0xc0, !PT ;  /* 0x000000ff00037812 */ /* 0x000fce00078ec0ff */
.L_x_5544:
[----:B------:R-:W-:-:S04]  /*4ab0*/  SHF.R.U32.HI R4, RZ, 0x18, R4 ;  /* 0x00000018ff047819 */ /* 0x000fc80000011604 */
[----:B------:R-:W-:-:S04]  /*4ac0*/  LOP3.LUT R3, R3, 0x80, R4, 0xf8, !PT ;  /* 0x0000008003037812 */ /* 0x000fc800078ef804 */
[----:B------:R-:W-:-:S07]  /*4ad0*/  PRMT R0, R3, 0x7610, R0 ;  /* 0x0000761003007816 */ /* 0x000fce0000000000 */
.L_x_5542:
[----:B------:R-:W-:Y:S05]  /*4ae0*/  BSYNC.RECONVERGENT B0 ;  /* 0x0000000000007941 */ /* 0x000fea0003800200 */
.L_x_5541:
[----:B------:R0:W-:Y:S01]  /*4af0*/  STG.E.U8 desc[UR36][R8.64], R0 ;  /* 0x0000000008007986 */ /* 0x0001e2000c101124 */
[----:B------:R-:W-:Y:S01]  /*4b00*/  IMAD.MOV.U32 R19, RZ, RZ, R26 ;  /* 0x000000ffff137224 */ /* 0x000fe200078e001a */
[----:B------:R-:W-:Y:S06]  /*4b10*/  BRA `(.L_x_5517) ;  /* 0x00000004001c7947 */ /* 0x000fec0003800000 */
.L_x_5539:
        /* <DEDUP_REMOVED lines=12> */
.L_x_5547:
[----:B------:R-:W-:-:S04]  /*4be0*/  SHF.R.U32.HI R0, RZ, 0x15, R4 ;  /* 0x00000015ff007819 */ /* 0x000fc80000011604 */
[----:B------:R-:W-:-:S04]  /*4bf0*/  LOP3.LUT R3, R0, 0x1, RZ, 0xc0, !PT ;  /* 0x0000000100037812 */ /* 0x000fc800078ec0ff */
[----:B------:R-:W-:-:S04]  /*4c00*/  IADD3 R0, PT, PT, R4, 0x88fffff, R3 ;  /* 0x088fffff04007810 */ /* 0x000fc80007ffe003 */
[----:B------:R-:W-:-:S04]  /*4c10*/  SHF.R.U32.HI R0, RZ, 0x15, R0 ;  /* 0x00000015ff007819 */ /* 0x000fc80000011600 */
[----:B------:R-:W-:-:S07]  /*4c20*/  LOP3.LUT R3, R0, 0xff, RZ, 0xc0, !PT ;  /* 0x000000ff00037812 */ /* 0x000fce00078ec0ff */
.L_x_5548:
[----:B------:R-:W-:-:S04]  /*4c30*/  SHF.R.U32.HI R4, RZ, 0x18, R4 ;  /* 0x00000018ff047819 */ /* 0x000fc80000011604 */
[----:B------:R-:W-:-:S04]  /*4c40*/  LOP3.LUT R3, R3, 0x80, R4, 0xf8, !PT ;  /* 0x0000008003037812 */ /* 0x000fc800078ef804 */
[----:B------:R-:W-:-:S07]  /*4c50*/  PRMT R0, R3, 0x7610, R0 ;  /* 0x0000761003007816 */ /* 0x000fce0000000000 */
.L_x_5546:
[----:B------:R-:W-:Y:S05]  /*4c60*/  BSYNC.RECONVERGENT B0 ;  /* 0x0000000000007941 */ /* 0x000fea0003800200 */
.L_x_5545:
[----:B------:R0:W-:Y:S01]  /*4c70*/  STG.E.U8 desc[UR36][R8.64], R0 ;  /* 0x0000000008007986 */ /* 0x0001e2000c101124 */
[----:B------:R-:W-:Y:S01]  /*4c80*/  IMAD.MOV.U32 R19, RZ, RZ, R26 ;  /* 0x000000ffff137224 */ /* 0x000fe200078e001a */
[----:B------:R-:W-:Y:S06]  /*4c90*/  BRA `(.L_x_5517) ;  /* 0x0000000000bc7947 */ /* 0x000fec0003800000 */
.L_x_5538:
[----:B------:R-:W-:-:S13]  /*4ca0*/  ISETP.NE.AND P0, PT, R0, 0x1c, PT ;  /* 0x0000001c0000780c */ /* 0x000fda0003f05270 */
[----:B------:R-:W-:Y:S05]  /*4cb0*/  @!P0 BRA `(.L_x_5549) ;  /* 0x0000000000a88947 */ /* 0x000fea0003800000 */
[----:B------:R-:W-:-:S13]  /*4cc0*/  ISETP.NE.AND P0, PT, R0, 0x1d, PT ;  /* 0x0000001d0000780c */ /* 0x000fda0003f05270 */
[----:B------:R-:W-:Y:S05]  /*4cd0*/  @!P0 BRA `(.L_x_5550) ;  /* 0x0000000000908947 */ /* 0x000fea0003800000 */
[----:B------:R-:W-:-:S13]  /*4ce0*/  ISETP.NE.AND P0, PT, R0, 0x2c, PT ;  /* 0x0000002c0000780c */ /* 0x000fda0003f05270 */
[----:B------:R-:W-:Y:S05]  /*4cf0*/  @!P0 BRA `(.L_x_5551) ;  /* 0x0000000000488947 */ /* 0x000fea0003800000 */
.L_x_5522:
        /* <DEDUP_REMOVED lines=16> */
.L_x_5552:
[----:B------:R-:W-:Y:S01]  /*4e00*/  IMAD.MOV.U32 R19, RZ, RZ, R26 ;  /* 0x000000ffff137224 */ /* 0x000fe200078e001a */
[----:B------:R-:W-:Y:S06]  /*4e10*/  BRA `(.L_x_5517) ;  /* 0x00000000005c7947 */ /* 0x000fec0003800000 */
.L_x_5551:
        /* <DEDUP_REMOVED lines=16> */
.L_x_5550:
[----:B------:R-:W0:Y:S01]  /*4f20*/  F2I.U64.TRUNC R4, R4 ;  /* 0x0000000400047311 */ /* 0x000e22000020d800 */
[----:B------:R-:W-:Y:S01]  /*4f30*/  IMAD.MOV.U32 R19, RZ, RZ, R26 ;  /* 0x000000ffff137224 */ /* 0x000fe200078e001a */
[----:B0-----:R0:W-:Y:S01]  /*4f40*/  STG.E.64 desc[UR36][R8.64], R4 ;  /* 0x0000000408007986 */ /* 0x0011e2000c101b24 */
[----:B------:R-:W-:Y:S05]  /*4f50*/  BRA `(.L_x_5517) ;  /* 0x00000000000c7947 */ /* 0x000fea0003800000 */
.L_x_5549:
[----:B------:R-:W0:Y:S01]  /*4f60*/  F2I.FTZ.U32.TRUNC.NTZ R3, R4 ;  /* 0x0000000400037305 */ /* 0x000e22000021f000 */
[----:B------:R-:W-:Y:S01]  /*4f70*/  IMAD.MOV.U32 R19, RZ, RZ, R26 ;  /* 0x000000ffff137224 */ /* 0x000fe200078e001a */
[----:B0-----:R0:W-:Y:S06]  /*4f80*/  STG.E desc[UR36][R8.64], R3 ;  /* 0x0000000308007986 */ /* 0x0011ec000c101924 */
.L_x_5517:
[----:B------:R-:W-:Y:S05]  /*4f90*/  BSYNC.RECONVERGENT B6 ;  /* 0x0000000000067941 */ /* 0x000fea0003800200 */
.L_x_5516:
        /* <DEDUP_REMOVED lines=24> */
.L_x_5558:
[----:B-----5:R-:W0:Y:S02]  /*5120*/  F2I.S64.TRUNC R22, R22 ;  /* 0x0000001600167311 */ /* 0x020e24000020d900 */
[----:B0-----:R-:W-:-:S05]  /*5130*/  IMAD.MOV.U32 R3, RZ, RZ, R22 ;  /* 0x000000ffff037224 */ /* 0x001fca00078e0016 */
[----:B------:R0:W-:Y:S01]  /*5140*/  STG.E.U8 desc[UR36][R8.64], R3 ;  /* 0x0000000308007986 */ /* 0x0001e2000c101124 */
[----:B------:R-:W-:Y:S05]  /*5150*/  BRA `(.L_x_5560) ;  /* 0x0000000c00287947 */ /* 0x000fea0003800000 */
.L_x_5557:
        /* <DEDUP_REMOVED lines=9> */
.L_x_5562:
[----:B-----5:R-:W0:Y:S02]  /*51f0*/  F2I.FTZ.TRUNC.NTZ R3, R22 ;  /* 0x0000001600037305 */ /* 0x020e24000021f100 */
[----:B0-----:R3:W-:Y:S01]  /*5200*/  STG.E desc[UR36][R8.64], R3 ;  /* 0x0000000308007986 */ /* 0x0017e2000c101924 */
[----:B------:R-:W-:Y:S05]  /*5210*/  BRA `(.L_x_5560) ;  /* 0x0000000800f87947 */ /* 0x000fea0003800000 */
.L_x_5561:
[----:B-----5:R-:W0:Y:S02]  /*5220*/  F2I.FTZ.TRUNC.NTZ R3, R22 ;  /* 0x0000001600037305 */ /* 0x020e24000021f100 */
[----:B0-----:R2:W-:Y:S01]  /*5230*/  STG.E.U16 desc[UR36][R8.64], R3 ;  /* 0x0000000308007986 */ /* 0x0015e2000c101524 */
[----:B------:R-:W-:Y:S05]  /*5240*/  BRA `(.L_x_5560) ;  /* 0x0000000800ec7947 */ /* 0x000fea0003800000 */
.L_x_5556:
        /* <DEDUP_REMOVED lines=8> */
.L_x_5564:
[----:B-----5:R-:W-:-:S05]  /*52d0*/  F2FP.F16.F32.PACK_AB R22, RZ, R22 ;  /* 0x00000016ff16723e */ /* 0x020fca00000000ff */
[----:B------:R0:W-:Y:S01]  /*52e0*/  STG.E.U16 desc[UR36][R8.64], R22 ;  /* 0x0000001608007986 */ /* 0x0001e2000c101524 */
[----:B------:R-:W-:Y:S05]  /*52f0*/  BRA `(.L_x_5560) ;  /* 0x0000000800c07947 */ /* 0x000fea0003800000 */
.L_x_5563:
        /* <DEDUP_REMOVED lines=9> */
.L_x_5566:
[----:B-----5:R-:W-:-:S04]  /*5390*/  F2FP.F16.F32.PACK_AB R3, RZ, R22 ;  /* 0x00000016ff03723e */ /* 0x020fc800000000ff */
[----:B------:R-:W-:-:S05]  /*53a0*/  PRMT R3, R3, 0x5410, RZ ;  /* 0x0000541003037816 */ /* 0x000fca00000000ff */
[----:B------:R0:W-:Y:S01]  /*53b0*/  STG.E desc[UR36][R8.64], R3 ;  /* 0x0000000308007986 */ /* 0x0001e2000c101924 */
[----:B------:R-:W-:Y:S05]  /*53c0*/  BRA `(.L_x_5560) ;  /* 0x00000008008c7947 */ /* 0x000fea0003800000 */
.L_x_5565:
[----:B-----5:R-:W-:-:S06]  /*53d0*/  FMUL.FTZ R4, R22, 1 ;  /* 0x3f80000016047820 */ /* 0x020fcc0000410000 */
[----:B------:R-:W0:Y:S02]  /*53e0*/  F2F.F64.F32 R4, R4 ;  /* 0x0000000400047310 */ /* 0x000e240000201800 */
[----:B0-----:R0:W-:Y:S01]  /*53f0*/  STG.E.64 desc[UR36][R8.64], R4 ;  /* 0x0000000408007986 */ /* 0x0011e2000c101b24 */
[----:B------:R-:W-:Y:S05]  /*5400*/  BRA `(.L_x_5560) ;  /* 0x00000008007c7947 */ /* 0x000fea0003800000 */
.L_x_5555:
        /* <DEDUP_REMOVED lines=13> */
.L_x_5570:
        /* <DEDUP_REMOVED lines=16> */
.L_x_5573:
[----:B------:R-:W-:-:S04]  /*55e0*/  SHF.R.U32.HI R22, RZ, 0x18, R22 ;  /* 0x00000018ff167819 */ /* 0x000fc80000011616 */
[----:B------:R-:W-:-:S04]  /*55f0*/  LOP3.LUT R3, R3, 0x80, R22, 0xf8, !PT ;  /* 0x0000008003037812 */ /* 0x000fc800078ef816 */
[----:B------:R-:W-:-:S07]  /*5600*/  PRMT R4, R3, 0x7610, R4 ;  /* 0x0000761003047816 */ /* 0x000fce0000000004 */
.L_x_5572:
[----:B------:R-:W-:Y:S05]  /*5610*/  BSYNC.RECONVERGENT B0 ;  /* 0x0000000000007941 */ /* 0x000fea0003800200 */
.L_x_5571:
[----:B------:R0:W-:Y:S01]  /*5620*/  STG.E.U8 desc[UR36][R8.64], R4 ;  /* 0x0000000408007986 */ /* 0x0001e2000c101124 */
[----:B------:R-:W-:Y:S05]  /*5630*/  BRA `(.L_x_5560) ;  /* 0x0000000400f07947 */ /* 0x000fea0003800000 */
.L_x_5569:
        /* <DEDUP_REMOVED lines=16> */
.L_x_5576:
[----:B------:R-:W-:-:S04]  /*5740*/  SHF.R.U32.HI R22, RZ, 0x18, R22 ;  /* 0x00000018ff167819 */ /* 0x000fc80000011616 */
[----:B------:R-:W-:-:S04]  /*5750*/  LOP3.LUT R3, R3, 0x80, R22, 0xf8, !PT ;  /* 0x0000008003037812 */ /* 0x000fc800078ef816 */
[----:B------:R-:W-:-:S07]  /*5760*/  PRMT R4, R3, 0x7610, R4 ;  /* 0x0000761003047816 */ /* 0x000fce0000000004 */
.L_x_5575:
[----:B------:R-:W-:Y:S05]  /*5770*/  BSYNC.RECONVERGENT B0 ;  /* 0x0000000000007941 */ /* 0x000fea0003800200 */
.L_x_5574:
[----:B------:R0:W-:Y:S01]  /*5780*/  STG.E.U8 desc[UR36][R8.64], R4 ;  /* 0x0000000408007986 */ /* 0x0001e2000c101124 */
[----:B------:R-:W-:Y:S05]  /*5790*/  BRA `(.L_x_5560) ;  /* 0x0000000400987947 */ /* 0x000fea0003800000 */
.L_x_5568:
        /* <DEDUP_REMOVED lines=21> */
.L_x_5578:
[----:B-----5:R-:W0:Y:S02]  /*58f0*/  F2I.U64.TRUNC R22, R22 ;  /* 0x0000001600167311 */ /* 0x020e24000020d800 */
[----:B0-----:R0:W-:Y:S01]  /*5900*/  STG.E.64 desc[UR36][R8.64], R22 ;  /* 0x0000001608007986 */ /* 0x0011e2000c101b24 */
[----:B------:R-:W-:Y:S05]  /*5910*/  BRA `(.L_x_5560) ;  /* 0x0000000400387947 */ /* 0x000fea0003800000 */
.L_x_5577:
[----:B-----5:R-:W0:Y:S02]  /*5920*/  F2I.FTZ.U32.TRUNC.NTZ R3, R22 ;  /* 0x0000001600037305 */ /* 0x020e24000021f000 */
[----:B0-----:R0:W-:Y:S01]  /*5930*/  STG.E desc[UR36][R8.64], R3 ;  /* 0x0000000308007986 */ /* 0x0011e2000c101924 */
[----:B------:R-:W-:Y:S05]  /*5940*/  BRA `(.L_x_5560) ;  /* 0x00000004002c7947 */ /* 0x000fea0003800000 */
.L_x_5567:
        /* <DEDUP_REMOVED lines=10> */
.L_x_5580:
[----:B-----5:R-:W-:Y:S01]  /*59f0*/  FMUL.FTZ R4, R22, 1 ;  /* 0x3f80000016047820 */ /* 0x020fe20000410000 */
[----:B------:R-:W-:-:S05]  /*5a00*/  CS2R R6, SRZ ;  /* 0x0000000000067805 */ /* 0x000fca000001ff00 */
[----:B------:R-:W0:Y:S02]  /*5a10*/  F2F.F64.F32 R4, R4 ;  /* 0x0000000400047310 */ /* 0x000e240000201800 */
[----:B0-----:R0:W-:Y:S01]  /*5a20*/  STG.E.128 desc[UR36][R8.64], R4 ;  /* 0x0000000408007986 */ /* 0x0011e2000c101d24 */
[----:B------:R-:W-:Y:S05]  /*5a30*/  BRA `(.L_x_5560) ;  /* 0x0000000000f07947 */ /* 0x000fea0003800000 */
.L_x_5579:
[----:B------:R-:W-:-:S13]  /*5a40*/  ISETP.NE.AND P0, PT, R0, 0xf, PT ;  /* 0x0000000f0000780c */ /* 0x000fda0003f05270 */
[----:B------:R-:W-:Y:S05]  /*5a50*/  @!P0 BRA `(.L_x_5581) ;  /* 0x0000000000e08947 */ /* 0x000fea0003800000 */
[----:B------:R-:W-:-:S13]  /*5a60*/  ISETP.NE.AND P0, PT, R0, 0x17, PT ;  /* 0x000000170000780c */ /* 0x000fda0003f05270 */
[----:B------:R-:W-:Y:S05]  /*5a70*/  @!P0 BRA `(.L_x_5582) ;  /* 0x00000000008c8947 */ /* 0x000fea0003800000 */
[----:B------:R-:W-:-:S13]  /*5a80*/  ISETP.NE.AND P0, PT, R0, 0x18, PT ;  /* 0x000000180000780c */ /* 0x000fda0003f05270 */
[----:B------:R-:W-:Y:S05]  /*5a90*/  @!P0 BRA `(.L_x_5583) ;  /* 0x0000000000448947 */ /* 0x000fea0003800000 */
.L_x_5559:
        /* <DEDUP_REMOVED lines=16> */
.L_x_5584:
[----:B------:R-:W-:Y:S05]  /*5ba0*/  BRA `(.L_x_5560) ;  /* 0x0000000000947947 */ /* 0x000fea0003800000 */
.L_x_5583:
        /* <DEDUP_REMOVED lines=12> */
.L_x_5586:
[----:B------:R-:W-:Y:S05]  /*5c70*/  BSYNC.RECONVERGENT B0 ;  /* 0x0000000000007941 */ /* 0x000fea0003800200 */
.L_x_5585:
[----:B------:R-:W-:-:S05]  /*5c80*/  LOP3.LUT R3, R0, 0x80, R5, 0xf8, !PT ;  /* 0x0000008000037812 */ /* 0x000fca00078ef805 */
[----:B------:R0:W-:Y:S01]  /*5c90*/  STG.E.U8 desc[UR36][R8.64], R3 ;  /* 0x0000000308007986 */ /* 0x0001e2000c101124 */
[----:B------:R-:W-:Y:S05]  /*5ca0*/  BRA `(.L_x_5560) ;  /* 0x0000000000547947 */ /* 0x000fea0003800000 */
.L_x_5582:
        /* <DEDUP_REMOVED lines=11> */
.L_x_5588:
[----:B------:R-:W-:Y:S01]  /*5d60*/  IMAD.MOV.U32 R0, RZ, RZ, 0x7f ;  /* 0x0000007fff007424 */ /* 0x000fe200078e00ff */
[----:B------:R-:W-:-:S04]  /*5d70*/  ISETP.GT.U32.AND P0, PT, R4, 0x7f800000, PT ;  /* 0x7f8000000400780c */ /* 0x000fc80003f04070 */
[----:B------:R-:W-:-:S09]  /*5d80*/  SEL R0, R0, 0x7c, P0 ;  /* 0x0000007c00007807 */ /* 0x000fd20000000000 */
.L_x_5589:
[----:B------:R-:W-:Y:S05]  /*5d90*/  BSYNC.RECONVERGENT B0 ;  /* 0x0000000000007941 */ /* 0x000fea0003800200 */
.L_x_5587:
[----:B------:R-:W-:-:S04]  /*5da0*/  SHF.R.U32.HI R3, RZ, 0x18, R22 ;  /* 0x00000018ff037819 */ /* 0x000fc80000011616 */
[----:B------:R-:W-:-:S05]  /*5db0*/  LOP3.LUT R3, R0, 0x80, R3, 0xf8, !PT ;  /* 0x0000008000037812 */ /* 0x000fca00078ef803 */
[----:B------:R0:W-:Y:S01]  /*5dc0*/  STG.E.U8 desc[UR36][R8.64], R3 ;  /* 0x0000000308007986 */ /* 0x0001e2000c101124 */
[----:B------:R-:W-:Y:S05]  /*5dd0*/  BRA `(.L_x_5560) ;  /* 0x0000000000087947 */ /* 0x000fea0003800000 */
.L_x_5581:
[----:B-----5:R-:W-:-:S05]  /*5de0*/  F2FP.BF16.F32.PACK_AB R22, RZ, R22 ;  /* 0x00000016ff16723e */ /* 0x020fca00000010ff */
[----:B------:R0:W-:Y:S02]  /*5df0*/  STG.E.U16 desc[UR36][R8.64], R22 ;  /* 0x0000001608007986 */ /* 0x0001e4000c101524 */
.L_x_5560:
        /* <DEDUP_REMOVED lines=24> */
.L_x_5593:
[----:B------:R-:W0:Y:S02]  /*5f80*/  F2I.S64.TRUNC R24, R24 ;  /* 0x0000001800187311 */ /* 0x000e24000020d900 */
[----:B0-----:R-:W-:-:S05]  /*5f90*/  IMAD.MOV.U32 R3, RZ, RZ, R24 ;  /* 0x000000ffff037224 */ /* 0x001fca00078e0018 */
[----:B------:R0:W-:Y:S01]  /*5fa0*/  STG.E.U8 desc[UR36][R8.64], R3 ;  /* 0x0000000308007986 */ /* 0x0001e2000c101124 */
[----:B------:R-:W-:Y:S05]  /*5fb0*/  BRA `(.L_x_5595) ;  /* 0x0000000c00287947 */ /* 0x000fea0003800000 */
.L_x_5592:
        /* <DEDUP_REMOVED lines=9> */
.L_x_5597:
[----:B------:R-:W0:Y:S02]  /*6050*/  F2I.FTZ.TRUNC.NTZ R3, R24 ;  /* 0x0000001800037305 */ /* 0x000e24000021f100 */
[----:B0-----:R0:W-:Y:S01]  /*6060*/  STG.E desc[UR36][R8.64], R3 ;  /* 0x0000000308007986 */ /* 0x0011e2000c101924 */
[----:B------:R-:W-:Y:S05]  /*6070*/  BRA `(.L_x_5595) ;  /* 0x0000000800f87947 */ /* 0x000fea0003800000 */
.L_x_5596:
[----:B------:R-:W0:Y:S02]  /*6080*/  F2I.FTZ.TRUNC.NTZ R3, R24 ;  /* 0x0000001800037305 */ /* 0x000e24000021f100 */
[----:B0-----:R0:W-:Y:S01]  /*6090*/  STG.E.U16 desc[UR36][R8.64], R3 ;  /* 0x0000000308007986 */ /* 0x0011e2000c101524 */
[----:B------:R-:W-:Y:S05]  /*60a0*/  BRA `(.L_x_5595) ;  /* 0x0000000800ec7947 */ /* 0x000fea0003800000 */
.L_x_5591:
        /* <DEDUP_REMOVED lines=8> */
.L_x_5599:
[----:B------:R-:W-:-:S05]  /*6130*/  F2FP.F16.F32.PACK_AB R24, RZ, R24 ;  /* 0x00000018ff18723e */ /* 0x000fca00000000ff */
[----:B------:R0:W-:Y:S01]  /*6140*/  STG.E.U16 desc[UR36][R8.64], R24 ;  /* 0x0000001808007986 */ /* 0x0001e2000c101524 */
[----:B------:R-:W-:Y:S05]  /*6150*/  BRA `(.L_x_5595) ;  /* 0x0000000800c07947 */ /* 0x000fea0003800000 */
.L_x_5598:
        /* <DEDUP_REMOVED lines=9> */
.L_x_5601:
[----:B------:R-:W-:-:S04]  /*61f0*/  F2FP.F16.F32.PACK_AB R3, RZ, R24 ;  /* 0x00000018ff03723e */ /* 0x000fc800000000ff */
[----:B------:R-:W-:-:S05]  /*6200*/  PRMT R3, R3, 0x5410, RZ ;  /* 0x0000541003037816 */ /* 0x000fca00000000ff */
[----:B------:R0:W-:Y:S01]  /*6210*/  STG.E desc[UR36][R8.64], R3 ;  /* 0x0000000308007986 */ /* 0x0001e2000c101924 */
[----:B------:R-:W-:Y:S05]  /*6220*/  BRA `(.L_x_5595) ;  /* 0x00000008008c7947 */ /* 0x000fea0003800000 */
.L_x_5600:
[----:B------:R-:W-:-:S06]  /*6230*/  FMUL.FTZ R4, R24, 1 ;  /* 0x3f80000018047820 */ /* 0x000fcc0000410000 */
[----:B------:R-:W0:Y:S02]  /*6240*/  F2F.F64.F32 R4, R4 ;  /* 0x0000000400047310 */ /* 0x000e240000201800 */
[----:B0-----:R0:W-:Y:S01]  /*6250*/  STG.E.64 desc[UR36][R8.64], R4 ;  /* 0x0000000408007986 */ /* 0x0011e2000c101b24 */
[----:B------:R-:W-:Y:S05]  /*6260*/  BRA `(.L_x_5595) ;  /* 0x00000008007c7947 */ /* 0x000fea0003800000 */
.L_x_5590:
        /* <DEDUP_REMOVED lines=13> */
.L_x_5605:
        /* <DEDUP_REMOVED lines=16> */
.L_x_5608:
[----:B------:R-:W-:-:S04]  /*6440*/  SHF.R.U32.HI R24, RZ, 0x18, R24 ;  /* 0x00000018ff187819 */ /* 0x000fc80000011618 */
[----:B------:R-:W-:-:S04]  /*6450*/  LOP3.LUT R3, R3, 0x80, R24, 0xf8, !PT ;  /* 0x0000008003037812 */ /* 0x000fc800078ef818 */
[----:B------:R-:W-:-:S07]  /*6460*/  PRMT R4, R3, 0x7610, R4 ;  /* 0x0000761003047816 */ /* 0x000fce0000000004 */
.L_x_5607:
[----:B------:R-:W-:Y:S05]  /*6470*/  BSYNC.RECONVERGENT B0 ;  /* 0x0000000000007941 */ /* 0x000fea0003800200 */
.L_x_5606:
[----:B------:R0:W-:Y:S01]  /*6480*/  STG.E.U8 desc[UR36][R8.64], R4 ;  /* 0x0000000408007986 */ /* 0x0001e2000c101124 */
[----:B------:R-:W-:Y:S05]  /*6490*/  BRA `(.L_x_5595) ;  /* 0x0000000400f07947 */ /* 0x000fea0003800000 */
.L_x_5604:
        /* <DEDUP_REMOVED lines=16> */
.L_x_5611:
[----:B------:R-:W-:-:S04]  /*65a0*/  SHF.R.U32.HI R24, RZ, 0x18, R24 ;  /* 0x00000018ff187819 */ /* 0x000fc80000011618 */
[----:B------:R-:W-:-:S04]  /*65b0*/  LOP3.LUT R3, R3, 0x80, R24, 0xf8, !PT ;  /* 0x0000008003037812 */ /* 0x000fc800078ef818 */
[----:B------:R-:W-:-:S07]  /*65c0*/  PRMT R4, R3, 0x7610, R4 ;  /* 0x0000761003047816 */ /* 0x000fce0000000004 */
.L_x_5610:
[----:B------:R-:W-:Y:S05]  /*65d0*/  BSYNC.RECONVERGENT B0 ;  /* 0x0000000000007941 */ /* 0x000fea0003800200 */
.L_x_5609:
[----:B------:R0:W-:Y:S01]  /*65e0*/  STG.E.U8 desc[UR36][R8.64], R4 ;  /* 0x0000000408007986 */ /* 0x0001e2000c101124 */
[----:B------:R-:W-:Y:S05]  /*65f0*/  BRA `(.L_x_5595) ;  /* 0x0000000400987947 */ /* 0x000fea0003800000 */
.L_x_5603:
        /* <DEDUP_REMOVED lines=21> */
.L_x_5613:
[----:B------:R-:W0:Y:S02]  /*6750*/  F2I.U64.TRUNC R24, R24 ;  /* 0x0000001800187311 */ /* 0x000e24000020d800 */
[----:B0-----:R0:W-:Y:S01]  /*6760*/  STG.E.64 desc[UR36][R8.64], R24 ;  /* 0x0000001808007986 */ /* 0x0011e2000c101b24 */
[----:B------:R-:W-:Y:S05]  /*6770*/  BRA `(.L_x_5595) ;  /* 0x0000000400387947 */ /* 0x000fea0003800000 */
.L_x_5612:
[----:B------:R-:W0:Y:S02]  /*6780*/  F2I.FTZ.U32.TRUNC.NTZ R3, R24 ;  /* 0x0000001800037305 */ /* 0x000e24000021f000 */
[----:B0-----:R0:W-:Y:S01]  /*6790*/  STG.E desc[UR36][R8.64], R3 ;  /* 0x0000000308007986 */ /* 0x0011e2000c101924 */
[----:B------:R-:W-:Y:S05]  /*67a0*/  BRA `(.L_x_5595) ;  /* 0x00000004002c7947 */ /* 0x000fea0003800000 */
.L_x_5602:
        /* <DEDUP_REMOVED lines=10> */
.L_x_5615:
[----:B------:R-:W-:Y:S01]  /*6850*/  FMUL.FTZ R4, R24, 1 ;  /* 0x3f80000018047820 */ /* 0x000fe20000410000 */
[----:B------:R-:W-:-:S05]  /*6860*/  CS2R R6, SRZ ;  /* 0x0000000000067805 */ /* 0x000fca000001ff00 */
[----:B------:R-:W0:Y:S02]  /*6870*/  F2F.F64.F32 R4, R4 ;  /* 0x0000000400047310 */ /* 0x000e240000201800 */
[----:B0-----:R3:W-:Y:S01]  /*6880*/  STG.E.128 desc[UR36][R8.64], R4 ;  /* 0x0000000408007986 */ /* 0x0017e2000c101d24 */
[----:B------:R-:W-:Y:S05]  /*6890*/  BRA `(.L_x_5595) ;  /* 0x0000000000f07947 */ /* 0x000fea0003800000 */
.L_x_5614:
[----:B------:R-:W-:-:S13]  /*68a0*/  ISETP.NE.AND P0, PT, R0, 0xf, PT ;  /* 0x0000000f0000780c */ /* 0x000fda0003f05270 */
[----:B------:R-:W-:Y:S05]  /*68b0*/  @!P0 BRA `(.L_x_5616) ;  /* 0x0000000000e08947 */ /* 0x000fea0003800000 */
[----:B------:R-:W-:-:S13]  /*68c0*/  ISETP.NE.AND P0, PT, R0, 0x17, PT ;  /* 0x000000170000780c */ /* 0x000fda0003f05270 */
[----:B------:R-:W-:Y:S05]  /*68d0*/  @!P0 BRA `(.L_x_5617) ;  /* 0x00000000008c8947 */ /* 0x000fea0003800000 */
[----:B------:R-:W-:-:S13]  /*68e0*/  ISETP.NE.AND P0, PT, R0, 0x18, PT ;  /* 0x000000180000780c */ /* 0x000fda0003f05270 */
[----:B------:R-:W-:Y:S05]  /*68f0*/  @!P0 BRA `(.L_x_5618) ;  /* 0x0000000000448947 */ /* 0x000fea0003800000 */
.L_x_5594:
        /* <DEDUP_REMOVED lines=16> */
.L_x_5619:
[----:B------:R-:W-:Y:S05]  /*6a00*/  BRA `(.L_x_5595) ;  /* 0x0000000000947947 */ /* 0x000fea0003800000 */
.L_x_5618:
        /* <DEDUP_REMOVED lines=12> */
.L_x_5621:
[----:B------:R-:W-:Y:S05]  /*6ad0*/  BSYNC.RECONVERGENT B0 ;  /* 0x0000000000007941 */ /* 0x000fea0003800200 */
.L_x_5620:
[----:B------:R-:W-:-:S05]  /*6ae0*/  LOP3.LUT R3, R0, 0x80, R5, 0xf8, !PT ;  /* 0x0000008000037812 */ /* 0x000fca00078ef805 */
[----:B------:R1:W-:Y:S01]  /*6af0*/  STG.E.U8 desc[UR36][R8.64], R3 ;  /* 0x0000000308007986 */ /* 0x0003e2000c101124 */
[----:B------:R-:W-:Y:S05]  /*6b00*/  BRA `(.L_x_5595) ;  /* 0x0000000000547947 */ /* 0x000fea0003800000 */
.L_x_5617:
        /* <DEDUP_REMOVED lines=11> */
.L_x_5623:
[----:B------:R-:W-:Y:S01]  /*6bc0*/  IMAD.MOV.U32 R0, RZ, RZ, 0x7f ;  /* 0x0000007fff007424 */ /* 0x000fe200078e00ff */
[----:B------:R-:W-:-:S04]  /*6bd0*/  ISETP.GT.U32.AND P0, PT, R4, 0x7f800000, PT ;  /* 0x7f8000000400780c */ /* 0x000fc80003f04070 */
[----:B------:R-:W-:-:S09]  /*6be0*/  SEL R0, R0, 0x7c, P0 ;  /* 0x0000007c00007807 */ /* 0x000fd20000000000 */
.L_x_5624:
[----:B------:R-:W-:Y:S05]  /*6bf0*/  BSYNC.RECONVERGENT B0 ;  /* 0x0000000000007941 */ /* 0x000fea0003800200 */
.L_x_5622:
[----:B------:R-:W-:-:S04]  /*6c00*/  SHF.R.U32.HI R3, RZ, 0x18, R24 ;  /* 0x00000018ff037819 */ /* 0x000fc80000011618 */
[----:B------:R-:W-:-:S05]  /*6c10*/  LOP3.LUT R3, R0, 0x80, R3, 0xf8, !PT ;  /* 0x0000008000037812 */ /* 0x000fca00078ef803 */
[----:B------:R2:W-:Y:S01]  /*6c20*/  STG.E.U8 desc[UR36][R8.64], R3 ;  /* 0x0000000308007986 */ /* 0x0005e2000c101124 */
[----:B------:R-:W-:Y:S05]  /*6c30*/  BRA `(.L_x_5595) ;  /* 0x0000000000087947 */ /* 0x000fea0003800000 */
.L_x_5616:
[----:B------:R-:W-:-:S05]  /*6c40*/  F2FP.BF16.F32.PACK_AB R24, RZ, R24 ;  /* 0x00000018ff18723e */ /* 0x000fca00000010ff */
[----:B------:R0:W-:Y:S02]  /*6c50*/  STG.E.U16 desc[UR36][R8.64], R24 ;  /* 0x0000001808007986 */ /* 0x0001e4000c101524 */
.L_x_5595:
[----:B------:R-:W-:-:S07]  /*6c60*/  VIADD R19, R19, 0x80 ;  /* 0x0000008013137836 */ /* 0x000fce0000000000 */
.L_x_5554:
[----:B------:R-:W-:Y:S05]  /*6c70*/  BSYNC.RECONVERGENT B6 ;  /* 0x0000000000067941 */ /* 0x000fea0003800200 */
.L_x_5553:
[----:B------:R-:W-:-:S13]  /*6c80*/  ISETP.GE.AND P0, PT, R19, R17, PT ;  /* 0x000000111300720c */ /* 0x000fda0003f06270 */
[----:B------:R-:W-:Y:S05]  /*6c90*/  @P0 EXIT ;  /* 0x000000000000094d */ /* 0x000fea0003800000 */
[----:B0-23--:R-:W0:Y:S01]  /*6ca0*/  LDC.64 R4, c[0x0][0x3a0] ;  /* 0x0000e800ff047b82 */ /* 0x00de220000000a00 */
[----:B------:R-:W4:Y:S01]  /*6cb0*/  LDCU UR4, c[0x0][0x3c0] ;  /* 0x00007800ff0477ac */ /* 0x000f220008000800 */
[----:B-1----:R-:W-:Y:S01]  /*6cc0*/  PRMT R0, R16, 0x9910, RZ ;  /* 0x0000991010007816 */ /* 0x002fe200000000ff */
[----:B------:R-:W-:-:S03]  /*6cd0*/  IMAD R2, R2, 0x200, R19 ;  /* 0x0000020002027824 */ /* 0x000fc600078e0213 */
[----:B------:R-:W-:Y:S01]  /*6ce0*/  ISETP.GT.AND P1, PT, R0, 0x9, PT ;  /* 0x000000090000780c */ /* 0x000fe20003f24270 */
[----:B----4-:R-:W-:-:S05]  /*6cf0*/  IMAD R3, R2, UR4, RZ ;  /* 0x0000000402037c24 */ /* 0x010fca000f8e02ff */
        /* <DEDUP_REMOVED lines=14> */
.L_x_5628:
[----:B-----5:R-:W0:Y:S02]  /*6de0*/  F2I.S64.TRUNC R18, R18 ;  /* 0x0000001200127311 */ /* 0x020e24000020d900 */
[----:B0-----:R-:W-:-:S05]  /*6df0*/  IMAD.MOV.U32 R5, RZ, RZ, R18 ;  /* 0x000000ffff057224 */ /* 0x001fca00078e0012 */
[----:B------:R-:W-:Y:S01]  /*6e00*/  STG.E.U8 desc[UR36][R2.64], R5 ;  /* 0x0000000502007986 */ /* 0x000fe2000c101124 */
[----:B------:R-:W-:Y:S05]  /*6e10*/  EXIT ;  /* 0x000000000000794d */ /* 0x000fea0003800000 */
.L_x_5627:
        /* <DEDUP_REMOVED lines=9> */
.L_x_5631:
[----:B-----5:R-:W0:Y:S02]  /*6eb0*/  F2I.FTZ.TRUNC.NTZ R5, R18 ;  /* 0x0000001200057305 */ /* 0x020e24000021f100 */
[----:B0-----:R-:W-:Y:S01]  /*6ec0*/  STG.E desc[UR36][R2.64], R5 ;  /* 0x0000000502007986 */ /* 0x001fe2000c101924 */
[----:B------:R-:W-:Y:S05]  /*6ed0*/  EXIT ;  /* 0x000000000000794d */ /* 0x000fea0003800000 */
.L_x_5630:
[----:B-----5:R-:W0:Y:S02]  /*6ee0*/  F2I.FTZ.TRUNC.NTZ R5, R18 ;  /* 0x0000001200057305 */ /* 0x020e24000021f100 */
[----:B0-----:R-:W-:Y:S01]  /*6ef0*/  STG.E.U16 desc[UR36][R2.64], R5 ;  /* 0x0000000502007986 */ /* 0x001fe2000c101524 */
[----:B------:R-:W-:Y:S05]  /*6f00*/  EXIT ;  /* 0x000000000000794d */ /* 0x000fea0003800000 */
.L_x_5626:
        /* <DEDUP_REMOVED lines=8> */
.L_x_5633:
[----:B-----5:R-:W-:-:S05]  /*6f90*/  F2FP.F16.F32.PACK_AB R18, RZ, R18 ;  /* 0x00000012ff12723e */ /* 0x020fca00000000ff */
[----:B------:R-:W-:Y:S01]  /*6fa0*/  STG.E.U16 desc[UR36][R2.64], R18 ;  /* 0x0000001202007986 */ /* 0x000fe2000c101524 */
[----:B------:R-:W-:Y:S05]  /*6fb0*/  EXIT ;  /* 0x000000000000794d */ /* 0x000fea0003800000 */
.L_x_5632:
        /* <DEDUP_REMOVED lines=9> */
.L_x_5635:
[----:B-----5:R-:W-:-:S04]  /*7050*/  F2FP.F16.F32.PACK_AB R5, RZ, R18 ;  /* 0x00000012ff05723e */ /* 0x020fc800000000ff */
[----:B------:R-:W-:-:S05]  /*7060*/  PRMT R5, R5, 0x5410, RZ ;  /* 0x0000541005057816 */ /* 0x000fca00000000ff */
[----:B------:R-:W-:Y:S01]  /*7070*/  STG.E desc[UR36][R2.64], R5 ;  /* 0x0000000502007986 */ /* 0x000fe2000c101924 */
[----:B------:R-:W-:Y:S05]  /*7080*/  EXIT ;  /* 0x000000000000794d */ /* 0x000fea0003800000 */
.L_x_5634:
[----:B-----5:R-:W-:-:S06]  /*7090*/  FMUL.FTZ R4, R18, 1 ;  /* 0x3f80000012047820 */ /* 0x020fcc0000410000 */
[----:B------:R-:W0:Y:S02]  /*70a0*/  F2F.F64.F32 R4, R4 ;  /* 0x0000000400047310 */ /* 0x000e240000201800 */
[----:B0-----:R-:W-:Y:S01]  /*70b0*/  STG.E.64 desc[UR36][R2.64], R4 ;  /* 0x0000000402007986 */ /* 0x001fe2000c101b24 */
[----:B------:R-:W-:Y:S05]  /*70c0*/  EXIT ;  /* 0x000000000000794d */ /* 0x000fea0003800000 */
.L_x_5625:
        /* <DEDUP_REMOVED lines=13> */
.L_x_5639:
        /* <DEDUP_REMOVED lines=16> */
.L_x_5642:
[----:B------:R-:W-:-:S04]  /*72a0*/  SHF.R.U32.HI R18, RZ, 0x18, R18 ;  /* 0x00000018ff127819 */ /* 0x000fc80000011612 */
[----:B------:R-:W-:-:S04]  /*72b0*/  LOP3.LUT R5, R5, 0x80, R18, 0xf8, !PT ;  /* 0x0000008005057812 */ /* 0x000fc800078ef812 */
[----:B------:R-:W-:-:S07]  /*72c0*/  PRMT R0, R5, 0x7610, R0 ;  /* 0x0000761005007816 */ /* 0x000fce0000000000 */
.L_x_5641:
[----:B------:R-:W-:Y:S05]  /*72d0*/  BSYNC.RECONVERGENT B0 ;  /* 0x0000000000007941 */ /* 0x000fea0003800200 */
.L_x_5640:
[----:B------:R-:W-:Y:S01]  /*72e0*/  STG.E.U8 desc[UR36][R2.64], R0 ;  /* 0x0000000002007986 */ /* 0x000fe2000c101124 */
[----:B------:R-:W-:Y:S05]  /*72f0*/  EXIT ;  /* 0x000000000000794d */ /* 0x000fea0003800000 */
.L_x_5638:
        /* <DEDUP_REMOVED lines=16> */
.L_x_5645:
[----:B------:R-:W-:-:S04]  /*7400*/  SHF.R.U32.HI R18, RZ, 0x18, R18 ;  /* 0x00000018ff127819 */ /* 0x000fc80000011612 */
[----:B------:R-:W-:-:S04]  /*7410*/  LOP3.LUT R5, R5, 0x80, R18, 0xf8, !PT ;  /* 0x0000008005057812 */ /* 0x000fc800078ef812 */
[----:B------:R-:W-:-:S07]  /*7420*/  PRMT R0, R5, 0x7610, R0 ;  /* 0x0000761005007816 */ /* 0x000fce0000000000 */
.L_x_5644:
[----:B------:R-:W-:Y:S05]  /*7430*/  BSYNC.RECONVERGENT B0 ;  /* 0x0000000000007941 */ /* 0x000fea0003800200 */
.L_x_5643:
[----:B------:R-:W-:Y:S01]  /*7440*/  STG.E.U8 desc[UR36][R2.64], R0 ;  /* 0x0000000002007986 */ /* 0x000fe2000c101124 */
[----:B------:R-:W-:Y:S05]  /*7450*/  EXIT ;  /* 0x000000000000794d */ /* 0x000fea0003800000 */
.L_x_5637:
        /* <DEDUP_REMOVED lines=21> */
.L_x_5647:
[----:B-----5:R-:W0:Y:S02]  /*75b0*/  F2I.U64.TRUNC R18, R18 ;  /* 0x0000001200127311 */ /* 0x020e24000020d800 */
[----:B0-----:R-:W-:Y:S01]  /*75c0*/  STG.E.64 desc[UR36][R2.64], R18 ;  /* 0x0000001202007986 */ /* 0x001fe2000c101b24 */
[----:B------:R-:W-:Y:S05]  /*75d0*/  EXIT ;  /* 0x000000000000794d */ /* 0x000fea0003800000 */
.L_x_5646:
[----:B-----5:R-:W0:Y:S02]  /*75e0*/  F2I.FTZ.U32.TRUNC.NTZ R5, R18 ;  /* 0x0000001200057305 */ /* 0x020e24000021f000 */
[----:B0-----:R-:W-:Y:S01]  /*75f0*/  STG.E desc[UR36][R2.64], R5 ;  /* 0x0000000502007986 */ /* 0x001fe2000c101924 */
[----:B------:R-:W-:Y:S05]  /*7600*/  EXIT ;  /* 0x000000000000794d */ /* 0x000fea0003800000 */
.L_x_5636:
        /* <DEDUP_REMOVED lines=10> */
.L_x_5649:
[----:B-----5:R-:W-:Y:S01]  /*76b0*/  FMUL.FTZ R4, R18, 1 ;  /* 0x3f80000012047820 */ /* 0x020fe20000410000 */
[----:B------:R-:W-:-:S05]  /*76c0*/  CS2R R6, SRZ ;  /* 0x0000000000067805 */ /* 0x000fca000001ff00 */
[----:B------:R-:W0:Y:S02]  /*76d0*/  F2F.F64.F32 R4, R4 ;  /* 0x0000000400047310 */ /* 0x000e240000201800 */
[----:B0-----:R-:W-:Y:S01]  /*76e0*/  STG.E.128 desc[UR36][R2.64], R4 ;  /* 0x0000000402007986 */ /* 0x001fe2000c101d24 */
[----:B------:R-:W-:Y:S05]  /*76f0*/  EXIT ;  /* 0x000000000000794d */ /* 0x000fea0003800000 */
.L_x_5648:
[----:B------:R-:W-:-:S13]  /*7700*/  ISETP.NE.AND P0, PT, R0, 0xf, PT ;  /* 0x0000000f0000780c */ /* 0x000fda0003f05270 */
[----:B------:R-:W-:Y:S05]  /*7710*/  @!P0 BRA `(.L_x_5650) ;  /* 0x0000000000e08947 */ /* 0x000fea0003800000 */
[----:B------:R-:W-:-:S13]  /*7720*/  ISETP.NE.AND P0, PT, R0, 0x17, PT ;  /* 0x000000170000780c */ /* 0x000fda0003f05270 */
[----:B------:R-:W-:Y:S05]  /*7730*/  @!P0 BRA `(.L_x_5651) ;  /* 0x00000000008c8947 */ /* 0x000fea0003800000 */
[----:B------:R-:W-:-:S13]  /*7740*/  ISETP.NE.AND P0, PT, R0, 0x18, PT ;  /* 0x000000180000780c */ /* 0x000fda0003f05270 */
[----:B------:R-:W-:Y:S05]  /*7750*/  @!P0 BRA `(.L_x_5652) ;  /* 0x0000000000448947 */ /* 0x000fea0003800000 */
.L_x_5629:
        /* <DEDUP_REMOVED lines=16> */
.L_x_5653:
[----:B------:R-:W-:Y:S05]  /*7860*/  EXIT ;  /* 0x000000000000794d */ /* 0x000fea0003800000 */
.L_x_5652:
        /* <DEDUP_REMOVED lines=12> */
.L_x_5655:
[----:B------:R-:W-:Y:S05]  /*7930*/  BSYNC.RECONVERGENT B0 ;  /* 0x0000000000007941 */ /* 0x000fea0003800200 */
.L_x_5654:
[----:B------:R-:W-:-:S05]  /*7940*/  LOP3.LUT R5, R0, 0x80, R7, 0xf8, !PT ;  /* 0x0000008000057812 */ /* 0x000fca00078ef807 */
[----:B------:R-:W-:Y:S01]  /*7950*/  STG.E.U8 desc[UR36][R2.64], R5 ;  /* 0x0000000502007986 */ /* 0x000fe2000c101124 */
[----:B------:R-:W-:Y:S05]  /*7960*/  EXIT ;  /* 0x000000000000794d */ /* 0x000fea0003800000 */
.L_x_5651:
        /* <DEDUP_REMOVED lines=11> */
.L_x_5657:
[----:B------:R-:W-:Y:S01]  /*7a20*/  IMAD.MOV.U32 R0, RZ, RZ, 0x7f ;  /* 0x0000007fff007424 */ /* 0x000fe200078e00ff */
[----:B------:R-:W-:-:S04]  /*7a30*/  ISETP.GT.U32.AND P0, PT, R4, 0x7f800000, PT ;  /* 0x7f8000000400780c */ /* 0x000fc80003f04070 */
[----:B------:R-:W-:-:S09]  /*7a40*/  SEL R0, R0, 0x7c, P0 ;  /* 0x0000007c00007807 */ /* 0x000fd20000000000 */
.L_x_5658:
[----:B------:R-:W-:Y:S05]  /*7a50*/  BSYNC.RECONVERGENT B0 ;  /* 0x0000000000007941 */ /* 0x000fea0003800200 */
.L_x_5656:
[----:B------:R-:W-:-:S04]  /*7a60*/  SHF.R.U32.HI R5, RZ, 0x18, R18 ;  /* 0x00000018ff057819 */ /* 0x000fc80000011612 */
[----:B------:R-:W-:-:S05]  /*7a70*/  LOP3.LUT R5, R0, 0x80, R5, 0xf8, !PT ;  /* 0x0000008000057812 */ /* 0x000fca00078ef805 */
[----:B------:R-:W-:Y:S01]  /*7a80*/  STG.E.U8 desc[UR36][R2.64], R5 ;  /* 0x0000000502007986 */ /* 0x000fe2000c101124 */
[----:B------:R-:W-:Y:S05]  /*7a90*/  EXIT ;  /* 0x000000000000794d */ /* 0x000fea0003800000 */
.L_x_5650:
[----:B-----5:R-:W-:-:S05]  /*7aa0*/  F2FP.BF16.F32.PACK_AB R18, RZ, R18 ;  /* 0x00000012ff12723e */ /* 0x020fca00000010ff */
[----:B------:R-:W-:Y:S01]  /*7ab0*/  STG.E.U16 desc[UR36][R2.64], R18 ;  /* 0x0000001202007986 */ /* 0x000fe2000c101524 */
[----:B------:R-:W-:Y:S05]  /*7ac0*/  EXIT ;  /* 0x000000000000794d */ /* 0x000fea0003800000 */
.L_x_5659:
        /* <DEDUP_REMOVED lines=11> */
.L_x_6384:


//--------------------- .text._ZN2at6native18elementwise_kernelILi128ELi2EZNS0_22gpu_kernel_impl_nocastIZZZNS0_66_GLOBAL__N__a0cfb035_28_ActivationHardswishKernel_cu_9e10b42f_293016hardswish_kernelERNS_14TensorIteratorEENKUlvE_clEvENKUlvE0_clEvEUlfE_EEvRNS_18TensorIteratorBaseERKT_EUliE_EEviT1_ --------------------------
	.section	.text._ZN2at6native18elementwise_kernelILi128ELi2EZNS0_22gpu_kernel_impl_nocastIZZZNS0_66_GLOBAL__N__a0cfb035_28_ActivationHardswishKernel_cu_9e10b42f_293016hardswish_kernelERNS_14TensorIteratorEENKUlvE_clEvENKUlvE0_clEvEUlfE_EEvRNS_18TensorIteratorBaseERKT_EUliE_EEviT1_,"ax",@progbits
	.align	128
        .global         _ZN2at6native18elementwise_kernelILi128ELi2EZNS0_22gpu_kernel_impl_nocastIZZZNS0_66_GLOBAL__N__a0cfb035_28_ActivationHardswishKernel_cu_9e10b42f_293016hardswish_kernelERNS_14TensorIteratorEENKUlvE_clEvENKUlvE0_clEvEUlfE_EEvRNS_18TensorIteratorBaseERKT_EUliE_EEviT1_
        .type           _ZN2at6native18elementwise_kernelILi128ELi2EZNS0_22gpu_kernel_impl_nocastIZZZNS0_66_GLOBAL__N__a0cfb035_28_ActivationHardswishKernel_cu_9e10b42f_293016hardswish_kernelERNS_14TensorIteratorEENKUlvE_clEvENKUlvE0_clEvEUlfE_EEvRNS_18TensorIteratorBaseERKT_EUliE_EEviT1_,@function
        .size           _ZN2at6native18elementwise_kernelILi128ELi2EZNS0_22gpu_kernel_impl_nocastIZZZNS0_66_GLOBAL__N__a0cfb035_28_ActivationHardswishKernel_cu_9e10b42f_293016hardswish_kernelERNS_14TensorIteratorEENKUlvE_clEvENKUlvE0_clEvEUlfE_EEvRNS_18TensorIteratorBaseERKT_EUliE_EEviT1_,(.L_x_6385 - _ZN2at6native18elementwise_kernelILi128ELi2EZNS0_22gpu_kernel_impl_nocastIZZZNS0_66_GLOBAL__N__a0cfb035_28_ActivationHardswishKernel_cu_9e10b42f_293016hardswish_kernelERNS_14TensorIteratorEENKUlvE_clEvENKUlvE0_clEvEUlfE_EEvRNS_18TensorIteratorBaseERKT_EUliE_EEviT1_)
        .other          _ZN2at6native18elementwise_kernelILi128ELi2EZNS0_22gpu_kernel_impl_nocastIZZZNS0_66_GLOBAL__N__a0cfb035_28_ActivationHardswishKernel_cu_9e10b42f_293016hardswish_kernelERNS_14TensorIteratorEENKUlvE_clEvENKUlvE0_clEvEUlfE_EEvRNS_18TensorIteratorBaseERKT_EUliE_EEviT1_,@"STO_CUDA_ENTRY STV_DEFAULT"
_ZN2at6native18elementwise_kernelILi128ELi2EZNS0_22gpu_kernel_impl_nocastIZZZNS0_66_GLOBAL__N__a0cfb035_28_ActivationHardswishKernel_cu_9e10b42f_293016hardswish_kernelERNS_14TensorIteratorEENKUlvE_clEvENKUlvE0_clEvEUlfE_EEvRNS_18TensorIteratorBaseERKT_EUliE_EEviT1_:
.text._ZN2at6native18elementwise_kernelILi128ELi2EZNS0_22gpu_kernel_impl_nocastIZZZNS0_66_GLOBAL__N__a0cfb035_28_ActivationHardswishKernel_cu_9e10b42f_293016hardswish_kernelERNS_14TensorIteratorEENKUlvE_clEvENKUlvE0_clEvEUlfE_EEvRNS_18TensorIteratorBaseERKT_EUliE_EEviT1_:
        /* <DEDUP_REMOVED lines=13> */
[----:B------:R-:W0:Y:S01]  /*00d0*/  LDC.64 R4, c[0x0][0x588] ;  /* 0x00016200ff047b82 */ /* 0x000e220000000a00 */
[----:B------:R-:W1:Y:S01]  /*00e0*/  LDCU UR5, c[0x0][0x590] ;  /* 0x0000b200ff0577ac */ /* 0x000e620008000800 */
[----:B------:R-:W2:Y:S01]  /*00f0*/  LDCU UR8, c[0x0][0x59c] ;  /* 0x0000b380ff0877ac */ /* 0x000ea20008000800 */
[----:B0-----:R-:W3:Y:S05]  /*0100*/  LDG.E R4, desc[UR6][R4.64] ;  /* 0x0000000604047981 */ /* 0x001eea000c1e1900 */
[----:B------:R-:W0:Y:S01]  /*0110*/  LDC.64 R6, c[0x0][0x580] ;  /* 0x00016000ff067b82 */ /* 0x000e220000000a00 */
[----:B------:R-:W-:Y:S01]  /*0120*/  IADD3 R3, PT, PT, R3, 0x80, RZ ;  /* 0x0000008003037810 */ /* 0x000fe20007ffe0ff */
[----:B---3--:R-:W-:-:S05]  /*0130*/  FADD.FTZ R0, R4, 3 ;  /* 0x4040000004007421 */ /* 0x008fca0000010000 */
[----:B-1----:R-:W-:-:S04]  /*0140*/  FSETP.GEU.FTZ.AND P0, PT, R0, UR5, PT ;  /* 0x0000000500007c0b */ /* 0x002fc8000bf1e000 */
[----:B------:R-:W-:-:S04]  /*0150*/  FSEL R0, R0, UR5, P0 ;  /* 0x0000000500007c08 */ /* 0x000fc80008000000 */
[----:B--2---:R-:W-:-:S04]  /*0160*/  FSETP.GT.FTZ.AND P0, PT, R0, UR8, PT ;  /* 0x0000000800007c0b */ /* 0x004fc8000bf14000 */
[----:B------:R-:W-:-:S05]  /*0170*/  FSEL R9, R0, UR8, !P0 ;  /* 0x0000000800097c08 */ /* 0x000fca000c000000 */
[----:B------:R-:W-:-:S04]  /*0180*/  FMUL.FTZ R9, R4, R9 ;  /* 0x0000000904097220 */ /* 0x000fc80000410000 */
[----:B------:R-:W-:-:S05]  /*0190*/  FMUL.FTZ R9, R9, 0.16666667163372039795 ;  /* 0x3e2aaaab09097820 */ /* 0x000fca0000410000 */
[----:B0-----:R0:W-:Y:S02]  /*01a0*/  STG.E desc[UR6][R6.64], R9 ;  /* 0x0000000906007986 */ /* 0x0011e4000c101906 */
.L_x_5662:
[----:B------:R-:W-:Y:S05]  /*01b0*/  BSYNC.RECONVERGENT B0 ;  /* 0x0000000000007941 */ /* 0x000fea0003800200 */
.L_x_5661:
[----:B------:R-:W-:-:S13]  /*01c0*/  ISETP.GE.AND P0, PT, R3, UR4, PT ;  /* 0x0000000403007c0c */ /* 0x000fda000bf06270 */
[----:B------:R-:W-:Y:S05]  /*01d0*/  @P0 EXIT ;  /* 0x000000000000094d */ /* 0x000fea0003800000 */
[----:B------:R-:W1:Y:S01]  /*01e0*/  LDC.64 R2, c[0x0][0x588] ;  /* 0x00016200ff027b82 */ /* 0x000e620000000a00 */
[----:B------:R-:W2:Y:S01]  /*01f0*/  LDCU UR4, c[0x0][0x590] ;  /* 0x0000b200ff0477ac */ /* 0x000ea20008000800 */
[----:B------:R-:W3:Y:S01]  /*0200*/  LDCU UR5, c[0x0][0x59c] ;  /* 0x0000b380ff0577ac */ /* 0x000ee20008000800 */
[----:B-1----:R-:W4:Y:S05]  /*0210*/  LDG.E R2, desc[UR6][R2.64] ;  /* 0x0000000602027981 */ /* 0x002f2a000c1e1900 */
[----:B------:R-:W1:Y:S01]  /*0220*/  LDC.64 R4, c[0x0][0x580] ;  /* 0x00016000ff047b82 */ /* 0x000e620000000a00 */
[----:B----4-:R-:W-:-:S05]  /*0230*/  FADD.FTZ R0, R2, 3 ;  /* 0x4040000002007421 */ /* 0x010fca0000010000 */
[----:B--2---:R-:W-:-:S04]  /*0240*/  FSETP.GEU.FTZ.AND P0, PT, R0, UR4, PT ;  /* 0x0000000400007c0b */ /* 0x004fc8000bf1e000 */
[----:B------:R-:W-:-:S04]  /*0250*/  FSEL R0, R0, UR4, P0 ;  /* 0x0000000400007c08 */ /* 0x000fc80008000000 */
[----:B---3--:R-:W-:-:S04]  /*0260*/  FSETP.GT.FTZ.AND P0, PT, R0, UR5, PT ;  /* 0x0000000500007c0b */ /* 0x008fc8000bf14000 */
[----:B0-----:R-:W-:-:S05]  /*0270*/  FSEL R7, R0, UR5, !P0 ;  /* 0x0000000500077c08 */ /* 0x001fca000c000000 */
[----:B------:R-:W-:-:S04]  /*0280*/  FMUL.FTZ R7, R2, R7 ;  /* 0x0000000702077220 */ /* 0x000fc80000410000 */
[----:B------:R-:W-:-:S05]  /*0290*/  FMUL.FTZ R7, R7, 0.16666667163372039795 ;  /* 0x3e2aaaab07077820 */ /* 0x000fca0000410000 */
[----:B-1----:R-:W-:Y:S01]  /*02a0*/  STG.E desc[UR6][R4.64], R7 ;  /* 0x0000000704007986 */ /* 0x002fe2000c101906 */
[----:B------:R-:W-:Y:S05]  /*02b0*/  EXIT ;  /* 0x000000000000794d */ /* 0x000fea0003800000 */
.L_x_5660:
        /* <DEDUP_REMOVED lines=305> */
.L_x_5665:
[----:B------:R-:W0:Y:S01]  /*15d0*/  LDCU.128 UR8, c[0x0][0x580] ;  /* 0x0000b000ff0877ac */ /* 0x000e220008000c00 */
[----:B------:R-:W1:Y:S01]  /*15e0*/  LDCU UR5, c[0x0][0x590] ;  /* 0x0000b200ff0577ac */ /* 0x000e620008000800 */
[----:B0-----:R-:W-:Y:S01]  /*15f0*/  IADD3 R6, P0, PT, R4, UR10, RZ ;  /* 0x0000000a04067c10 */ /* 0x001fe2000ff1e0ff */
[----:B------:R-:W0:Y:S04]  /*1600*/  LDCU UR10, c[0x0][0x59c] ;  /* 0x0000b380ff0a77ac */ /* 0x000e280008000800 */
[----:B------:R-:W-:-:S05]  /*1610*/  IMAD.X R7, RZ, RZ, UR11, P0 ;  /* 0x0000000bff077e24 */ /* 0x000fca00080e06ff */
[----:B------:R-:W2:Y:S01]  /*1620*/  LDG.E R6, desc[UR6][R6.64] ;  /* 0x0000000606067981 */ /* 0x000ea2000c1e1900 */
[----:B------:R-:W-:Y:S01]  /*1630*/  IADD3 R3, PT, PT, R3, 0x80, RZ ;  /* 0x0000008003037810 */ /* 0x000fe20007ffe0ff */
[----:B--2---:R-:W-:-:S05]  /*1640*/  FADD.FTZ R4, R6, 3 ;  /* 0x4040000006047421 */ /* 0x004fca0000010000 */
[----:B-1----:R-:W-:-:S04]  /*1650*/  FSETP.GEU.FTZ.AND P0, PT, R4, UR5, PT ;  /* 0x0000000504007c0b */ /* 0x002fc8000bf1e000 */
[----:B------:R-:W-:-:S04]  /*1660*/  FSEL R4, R4, UR5, P0 ;  /* 0x0000000504047c08 */ /* 0x000fc80008000000 */
[----:B0-----:R-:W-:-:S04]  /*1670*/  FSETP.GT.FTZ.AND P0, PT, R4, UR10, PT ;  /* 0x0000000a04007c0b */ /* 0x001fc8000bf14000 */
[----:B------:R-:W-:Y:S02]  /*1680*/  FSEL R9, R4, UR10, !P0 ;  /* 0x0000000a04097c08 */ /* 0x000fe4000c000000 */
[----:B------:R-:W-:-:S03]  /*1690*/  IADD3 R4, P0, PT, R5, UR8, RZ ;  /* 0x0000000805047c10 */ /* 0x000fc6000ff1e0ff */
[----:B------:R-:W-:Y:S01]  /*16a0*/  FMUL.FTZ R9, R6, R9 ;  /* 0x0000000906097220 */ /* 0x000fe20000410000 */
[----:B------:R-:W-:-:S03]  /*16b0*/  IADD3.X R5, PT, PT, RZ, UR9, RZ, P0, !PT ;  /* 0x00000009ff057c10 */ /* 0x000fc600087fe4ff */
[----:B------:R-:W-:-:S05]  /*16c0*/  FMUL.FTZ R9, R9, 0.16666667163372039795 ;  /* 0x3e2aaaab09097820 */ /* 0x000fca0000410000 */
[----:B------:R0:W-:Y:S02]  /*16d0*/  STG.E desc[UR6][R4.64], R9 ;  /* 0x0000000904007986 */ /* 0x0001e4000c101906 */
.L_x_5664:
[----:B------:R-:W-:Y:S05]  /*16e0*/  BSYNC.RECONVERGENT B0 ;  /* 0x0000000000007941 */ /* 0x000fea0003800200 */
.L_x_5663:
        /* <DEDUP_REMOVED lines=300> */
.L_x_5666:
[----:B------:R-:W0:Y:S01]  /*29b0*/  LDCU.128 UR8, c[0x0][0x580] ;  /* 0x0000b000ff0877ac */ /* 0x000e220008000c00 */
[----:B------:R-:W1:Y:S01]  /*29c0*/  LDCU UR4, c[0x0][0x590] ;  /* 0x0000b200ff0477ac */ /* 0x000e620008000800 */
[----:B------:R-:W2:Y:S01]  /*29d0*/  LDCU UR5, c[0x0][0x59c] ;  /* 0x0000b380ff0577ac */ /* 0x000ea20008000800 */
[----:B0-----:R-:W-:-:S04]  /*29e0*/  IADD3 R4, P0, PT, R2, UR10, RZ ;  /* 0x0000000a02047c10 */ /* 0x001fc8000ff1e0ff */
[----:B------:R-:W-:-:S05]  /*29f0*/  IADD3.X R5, PT, PT, RZ, UR11, RZ, P0, !PT ;  /* 0x0000000bff057c10 */ /* 0x000fca00087fe4ff */
[----:B------:R-:W3:Y:S02]  /*2a00*/  LDG.E R4, desc[UR6][R4.64] ;  /* 0x0000000604047981 */ /* 0x000ee4000c1e1900 */
[----:B---3--:R-:W-:-:S05]  /*2a10*/  FADD.FTZ R0, R4, 3 ;  /* 0x4040000004007421 */ /* 0x008fca0000010000 */
        /* <DEDUP_REMOVED lines=8> */
[----:B------:R-:W-:Y:S01]  /*2aa0*/  STG.E desc[UR6][R2.64], R7 ;  /* 0x0000000702007986 */ /* 0x000fe2000c101906 */
[----:B------:R-:W-:Y:S05]  /*2ab0*/  EXIT ;  /* 0x000000000000794d */ /* 0x000fea0003800000 */
.L_x_5667:
        /* <DEDUP_REMOVED lines=12> */
.L_x_6385:


//--------------------- .text._ZN2at6native27unrolled_elementwise_kernelIZZZNS0_66_GLOBAL__N__a0cfb035_28_ActivationHardswishKernel_cu_9e10b42f_293016hardswish_kernelERNS_14TensorIteratorEENKUlvE_clEvENKUlvE0_clEvEUlfE_St5arrayIPcLm2EELi4E23TrivialOffsetCalculatorILi1EjESC_NS0_6memory15LoadWithoutCastENSD_16StoreWithoutCastEEEviT_T0_T2_T3_T4_T5_ --------------------------
	.section	.text._ZN2at6native27unrolled_elementwise_kernelIZZZNS0_66_GLOBAL__N__a0cfb035_28_ActivationHardswishKernel_cu_9e10b42f_293016hardswish_kernelERNS_14TensorIteratorEENKUlvE_clEvENKUlvE0_clEvEUlfE_St5arrayIPcLm2EELi4E23TrivialOffsetCalculatorILi1EjESC_NS0_6memory15LoadWithoutCastENSD_16StoreWithoutCastEEEviT_T0_T2_T3_T4_T5_,"ax",@progbits
	.align	128
        .global         _ZN2at6native27unrolled_elementwise_kernelIZZZNS0_66_GLOBAL__N__a0cfb035_28_ActivationHardswishKernel_cu_9e10b42f_293016hardswish_kernelERNS_14TensorIteratorEENKUlvE_clEvENKUlvE0_clEvEUlfE_St5arrayIPcLm2EELi4E23TrivialOffsetCalculatorILi1EjESC_NS0_6memory15LoadWithoutCastENSD_16StoreWithoutCastEEEviT_T0_T2_T3_T4_T5_
        .type           _ZN2at6native27unrolled_elementwise_kernelIZZZNS0_66_GLOBAL__N__a0cfb035_28_ActivationHardswishKernel_cu_9e10b42f_293016hardswish_kernelERNS_14TensorIteratorEENKUlvE_clEvENKUlvE0_clEvEUlfE_St5arrayIPcLm2EELi4E23TrivialOffsetCalculatorILi1EjESC_NS0_6memory15LoadWithoutCastENSD_16StoreWithoutCastEEEviT_T0_T2_T3_T4_T5_,@function
        .size           _ZN2at6native27unrolled_elementwise_kernelIZZZNS0_66_GLOBAL__N__a0cfb035_28_ActivationHardswishKernel_cu_9e10b42f_293016hardswish_kernelERNS_14TensorIteratorEENKUlvE_clEvENKUlvE0_clEvEUlfE_St5arrayIPcLm2EELi4E23TrivialOffsetCalculatorILi1EjESC_NS0_6memory15LoadWithoutCastENSD_16StoreWithoutCastEEEviT_T0_T2_T3_T4_T5_,(.L_x_6386 - _ZN2at6native27unrolled_elementwise_kernelIZZZNS0_66_GLOBAL__N__a0cfb035_28_ActivationHardswishKernel_cu_9e10b42f_293016hardswish_kernelERNS_14TensorIteratorEENKUlvE_clEvENKUlvE0_clEvEUlfE_St5arrayIPcLm2EELi4E23TrivialOffsetCalculatorILi1EjESC_NS0_6memory15LoadWithoutCastENSD_16StoreWithoutCastEEEviT_T0_T2_T3_T4_T5_)
        .other          _ZN2at6native27unrolled_elementwise_kernelIZZZNS0_66_GLOBAL__N__a0cfb035_28_ActivationHardswishKernel_cu_9e10b42f_293016hardswish_kernelERNS_14TensorIteratorEENKUlvE_clEvENKUlvE0_clEvEUlfE_St5arrayIPcLm2EELi4E23TrivialOffsetCalculatorILi1EjESC_NS0_6memory15LoadWithoutCastENSD_16StoreWithoutCastEEEviT_T0_T2_T3_T4_T5_,@"STO_CUDA_ENTRY STV_DEFAULT"
_ZN2at6native27unrolled_elementwise_kernelIZZZNS0_66_GLOBAL__N__a0cfb035_28_ActivationHardswishKernel_cu_9e10b42f_293016hardswish_kernelERNS_14TensorIteratorEENKUlvE_clEvENKUlvE0_clEvEUlfE_St5arrayIPcLm2EELi4E23TrivialOffsetCalculatorILi1EjESC_NS0_6memory15LoadWithoutCastENSD_16StoreWithoutCastEEEviT_T0_T2_T3_T4_T5_:
.text._ZN2at6native27unrolled_elementwise_kernelIZZZNS0_66_GLOBAL__N__a0cfb035_28_ActivationHardswishKernel_cu_9e10b42f_293016hardswish_kernelERNS_14TensorIteratorEENKUlvE_clEvENKUlvE0_clEvEUlfE_St5arrayIPcLm2EELi4E23TrivialOffsetCalculatorILi1EjESC_NS0_6memory15LoadWithoutCastENSD_16StoreWithoutCastEEEviT_T0_T2_T3_T4_T5_:
[----:B------:R-:W-:Y:S01]  /*0000*/  LDC R1, c[0x0][0x37c] ;  /* 0x0000df00ff017b82 */ /* 0x000fe20000000800 */
[----:B------:R-:W0:Y:S07]  /*0010*/  S2R R0, SR_CTAID.X ;  /* 0x0000000000007919 */ /* 0x000e2e0000002500 */
[----:B------:R-:W0:Y:S01]  /*0020*/  LDC R3, c[0x0][0x380] ;  /* 0x0000e000ff037b82 */ /* 0x000e220000000800 */
[----:B------:R-:W1:Y:S01]  /*0030*/  LDCU.64 UR4, c[0x0][0x358] ;  /* 0x00006b00ff0477ac */ /* 0x000e620008000a00 */
[----:B------:R-:W-:Y:S01]  /*0040*/  IMAD.MOV.U32 R8, RZ, RZ, RZ ;  /* 0x000000ffff087224 */ /* 0x000fe200078e00ff */
        /* <DEDUP_REMOVED lines=9> */
[----:B------:R-:W-:-:S13]  /*00e0*/  ISETP.GE.AND P3, PT, R7, R2, PT ;  /* 0x000000020700720c */ /* 0x000fda0003f66270 */
[----:B------:R-:W2:Y:S01]  /*00f0*/  @!P3 LDC.64 R4, c[0x0][0x3a8] ;  /* 0x0000ea00ff04bb82 */ /* 0x000ea20000000a00 */
[----:B------:R-:W-:Y:S01]  /*0100*/  @!P3 IMAD R17, R0, 0x200, R7 ;  /* 0x000002000011b824 */ /* 0x000fe200078e0207 */
[----:B------:R-:W-:-:S04]  /*0110*/  @!P3 IADD3 R7, PT, PT, R7, 0x80, RZ ;  /* 0x000000800707b810 */ /* 0x000fc80007ffe0ff */
[----:B------:R-:W-:Y:S01]  /*0120*/  ISETP.GE.AND P2, PT, R7, R2, PT ;  /* 0x000000020700720c */ /* 0x000fe20003f46270 */
[----:B0-----:R-:W-:-:S04]  /*0130*/  @!P1 IMAD.WIDE.U32 R10, R9, 0x4, R10 ;  /* 0x00000004090a9825 */ /* 0x001fc800078e000a */
[----:B--2---:R-:W-:Y:S01]  /*0140*/  @!P3 IMAD.WIDE.U32 R16, R17, 0x4, R4 ;  /* 0x000000041110b825 */ /* 0x004fe200078e0004 */
[C---:B------:R-:W-:Y:S01]  /*0150*/  @!P0 LEA R9, R0.reuse, R3, 0x9 ;  /* 0x0000000300098211 */ /* 0x040fe200078e48ff */
[----:B------:R-:W0:Y:S01]  /*0160*/  @!P0 LDC.64 R4, c[0x0][0x3a8] ;  /* 0x0000ea00ff048b82 */ /* 0x000e220000000a00 */
[----:B-1----:R1:W5:Y:S05]  /*0170*/  @!P1 LDG.E R8, desc[UR4][R10.64] ;  /* 0x000000040a089981 */ /* 0x00236a000c1e1900 */
[----:B------:R-:W-:Y:S02]  /*0180*/  @!P2 IMAD R7, R0, 0x200, R7 ;  /* 0x000002000007a824 */ /* 0x000fe400078e0207 */
[----:B------:R-:W2:Y:S01]  /*0190*/  @!P2 LDC.64 R12, c[0x0][0x3a8] ;  /* 0x0000ea00ff0cab82 */ /* 0x000ea20000000a00 */
[----:B0-----:R-:W-:-:S04]  /*01a0*/  @!P0 IMAD.WIDE.U32 R4, R9, 0x4, R4 ;  /* 0x0000000409048825 */ /* 0x001fc800078e0004 */
[----:B------:R-:W-:Y:S02]  /*01b0*/  IMAD.MOV.U32 R9, RZ, RZ, RZ ;  /* 0x000000ffff097224 */ /* 0x000fe400078e00ff */
[----:B--2---:R-:W-:Y:S01]  /*01c0*/  @!P2 IMAD.WIDE.U32 R12, R7, 0x4, R12 ;  /* 0x00000004070ca825 */ /* 0x004fe200078e000c */
[----:B------:R-:W-:-:S03]  /*01d0*/  CS2R R6, SRZ ;  /* 0x0000000000067805 */ /* 0x000fc6000001ff00 */
[----:B------:R-:W5:Y:S01]  /*01e0*/  @!P0 LDG.E R9, desc[UR4][R4.64] ;  /* 0x0000000404098981 */ /* 0x000f62000c1e1900 */
[CC--:B------:R-:W-:Y:S01]  /*01f0*/  ISETP.GE.AND P0, PT, R3.reuse, R2.reuse, PT ;  /* 0x000000020300720c */ /* 0x0c0fe20003f06270 */
[C---:B------:R-:W-:Y:S01]  /*0200*/  VIADD R19, R3.reuse, 0x80 ;  /* 0x0000008003137836 */ /* 0x040fe20000000000 */
[C---:B-1----:R-:W-:Y:S01]  /*0210*/  IADD3 R11, PT, PT, R3.reuse, 0x100, RZ ;  /* 0x00000100030b7810 */ /* 0x042fe20007ffe0ff */
[----:B------:R0:W5:Y:S04]  /*0220*/  @!P3 LDG.E R6, desc[UR4][R16.64] ;  /* 0x000000041006b981 */ /* 0x000168000c1e1900 */
[----:B------:R1:W5:Y:S06]  /*0230*/  @!P2 LDG.E R7, desc[UR4][R12.64] ;  /* 0x000000040c07a981 */ /* 0x00036c000c1e1900 */
[----:B------:R-:W2:Y:S01]  /*0240*/  @!P0 LDC.64 R14, c[0x0][0x3a0] ;  /* 0x0000e800ff0e8b82 */ /* 0x000ea20000000a00 */
[----:B0-----:R-:W-:Y:S01]  /*0250*/  VIADD R17, R3, 0x180 ;  /* 0x0000018003117836 */ /* 0x001fe20000000000 */
[----:B------:R-:W-:Y:S01]  /*0260*/  BSSY.RECONVERGENT B0, `(.L_x_5668) ;  /* 0x0000012000007945 */ /* 0x000fe20003800200 */
[----:B-1----:R-:W-:Y:S01]  /*0270*/  @!P0 LEA R13, R0, R3, 0x9 ;  /* 0x00000003000d8211 */ /* 0x002fe200078e48ff */
[----:B------:R-:W-:Y:S01]  /*0280*/  @!P0 IMAD.MOV.U32 R3, RZ, RZ, R19 ;  /* 0x000000ffff038224 */ /* 0x000fe200078e0013 */
[----:B------:R-:W-:-:S02]  /*0290*/  ISETP.GE.AND P4, PT, R19, R2, PT ;  /* 0x000000021300720c */ /* 0x000fc40003f86270 */
[-C--:B------:R-:W-:Y:S02]  /*02a0*/  ISETP.GE.AND P1, PT, R11, R2.reuse, PT ;  /* 0x000000020b00720c */ /* 0x080fe40003f26270 */
[-C--:B------:R-:W-:Y:S02]  /*02b0*/  ISETP.GE.AND P2, PT, R17, R2.reuse, PT ;  /* 0x000000021100720c */ /* 0x080fe40003f46270 */
[----:B------:R-:W-:Y:S01]  /*02c0*/  ISETP.GE.AND P3, PT, R3, R2, PT ;  /* 0x000000020300720c */ /* 0x000fe20003f66270 */
[----:B--2---:R-:W-:Y:S01]  /*02d0*/  @!P0 IMAD.WIDE.U32 R4, R13, 0x4, R14 ;  /* 0x000000040d048825 */ /* 0x004fe200078e000e */
[----:B------:R-:W-:Y:S11]  /*02e0*/  @P0 BRA `(.L_x_5669) ;  /* 0x0000000000240947 */ /* 0x000ff60003800000 */
[----:B------:R-:W0:Y:S01]  /*02f0*/  LDCU UR6, c[0x0][0x388] ;  /* 0x00007100ff0677ac */ /* 0x000e220008000800 */
[----:B-----5:R-:W-:Y:S01]  /*0300*/  FADD.FTZ R10, R9, 3 ;  /* 0x40400000090a7421 */ /* 0x020fe20000010000 */
[----:B------:R-:W1:Y:S04]  /*0310*/  LDCU UR7, c[0x0][0x394] ;  /* 0x00007280ff0777ac */ /* 0x000e680008000800 */
[----:B0-----:R-:W-:-:S04]  /*0320*/  FSETP.GEU.FTZ.AND P5, PT, R10, UR6, PT ;  /* 0x000000060a007c0b */ /* 0x001fc8000bfbe000 */
[----:B------:R-:W-:-:S04]  /*0330*/  FSEL R10, R10, UR6, P5 ;  /* 0x000000060a0a7c08 */ /* 0x000fc8000a800000 */
[----:B-1----:R-:W-:-:S04]  /*0340*/  FSETP.GT.FTZ.AND P5, PT, R10, UR7, PT ;  /* 0x000000070a007c0b */ /* 0x002fc8000bfb4000 */
[----:B------:R-:W-:-:S05]  /*0350*/  FSEL R10, R10, UR7, !P5 ;  /* 0x000000070a0a7c08 */ /* 0x000fca000e800000 */
[----:B------:R-:W-:-:S04]  /*0360*/  FMUL.FTZ R10, R10, R9 ;  /* 0x000000090a0a7220 */ /* 0x000fc80000410000 */
[----:B------:R-:W-:-:S07]  /*0370*/  FMUL.FTZ R11, R10, 0.16666667163372039795 ;  /* 0x3e2aaaab0a0b7820 */ /* 0x000fce0000410000 */
.L_x_5669:
[----:B------:R-:W-:Y:S05]  /*0380*/  BSYNC.RECONVERGENT B0 ;  /* 0x0000000000007941 */ /* 0x000fea0003800200 */
.L_x_5668:
[----:B------:R-:W-:Y:S04]  /*0390*/  BSSY.RECONVERGENT B0, `(.L_x_5670) ;  /* 0x000000b000007945 */ /* 0x000fe80003800200 */
[----:B------:R-:W-:Y:S05]  /*03a0*/  @P4 BRA `(.L_x_5671) ;  /* 0x0000000000244947 */ /* 0x000fea0003800000 */
        /* <DEDUP_REMOVED lines=9> */
.L_x_5671:
[----:B------:R-:W-:Y:S05]  /*0440*/  BSYNC.RECONVERGENT B0 ;  /* 0x0000000000007941 */ /* 0x000fea0003800200 */
.L_x_5670:
        /* <DEDUP_REMOVED lines=11> */
.L_x_5673:
[----:B------:R-:W-:Y:S05]  /*0500*/  BSYNC.RECONVERGENT B0 ;  /* 0x0000000000007941 */ /* 0x000fea0003800200 */
.L_x_5672:
        /* <DEDUP_REMOVED lines=11> */
.L_x_5675:
[----:B------:R-:W-:Y:S05]  /*05c0*/  BSYNC.RECONVERGENT B0 ;  /* 0x0000000000007941 */ /* 0x000fea0003800200 */
.L_x_5674:
[----:B------:R0:W-:Y:S01]  /*05d0*/  @!P0 STG.E desc[UR4][R4.64], R11 ;  /* 0x0000000b04008986 */ /* 0x0001e2000c101904 */
[----:B------:R-:W-:Y:S04]  /*05e0*/  BSSY.RECONVERGENT B0, `(.L_x_5676) ;  /* 0x000000c000007945 */ /* 0x000fe80003800200 */
[----:B------:R-:W-:Y:S05]  /*05f0*/  @P3 BRA `(.L_x_5677) ;  /* 0x0000000000283947 */ /* 0x000fea0003800000 */
[----:B0-----:R-:W0:Y:S01]  /*0600*/  LDC.64 R4, c[0x0][0x3a0] ;  /* 0x0000e800ff047b82 */ /* 0x001e220000000a00 */
[----:B-----5:R-:W-:Y:S01]  /*0610*/  LEA R7, R0, R3, 0x9 ;  /* 0x0000000300077211 */ /* 0x020fe200078e48ff */
[----:B------:R-:W-:-:S05]  /*0620*/  VIADD R3, R3, 0x80 ;  /* 0x0000008003037836 */ /* 0x000fca0000000000 */
[----:B------:R-:W-:-:S13]  /*0630*/  ISETP.GE.AND P0, PT, R3, R2, PT ;  /* 0x000000020300720c */ /* 0x000fda0003f06270 */
[----:B------:R-:W-:Y:S01]  /*0640*/  @!P0 LEA R11, R0, R3, 0x9 ;  /* 0x00000003000b8211 */ /* 0x000fe200078e48ff */
[----:B------:R-:W-:Y:S02]  /*0650*/  @!P0 VIADD R3, R3, 0x80 ;  /* 0x0000008003038836 */ /* 0x000fe40000000000 */
[----:B0-----:R-:W-:-:S04]  /*0660*/  IMAD.WIDE.U32 R6, R7, 0x4, R4 ;  /* 0x0000000407067825 */ /* 0x001fc800078e0004 */
[----:B------:R-:W-:Y:S01]  /*0670*/  @!P0 IMAD.WIDE.U32 R4, R11, 0x4, R4 ;  /* 0x000000040b048825 */ /* 0x000fe200078e0004 */
[----:B------:R1:W-:Y:S04]  /*0680*/  STG.E desc[UR4][R6.64], R13 ;  /* 0x0000000d06007986 */ /* 0x0003e8000c101904 */
[----:B------:R1:W-:Y:S02]  /*0690*/  @!P0 STG.E desc[UR4][R4.64], R9 ;  /* 0x0000000904008986 */ /* 0x0003e4000c101904 */
.L_x_5677:
[----:B------:R-:W-:Y:S05]  /*06a0*/  BSYNC.RECONVERGENT B0 ;  /* 0x0000000000007941 */ /* 0x000fea0003800200 */
.L_x_5676:
[----:B------:R-:W-:-:S13]  /*06b0*/  ISETP.GE.AND P0, PT, R3, R2, PT ;  /* 0x000000020300720c */ /* 0x000fda0003f06270 */
[----:B------:R-:W-:Y:S05]  /*06c0*/  @P0 EXIT ;  /* 0x000000000000094d */ /* 0x000fea0003800000 */
[----:B01----:R-:W0:Y:S01]  /*06d0*/  LDC.64 R4, c[0x0][0x3a0] ;  /* 0x0000e800ff047b82 */ /* 0x003e220000000a00 */
[----:B------:R-:W-:-:S05]  /*06e0*/  LEA R3, R0, R3, 0x9 ;  /* 0x0000000300037211 */ /* 0x000fca00078e48ff */
[----:B0-----:R-:W-:-:S05]  /*06f0*/  IMAD.WIDE.U32 R2, R3, 0x4, R4 ;  /* 0x0000000403027825 */ /* 0x001fca00078e0004 */
[----:B------:R-:W-:Y:S01]  /*0700*/  STG.E desc[UR4][R2.64], R15 ;  /* 0x0000000f02007986 */ /* 0x000fe2000c101904 */
[----:B------:R-:W-:Y:S05]  /*0710*/  EXIT ;  /* 0x000000000000794d */ /* 0x000fea0003800000 */
.L_x_5678:
        /* <DEDUP_REMOVED lines=14> */
.L_x_6386:


//--------------------- .text._ZN2at6native29vectorized_elementwise_kernelILi2EZZZNS0_66_GLOBAL__N__a0cfb035_28_ActivationHardswishKernel_cu_9e10b42f_293016hardswish_kernelERNS_14TensorIteratorEENKUlvE_clEvENKUlvE0_clEvEUlfE_St5arrayIPcLm2EEEEviT0_T1_ --------------------------
	.section	.text._ZN2at6native29vectorized_elementwise_kernelILi2EZZZNS0_66_GLOBAL__N__a0cfb035_28_ActivationHardswishKernel_cu_9e10b42f_293016hardswish_kernelERNS_14TensorIteratorEENKUlvE_clEvENKUlvE0_clEvEUlfE_St5arrayIPcLm2EEEEviT0_T1_,"ax",@progbits
	.align	128
        .global         _ZN2at6native29vectorized_elementwise_kernelILi2EZZZNS0_66_GLOBAL__N__a0cfb035_28_ActivationHardswishKernel_cu_9e10b42f_293016hardswish_kernelERNS_14TensorIteratorEENKUlvE_clEvENKUlvE0_clEvEUlfE_St5arrayIPcLm2EEEEviT0_T1_
        .type           _ZN2at6native29vectorized_elementwise_kernelILi2EZZZNS0_66_GLOBAL__N__a0cfb035_28_ActivationHardswishKernel_cu_9e10b42f_293016hardswish_kernelERNS_14TensorIteratorEENKUlvE_clEvENKUlvE0_clEvEUlfE_St5arrayIPcLm2EEEEviT0_T1_,@function
        .size           _ZN2at6native29vectorized_elementwise_kernelILi2EZZZNS0_66_GLOBAL__N__a0cfb035_28_ActivationHardswishKernel_cu_9e10b42f_293016hardswish_kernelERNS_14TensorIteratorEENKUlvE_clEvENKUlvE0_clEvEUlfE_St5arrayIPcLm2EEEEviT0_T1_,(.L_x_6387 - _ZN2at6native29vectorized_elementwise_kernelILi2EZZZNS0_66_GLOBAL__N__a0cfb035_28_ActivationHardswishKernel_cu_9e10b42f_293016hardswish_kernelERNS_14TensorIteratorEENKUlvE_clEvENKUlvE0_clEvEUlfE_St5arrayIPcLm2EEEEviT0_T1_)
        .other          _ZN2at6native29vectorized_elementwise_kernelILi2EZZZNS0_66_GLOBAL__N__a0cfb035_28_ActivationHardswishKernel_cu_9e10b42f_293016hardswish_kernelERNS_14TensorIteratorEENKUlvE_clEvENKUlvE0_clEvEUlfE_St5arrayIPcLm2EEEEviT0_T1_,@"STO_CUDA_ENTRY STV_DEFAULT"
_ZN2at6native29vectorized_elementwise_kernelILi2EZZZNS0_66_GLOBAL__N__a0cfb035_28_ActivationHardswishKernel_cu_9e10b42f_293016hardswish_kernelERNS_14TensorIteratorEENKUlvE_clEvENKUlvE0_clEvEUlfE_St5arrayIPcLm2EEEEviT0_T1_:
.text._ZN2at6native29vectorized_elementwise_kernelILi2EZZZNS0_66_GLOBAL__N__a0cfb035_28_ActivationHardswishKernel_cu_9e10b42f_293016hardswish_kernelERNS_14TensorIteratorEENKUlvE_clEvENKUlvE0_clEvEUlfE_St5arrayIPcLm2EEEEviT0_T1_:
        /* <DEDUP_REMOVED lines=9> */
[----:B------:R-:W-:Y:S01]  /*0090*/  IMAD.MOV.U32 R8, RZ, RZ, RZ ;  /* 0x000000ffff087224 */ /* 0x000fe200078e00ff */
[----:B0-----:R-:W-:Y:S01]  /*00a0*/  ISETP.GE.U32.AND P0, PT, R16, R9, PT ;  /* 0x000000091000720c */ /* 0x001fe20003f06070 */
[----:B------:R-:W-:-:S12]  /*00b0*/  IMAD.MOV.U32 R0, RZ, RZ, R16 ;  /* 0x000000ffff007224 */ /* 0x000fd800078e0010 */
[----:B------:R-:W-:-:S05]  /*00c0*/  @!P0 VIADD R16, R0, 0x80 ;  /* 0x0000008000108836 */ /* 0x000fca0000000000 */
[----:B------:R-:W-:-:S13]  /*00d0*/  ISETP.GE.U32.AND P6, PT, R16, R9, PT ;  /* 0x000000091000720c */ /* 0x000fda0003fc6070 */
[----:B------:R-:W-:Y:S01]  /*00e0*/  @!P6 IADD3 R7, PT, PT, R11, R16, RZ ;  /* 0x000000100b07e210 */ /* 0x000fe20007ffe0ff */
[----:B------:R-:W-:Y:S01]  /*00f0*/  @!P6 VIADD R16, R16, 0x80 ;  /* 0x000000801010e836 */ /* 0x000fe20000000000 */
[----:B------:R-:W0:Y:S04]  /*0100*/  @!P6 LDC.64 R22, c[0x0][0x3a8] ;  /* 0x0000ea00ff16eb82 */ /* 0x000e280000000a00 */
[----:B------:R-:W-:-:S13]  /*0110*/  ISETP.GE.U32.AND P5, PT, R16, R9, PT ;  /* 0x000000091000720c */ /* 0x000fda0003fa6070 */
[----:B------:R-:W-:Y:S01]  /*0120*/  @!P5 IMAD.IADD R21, R11, 0x1, R16 ;  /* 0x000000010b15d824 */ /* 0x000fe200078e0210 */
[----:B------:R-:W1:Y:S01]  /*0130*/  @!P5 LDC.64 R4, c[0x0][0x3a8] ;  /* 0x0000ea00ff04db82 */ /* 0x000e620000000a00 */
[----:B------:R-:W-:-:S05]  /*0140*/  @!P5 VIADD R16, R16, 0x80 ;  /* 0x000000801010d836 */ /* 0x000fca0000000000 */
[----:B------:R-:W-:Y:S01]  /*0150*/  ISETP.GE.U32.AND P4, PT, R16, R9, PT ;  /* 0x000000091000720c */ /* 0x000fe20003f86070 */
[----:B0-----:R-:W-:-:S05]  /*0160*/  @!P6 IMAD.WIDE.U32 R22, R7, 0x4, R22 ;  /* 0x000000040716e825 */ /* 0x001fca00078e0016 */
[----:B------:R0:W5:Y:S07]  /*0170*/  @!P6 LDG.E R8, desc[UR4][R22.64] ;  /* 0x000000041608e981 */ /* 0x00016e000c1e1900 */
[----:B------:R-:W-:Y:S01]  /*0180*/  @!P4 IADD3 R25, PT, PT, R11, R16, RZ ;  /* 0x000000100b19c210 */ /* 0x000fe20007ffe0ff */
[----:B------:R-:W-:Y:S01]  /*0190*/  @!P4 VIADD R16, R16, 0x80 ;  /* 0x000000801010c836 */ /* 0x000fe20000000000 */
[----:B------:R-:W2:Y:S04]  /*01a0*/  @!P4 LDC.64 R2, c[0x0][0x3a8] ;  /* 0x0000ea00ff02cb82 */ /* 0x000ea80000000a00 */
[----:B------:R-:W-:-:S13]  /*01b0*/  ISETP.GE.U32.AND P3, PT, R16, R9, PT ;  /* 0x000000091000720c */ /* 0x000fda0003f66070 */
[----:B------:R-:W-:Y:S01]  /*01c0*/  @!P3 IMAD.IADD R15, R11, 0x1, R16 ;  /* 0x000000010b0fb824 */ /* 0x000fe200078e0210 */
[----:B------:R-:W0:Y:S01]  /*01d0*/  @!P3 LDC.64 R12, c[0x0][0x3a8] ;  /* 0x0000ea00ff0cbb82 */ /* 0x000e220000000a00 */
[----:B------:R-:W-:-:S05]  /*01e0*/  @!P3 VIADD R16, R16, 0x80 ;  /* 0x000000801010b836 */ /* 0x000fca0000000000 */
[----:B------:R-:W-:-:S13]  /*01f0*/  ISETP.GE.U32.AND P2, PT, R16, R9, PT ;  /* 0x000000091000720c */ /* 0x000fda0003f46070 */
[----:B------:R-:W-:Y:S01]  /*0200*/  @!P2 IADD3 R17, PT, PT, R11, R16, RZ ;  /* 0x000000100b11a210 */ /* 0x000fe20007ffe0ff */
[----:B------:R-:W-:Y:S01]  /*0210*/  @!P2 VIADD R16, R16, 0x80 ;  /* 0x000000801010a836 */ /* 0x000fe20000000000 */
[----:B------:R-:W3:Y:S04]  /*0220*/  @!P2 LDC.64 R6, c[0x0][0x3a8] ;  /* 0x0000ea00ff06ab82 */ /* 0x000ee80000000a00 */
[----:B------:R-:W-:Y:S01]  /*0230*/  ISETP.GE.U32.AND P1, PT, R16, R9, PT ;  /* 0x000000091000720c */ /* 0x000fe20003f26070 */
[----:B--2---:R-:W-:-:S12]  /*0240*/  @!P4 IMAD.WIDE.U32 R24, R25, 0x4, R2 ;  /* 0x000000041918c825 */ /* 0x004fd800078e0002 */
[----:B------:R-:W2:Y:S01]  /*0250*/  @!P1 LDC.64 R2, c[0x0][0x3a8] ;  /* 0x0000ea00ff029b82 */ /* 0x000ea20000000a00 */
[----:B------:R-:W-:Y:S01]  /*0260*/  @!P1 IMAD.IADD R19, R11, 0x1, R16 ;  /* 0x000000010b139824 */ /* 0x000fe200078e0210 */
[----:B------:R-:W-:-:S04]  /*0270*/  @!P1 IADD3 R16, PT, PT, R16, 0x80, RZ ;  /* 0x0000008010109810 */ /* 0x000fc80007ffe0ff */
[----:B------:R-:W-:Y:S01]  /*0280*/  ISETP.GE.U32.AND P6, PT, R16, R9, PT ;  /* 0x000000091000720c */ /* 0x000fe20003fc6070 */
[----:B0-----:R-:W-:-:S04]  /*0290*/  @!P3 IMAD.WIDE.U32 R22, R15, 0x4, R12 ;  /* 0x000000040f16b825 */ /* 0x001fc800078e000c */
[----:B---3--:R-:W-:-:S08]  /*02a0*/  @!P2 IMAD.WIDE.U32 R6, R17, 0x4, R6 ;  /* 0x000000041106a825 */ /* 0x008fd000078e0006 */
[----:B------:R-:W-:Y:S01]  /*02b0*/  @!P6 IADD3 R13, PT, PT, R11, R16, RZ ;  /* 0x000000100b0de210 */ /* 0x000fe20007ffe0ff */
[----:B--2---:R-:W-:Y:S02]  /*02c0*/  @!P1 IMAD.WIDE.U32 R16, R19, 0x4, R2 ;  /* 0x0000000413109825 */ /* 0x004fe400078e0002 */
[----:B------:R-:W0:Y:S02]  /*02d0*/  @!P0 LDC.64 R18, c[0x0][0x3a8] ;  /* 0x0000ea00ff128b82 */ /* 0x000e240000000a00 */
[----:B------:R-:W-:Y:S02]  /*02e0*/  @!P0 IMAD.IADD R3, R11, 0x1, R0 ;  /* 0x000000010b038824 */ /* 0x000fe400078e0200 */
[----:B------:R-:W-:Y:S02]  /*02f0*/  HFMA2 R15, -RZ, RZ, 0, 0 ;  /* 0x00000000ff0f7431 */ /* 0x000fe400000001ff */
[----:B-1----:R-:W-:Y:S02]  /*0300*/  @!P5 IMAD.WIDE.U32 R20, R21, 0x4, R4 ;  /* 0x000000041514d825 */ /* 0x002fe400078e0004 */
[----:B------:R-:W1:Y:S02]  /*0310*/  @!P6 LDC.64 R4, c[0x0][0x3a8] ;  /* 0x0000ea00ff04eb82 */ /* 0x000e640000000a00 */
[----:B0-----:R-:W-:-:S05]  /*0320*/  @!P0 IMAD.WIDE.U32 R18, R3, 0x4, R18 ;  /* 0x0000000403128825 */ /* 0x001fca00078e0012 */
[----:B------:R-:W5:Y:S01]  /*0330*/  @!P0 LDG.E R15, desc[UR4][R18.64] ;  /* 0x00000004120f8981 */ /* 0x000f62000c1e1900 */
[----:B------:R-:W-:Y:S01]  /*0340*/  ISETP.GE.U32.AND P0, PT, R0, R9, PT ;  /* 0x000000090000720c */ /* 0x000fe20003f06070 */
[----:B------:R-:W-:Y:S02]  /*0350*/  IMAD.MOV.U32 R10, RZ, RZ, RZ ;  /* 0x000000ffff0a7224 */ /* 0x000fe400078e00ff */
[----:B------:R-:W-:-:S04]  /*0360*/  IMAD.MOV.U32 R12, RZ, RZ, RZ ;  /* 0x000000ffff0c7224 */ /* 0x000fc800078e00ff */
[----:B------:R1:W5:Y:S01]  /*0370*/  @!P5 LDG.E R10, desc[UR4][R20.64] ;  /* 0x00000004140ad981 */ /* 0x000362000c1e1900 */
[----:B------:R-:W-:-:S03]  /*0380*/  IMAD.MOV.U32 R14, RZ, RZ, RZ ;  /* 0x000000ffff0e7224 */ /* 0x000fc600078e00ff */
[----:B------:R0:W5:Y:S02]  /*0390*/  @!P3 LDG.E R12, desc[UR4][R22.64] ;  /* 0x00000004160cb981 */ /* 0x000164000c1e1900 */
[----:B------:R-:W2:Y:S01]  /*03a0*/  @!P0 LDC.64 R2, c[0x0][0x3a0] ;  /* 0x0000e800ff028b82 */ /* 0x000ea20000000a00 */
[----:B------:R-:W-:Y:S01]  /*03b0*/  BSSY.RECONVERGENT B0, `(.L_x_5680) ;  /* 0x000001c000007945 */ /* 0x000fe20003800200 */
[----:B------:R-:W5:Y:S01]  /*03c0*/  @!P4 LDG.E R14, desc[UR4][R24.64] ;  /* 0x00000004180ec981 */ /* 0x000f62000c1e1900 */
[----:B-1----:R-:W-:Y:S01]  /*03d0*/  @!P6 IMAD.WIDE.U32 R20, R13, 0x4, R4 ;  /* 0x000000040d14e825 */ /* 0x002fe200078e0004 */
[----:B------:R-:W-:-:S03]  /*03e0*/  CS2R R4, SRZ ;  /* 0x0000000000047805 */ /* 0x000fc6000001ff00 */
[----:B------:R-:W-:Y:S02]  /*03f0*/  IMAD.MOV.U32 R13, RZ, RZ, RZ ;  /* 0x000000ffff0d7224 */ /* 0x000fe400078e00ff */
[C---:B0-----:R-:W-:Y:S01]  /*0400*/  VIADD R22, R0.reuse, 0x100 ;  /* 0x0000010000167836 */ /* 0x041fe20000000000 */
[----:B------:R0:W5:Y:S04]  /*0410*/  @!P2 LDG.E R5, desc[UR4][R6.64] ;  /* 0x000000040605a981 */ /* 0x000168000c1e1900 */
[----:B------:R1:W5:Y:S04]  /*0420*/  @!P1 LDG.E R13, desc[UR4][R16.64] ;  /* 0x00000004100d9981 */ /* 0x000368000c1e1900 */
[----:B------:R3:W5:Y:S01]  /*0430*/  @!P6 LDG.E R4, desc[UR4][R20.64] ;  /* 0x000000041404e981 */ /* 0x000762000c1e1900 */
[C---:B0-----:R-:W-:Y:S01]  /*0440*/  VIADD R6, R0.reuse, 0x180 ;  /* 0x0000018000067836 */ /* 0x041fe20000000000 */
[C---:B-1----:R-:W-:Y:S01]  /*0450*/  IADD3 R16, PT, PT, R0.reuse, 0x200, RZ ;  /* 0x0000020000107810 */ /* 0x042fe20007ffe0ff */
[----:B---3--:R-:W-:-:S03]  /*0460*/  VIADD R20, R0, 0x280 ;  /* 0x0000028000147836 */ /* 0x008fc60000000000 */
[-C--:B------:R-:W-:Y:S01]  /*0470*/  ISETP.GE.U32.AND P3, PT, R16, R9.reuse, PT ;  /* 0x000000091000720c */ /* 0x080fe20003f66070 */
[----:B------:R-:W-:Y:S01]  /*0480*/  VIADD R16, R0, 0x80 ;  /* 0x0000008000107836 */ /* 0x000fe20000000000 */
[-C--:B------:R-:W-:Y:S02]  /*0490*/  ISETP.GE.U32.AND P1, PT, R22, R9.reuse, PT ;  /* 0x000000091600720c */ /* 0x080fe40003f26070 */
[-C--:B------:R-:W-:Y:S02]  /*04a0*/  ISETP.GE.U32.AND P2, PT, R6, R9.reuse, PT ;  /* 0x000000090600720c */ /* 0x080fe40003f46070 */
[----:B------:R-:W-:Y:S02]  /*04b0*/  ISETP.GE.U32.AND P4, PT, R20, R9, PT ;  /* 0x000000091400720c */ /* 0x000fe40003f86070 */
[----:B------:R-:W-:Y:S01]  /*04c0*/  IADD3 R18, PT, PT, R0, 0x300, RZ ;  /* 0x0000030000127810 */ /* 0x000fe20007ffe0ff */
[----:B------:R-:W-:Y:S10]  /*04d0*/  @P0 BRA `(.L_x_5681) ;  /* 0x0000000000240947 */ /* 0x000ff40003800000 */
        /* <DEDUP_REMOVED lines=9> */
.L_x_5681:
[----:B------:R-:W-:Y:S05]  /*0570*/  BSYNC.RECONVERGENT B0 ;  /* 0x0000000000007941 */ /* 0x000fea0003800200 */
.L_x_5680:
[-C--:B------:R-:W-:Y:S01]  /*0580*/  ISETP.GE.U32.AND P6, PT, R16, R9.reuse, PT ;  /* 0x000000091000720c */ /* 0x080fe20003fc6070 */
[----:B------:R-:W-:Y:S01]  /*0590*/  BSSY.RECONVERGENT B0, `(.L_x_5682) ;  /* 0x000000d000007945 */ /* 0x000fe20003800200 */
[----:B------:R-:W-:Y:S01]  /*05a0*/  ISETP.GE.U32.AND P5, PT, R18, R9, PT ;  /* 0x000000091200720c */ /* 0x000fe20003fa6070 */
[----:B------:R-:W-:-:S10]  /*05b0*/  VIADD R18, R0, 0x380 ;  /* 0x0000038000127836 */ /* 0x000fd40000000000 */
        /* <DEDUP_REMOVED lines=10> */
.L_x_5683:
[----:B------:R-:W-:Y:S05]  /*0660*/  BSYNC.RECONVERGENT B0 ;  /* 0x0000000000007941 */ /* 0x000fea0003800200 */
.L_x_5682:
[----:B------:R-:W-:Y:S01]  /*0670*/  @!P0 IMAD.IADD R7, R11, 0x1, R0 ;  /* 0x000000010b078824 */ /* 0x000fe200078e0200 */
[----:B------:R-:W-:Y:S01]  /*0680*/  BSSY.RECONVERGENT B0, `(.L_x_5684) ;  /* 0x000000d000007945 */ /* 0x000fe20003800200 */
[----:B------:R-:W-:Y:S02]  /*0690*/  ISETP.GE.U32.AND P6, PT, R18, R9, PT ;  /* 0x000000091200720c */ /* 0x000fe40003fc6070 */
[----:B--2---:R-:W-:Y:S01]  /*06a0*/  @!P0 IMAD.WIDE.U32 R2, R7, 0x4, R2 ;  /* 0x0000000407028825 */ /* 0x004fe200078e0002 */
        /* <DEDUP_REMOVED lines=10> */
.L_x_5685:
[----:B------:R-:W-:Y:S05]  /*0750*/  BSYNC.RECONVERGENT B0 ;  /* 0x0000000000007941 */ /* 0x000fea0003800200 */
.L_x_5684:
        /* <DEDUP_REMOVED lines=11> */
.L_x_5687:
[----:B------:R-:W-:Y:S05]  /*0810*/  BSYNC.RECONVERGENT B0 ;  /* 0x0000000000007941 */ /* 0x000fea0003800200 */
.L_x_5686:
        /* <DEDUP_REMOVED lines=11> */
.L_x_5689:
[----:B------:R-:W-:Y:S05]  /*08d0*/  BSYNC.RECONVERGENT B0 ;  /* 0x0000000000007941 */ /* 0x000fea0003800200 */
.L_x_5688:
        /* <DEDUP_REMOVED lines=11> */
.L_x_5691:
[----:B------:R-:W-:Y:S05]  /*0990*/  BSYNC.RECONVERGENT B0 ;  /* 0x0000000000007941 */ /* 0x000fea0003800200 */
.L_x_5690:
        /* <DEDUP_REMOVED lines=11> */
.L_x_5693:
[----:B------:R-:W-:Y:S05]  /*0a50*/  BSYNC.RECONVERGENT B0 ;  /* 0x0000000000007941 */ /* 0x000fea0003800200 */
.L_x_5692:
        /* <DEDUP_REMOVED lines=11> */
.L_x_5695:
[----:B------:R-:W-:Y:S05]  /*0b10*/  BSYNC.RECONVERGENT B0 ;  /* 0x0000000000007941 */ /* 0x000fea0003800200 */
.L_x_5694:
[----:B------:R-:W-:Y:S01]  /*0b20*/  @!P0 MOV R0, R16 ;  /* 0x0000001000008202 */ /* 0x000fe20000000f00 */
[----:B-----5:R0:W-:Y:S01]  /*0b30*/  @!P0 STG.E desc[UR4][R2.64], R15 ;  /* 0x0000000f02008986 */ /* 0x0201e2000c101904 */
        /* <DEDUP_REMOVED lines=16> */
.L_x_5698:
[----:B------:R-:W-:-:S13]  /*0c40*/  ISETP.GE.U32.AND P0, PT, R0, R9, PT ;  /* 0x000000090000720c */ /* 0x000fda0003f06070 */
[----:B------:R-:W-:Y:S05]  /*0c50*/  @P0 BRA `(.L_x_5700) ;  /* 0x0000000000300947 */ /* 0x000fea0003800000 */
[----:B0-----:R-:W0:Y:S01]  /*0c60*/  LDC.64 R2, c[0x0][0x3a0] ;  /* 0x0000e800ff027b82 */ /* 0x001e220000000a00 */
[----:B------:R-:W-:Y:S01]  /*0c70*/  IMAD.IADD R13, R11, 0x1, R0 ;  /* 0x000000010b0d7824 */ /* 0x000fe200078e0200 */
[----:B------:R-:W-:-:S03]  /*0c80*/  IADD3 R0, PT, PT, R0, 0x80, RZ ;  /* 0x0000008000007810 */ /* 0x000fc60007ffe0ff */
[----:B0-----:R-:W-:-:S05]  /*0c90*/  IMAD.WIDE.U32 R2, R13, 0x4, R2 ;  /* 0x000000040d027825 */ /* 0x001fca00078e0002 */
[----:B------:R1:W-:Y:S02]  /*0ca0*/  STG.E desc[UR4][R2.64], R6 ;  /* 0x0000000602007986 */ /* 0x0003e4000c101904 */
.L_x_5699:
[----:B------:R-:W-:-:S13]  /*0cb0*/  ISETP.GE.U32.AND P0, PT, R0, R9, PT ;  /* 0x000000090000720c */ /* 0x000fda0003f06070 */
[----:B------:R-:W-:Y:S05]  /*0cc0*/  @P0 BRA `(.L_x_5701) ;  /* 0x0000000000340947 */ /* 0x000fea0003800000 */
[----:B01----:R-:W0:Y:S01]  /*0cd0*/  LDC.64 R2, c[0x0][0x3a0] ;  /* 0x0000e800ff027b82 */ /* 0x003e220000000a00 */
[----:B------:R-:W-:Y:S02]  /*0ce0*/  IMAD.IADD R13, R11, 0x1, R0 ;  /* 0x000000010b0d7824 */ /* 0x000fe400078e0200 */
[----:B------:R-:W-:Y:S02]  /*0cf0*/  VIADD R0, R0, 0x80 ;  /* 0x0000008000007836 */ /* 0x000fe40000000000 */
[----:B0-----:R-:W-:-:S05]  /*0d00*/  IMAD.WIDE.U32 R2, R13, 0x4, R2 ;  /* 0x000000040d027825 */ /* 0x001fca00078e0002 */
[----:B------:R1:W-:Y:S02]  /*0d10*/  STG.E desc[UR4][R2.64], R7 ;  /* 0x0000000702007986 */ /* 0x0003e4000c101904 */
.L_x_5700:
        /* <DEDUP_REMOVED lines=8> */
.L_x_5701:
[----:B------:R-:W-:Y:S05]  /*0da0*/  BSYNC.RELIABLE B1 ;  /* 0x0000000000017941 */ /* 0x000fea0003800100 */
.L_x_5697:
[----:B------:R-:W-:-:S13]  /*0db0*/  ISETP.GE.U32.AND P0, PT, R0, R9, PT ;  /* 0x000000090000720c */ /* 0x000fda0003f06070 */
[----:B012---:R-:W0:Y:S01]  /*0dc0*/  @!P0 LDC.64 R2, c[0x0][0x3a0] ;  /* 0x0000e800ff028b82 */ /* 0x007e220000000a00 */
[----:B------:R-:W-:Y:S01]  /*0dd0*/  @!P0 IMAD.IADD R5, R11, 0x1, R0 ;  /* 0x000000010b058824 */ /* 0x000fe200078e0200 */
[----:B------:R-:W-:-:S03]  /*0de0*/  @!P0 IADD3 R0, PT, PT, R0, 0x80, RZ ;  /* 0x0000008000008810 */ /* 0x000fc60007ffe0ff */
[----:B0-----:R-:W-:-:S05]  /*0df0*/  @!P0 IMAD.WIDE.U32 R2, R5, 0x4, R2 ;  /* 0x0000000405028825 */ /* 0x001fca00078e0002 */
[----:B------:R2:W-:Y:S02]  /*0e00*/  @!P0 STG.E desc[UR4][R2.64], R8 ;  /* 0x0000000802008986 */ /* 0x0005e4000c101904 */
.L_x_5702:
[----:B------:R-:W-:Y:S05]  /*0e10*/  BSYNC.RECONVERGENT B0 ;  /* 0x0000000000007941 */ /* 0x000fea0003800200 */
.L_x_5696:
[----:B------:R-:W-:Y:S05]  /*0e20*/  WARPSYNC.ALL ;  /* 0x0000000000007948 */ /* 0x000fea0003800000 */
[----:B------:R-:W-:-:S13]  /*0e30*/  ISETP.GE.U32.AND P0, PT, R0, R9, PT ;  /* 0x000000090000720c */ /* 0x000fda0003f06070 */
[----:B------:R-:W-:Y:S05]  /*0e40*/  @P0 EXIT ;  /* 0x000000000000094d */ /* 0x000fea0003800000 */
[----:B012---:R-:W0:Y:S01]  /*0e50*/  LDC.64 R2, c[0x0][0x3a0] ;  /* 0x0000e800ff027b82 */ /* 0x007e220000000a00 */
[----:B------:R-:W-:-:S04]  /*0e60*/  IMAD.IADD R11, R11, 0x1, R0 ;  /* 0x000000010b0b7824 */ /* 0x000fc800078e0200 */
[----:B0-----:R-:W-:-:S05]  /*0e70*/  IMAD.WIDE.U32 R2, R11, 0x4, R2 ;  /* 0x000000040b027825 */ /* 0x001fca00078e0002 */
[----:B------:R-:W-:Y:S01]  /*0e80*/  STG.E desc[UR4][R2.64], R4 ;  /* 0x0000000402007986 */ /* 0x000fe2000c101904 */
[----:B------:R-:W-:Y:S05]  /*0e90*/  EXIT ;  /* 0x000000000000794d */ /* 0x000fea0003800000 */
.L_x_5679:
[----:B------:R-:W0:Y:S01]  /*0ea0*/  S2R R0, SR_TID.X ;  /* 0x0000000000007919 */ /* 0x000e220000002100 */
[----:B------:R-:W1:Y:S01]  /*0eb0*/  LDC.64 R2, c[0x0][0x3a8] ;  /* 0x0000ea00ff027b82 */ /* 0x000e620000000a00 */
[----:B------:R-:W2:Y:S01]  /*0ec0*/  LDCU UR6, c[0x0][0x388] ;  /* 0x00007100ff0677ac */ /* 0x000ea20008000800 */
[----:B------:R-:W3:Y:S06]  /*0ed0*/  LDCU UR7, c[0x0][0x394] ;  /* 0x00007280ff0777ac */ /* 0x000eec0008000800 */
[----:B------:R-:W4:Y:S01]  /*0ee0*/  LDC.64 R8, c[0x0][0x3a0] ;  /* 0x0000e800ff087b82 */ /* 0x000f220000000a00 */
[----:B-1----:R-:W-:-:S04]  /*0ef0*/  IMAD.WIDE.U32 R2, R11, 0x4, R2 ;  /* 0x000000040b027825 */ /* 0x002fc800078e0002 */
[----:B0-----:R-:W-:-:S05]  /*0f00*/  IMAD.WIDE.U32 R14, R0, 0x8, R2 ;  /* 0x00000008000e7825 */ /* 0x001fca00078e0002 */
[----:B------:R-:W5:Y:S04]  /*0f10*/  LDG.E.64 R12, desc[UR4][R14.64] ;  /* 0x000000040e0c7981 */ /* 0x000f68000c1e1b00 */
[----:B------:R-:W2:Y:S04]  /*0f20*/  LDG.E.64 R6, desc[UR4][R14.64+0x400] ;  /* 0x000400040e067981 */ /* 0x000ea8000c1e1b00 */
[----:B------:R-:W3:Y:S04]  /*0f30*/  LDG.E.64 R2, desc[UR4][R14.64+0x800] ;  /* 0x000800040e027981 */ /* 0x000ee8000c1e1b00 */
[----:B------:R3:W3:Y:S01]  /*0f40*/  LDG.E.64 R4, desc[UR4][R14.64+0xc00] ;  /* 0x000c00040e047981 */ /* 0x0006e2000c1e1b00 */
[----:B----4-:R-:W-:-:S04]  /*0f50*/  IMAD.WIDE.U32 R8, R11, 0x4, R8 ;  /* 0x000000040b087825 */ /* 0x010fc800078e0008 */
[----:B------:R-:W-:-:S04]  /*0f60*/  IMAD.WIDE.U32 R8, R0, 0x8, R8 ;  /* 0x0000000800087825 */ /* 0x000fc800078e0008 */
[----:B-----5:R-:W-:Y:S01]  /*0f70*/  FADD.FTZ R10, R12, 3 ;  /* 0x404000000c0a7421 */ /* 0x020fe20000010000 */
[----:B------:R-:W-:Y:S01]  /*0f80*/  FADD.FTZ R16, R13, 3 ;  /* 0x404000000d107421 */ /* 0x000fe20000010000 */
[----:B--2---:R-:W-:-:S03]  /*0f90*/  FADD.FTZ R17, R6, 3 ;  /* 0x4040000006117421 */ /* 0x004fc60000010000 */
[----:B------:R-:W-:Y:S01]  /*0fa0*/  FSETP.GEU.FTZ.AND P0, PT, R10, UR6, PT ;  /* 0x000000060a007c0b */ /* 0x000fe2000bf1e000 */
[----:B------:R-:W-:Y:S01]  /*0fb0*/  FADD.FTZ R18, R7, 3 ;  /* 0x4040000007127421 */ /* 0x000fe20000010000 */
[----:B------:R-:W-:Y:S01]  /*0fc0*/  FSETP.GEU.FTZ.AND P1, PT, R16, UR6, PT ;  /* 0x0000000610007c0b */ /* 0x000fe2000bf3e000 */
[----:B---3--:R-:W-:Y:S01]  /*0fd0*/  FADD.FTZ R14, R3, 3 ;  /* 0x40400000030e7421 */ /* 0x008fe20000010000 */
[----:B------:R-:W-:Y:S02]  /*0fe0*/  FSEL R10, R10, UR6, P0 ;  /* 0x000000060a0a7c08 */ /* 0x000fe40008000000 */
[----:B------:R-:W-:Y:S02]  /*0ff0*/  FSEL R16, R16, UR6, P1 ;  /* 0x0000000610107c08 */ /* 0x000fe40008800000 */
[----:B------:R-:W-:Y:S02]  /*1000*/  FSETP.GT.FTZ.AND P0, PT, R10, UR7, PT ;  /* 0x000000070a007c0b */ /* 0x000fe4000bf14000 */
[----:B------:R-:W-:-:S02]  /*1010*/  FSETP.GT.FTZ.AND P1, PT, R16, UR7, PT ;  /* 0x0000000710007c0b */ /* 0x000fc4000bf34000 */
[C---:B------:R-:W-:Y:S02]  /*1020*/  FSETP.GEU.FTZ.AND P2, PT, R17.reuse, UR6, PT ;  /* 0x0000000611007c0b */ /* 0x040fe4000bf5e000 */
[----:B------:R-:W-:Y:S02]  /*1030*/  FSETP.GEU.FTZ.AND P3, PT, R18, UR6, PT ;  /* 0x0000000612007c0b */ /* 0x000fe4000bf7e000 */
[----:B------:R-:W-:Y:S01]  /*1040*/  FSEL R15, R10, UR7, !P0 ;  /* 0x000000070a0f7c08 */ /* 0x000fe2000c000000 */
[----:B------:R-:W-:Y:S01]  /*1050*/  FADD.FTZ R10, R2, 3 ;  /* 0x40400000020a7421 */ /* 0x000fe20000010000 */
[----:B------:R-:W-:Y:S02]  /*1060*/  FSEL R16, R16, UR7, !P1 ;  /* 0x0000000710107c08 */ /* 0x000fe4000c800000 */
[----:B------:R-:W-:Y:S01]  /*1070*/  FSEL R17, R17, UR6, P2 ;  /* 0x0000000611117c08 */ /* 0x000fe20009000000 */
[----:B------:R-:W-:Y:S01]  /*1080*/  FMUL.FTZ R12, R12, R15 ;  /* 0x0000000f0c0c7220 */ /* 0x000fe20000410000 */
[----:B------:R-:W-:Y:S01]  /*1090*/  FSEL R18, R18, UR6, P3 ;  /* 0x0000000612127c08 */ /* 0x000fe20009800000 */
[----:B------:R-:W-:Y:S01]  /*10a0*/  FMUL.FTZ R13, R13, R16 ;  /* 0x000000100d0d7220 */ /* 0x000fe20000410000 */
[----:B------:R-:W-:Y:S01]  /*10b0*/  FSETP.GT.FTZ.AND P2, PT, R17, UR7, PT ;  /* 0x0000000711007c0b */ /* 0x000fe2000bf54000 */
[----:B------:R-:W-:Y:S01]  /*10c0*/  FADD.FTZ R15, R4, 3 ;  /* 0x40400000040f7421 */ /* 0x000fe20000010000 */
[----:B------:R-:W-:Y:S01]  /*10d0*/  FSETP.GT.FTZ.AND P3, PT, R18, UR7, PT ;  /* 0x0000000712007c0b */ /* 0x000fe2000bf74000 */
[----:B------:R-:W-:Y:S01]  /*10e0*/  FADD.FTZ R16, R5, 3 ;  /* 0x4040000005107421 */ /* 0x000fe20000010000 */
[----:B------:R-:W-:Y:S01]  /*10f0*/  FSEL R17, R17, UR7, !P2 ;  /* 0x0000000711117c08 */ /* 0x000fe2000d000000 */
[----:B------:R-:W-:Y:S01]  /*1100*/  FMUL.FTZ R12, R12, 0.16666667163372039795 ;  /* 0x3e2aaaab0c0c7820 */ /* 0x000fe20000410000 */
[----:B------:R-:W-:Y:S01]  /*1110*/  FSEL R18, R18, UR7, !P3 ;  /* 0x0000000712127c08 */ /* 0x000fe2000d800000 */
[----:B------:R-:W-:Y:S01]  /*1120*/  FMUL.FTZ R13, R13, 0.16666667163372039795 ;  /* 0x3e2aaaab0d0d7820 */ /* 0x000fe20000410000 */
[----:B------:R-:W-:Y:S01]  /*1130*/  FSETP.GEU.FTZ.AND P0, PT, R10, UR6, PT ;  /* 0x000000060a007c0b */ /* 0x000fe2000bf1e000 */
[----:B------:R-:W-:Y:S01]  /*1140*/  FMUL.FTZ R6, R6, R17 ;  /* 0x0000001106067220 */ /* 0x000fe20000410000 */
[----:B------:R-:W-:Y:S01]  /*1150*/  FSETP.GEU.FTZ.AND P1, PT, R14, UR6, PT ;  /* 0x000000060e007c0b */ /* 0x000fe2000bf3e000 */
[----:B------:R-:W-:Y:S01]  /*1160*/  FMUL.FTZ R7, R7, R18 ;  /* 0x0000001207077220 */ /* 0x000fe20000410000 */
[----:B------:R-:W-:Y:S01]  /*1170*/  FSETP.GEU.FTZ.AND P2, PT, R15, UR6, PT ;  /* 0x000000060f007c0b */ /* 0x000fe2000bf5e000 */
[----:B------:R-:W-:Y:S01]  /*1180*/  FMUL.FTZ R6, R6, 0.16666667163372039795 ;  /* 0x3e2aaaab06067820 */ /* 0x000fe20000410000 */
[----:B------:R-:W-:Y:S01]  /*1190*/  FSETP.GEU.FTZ.AND P3, PT, R16, UR6, PT ;  /* 0x0000000610007c0b */ /* 0x000fe2000bf7e000 */
[----:B------:R-:W-:Y:S01]  /*11a0*/  FMUL.FTZ R7, R7, 0.16666667163372039795 ;  /* 0x3e2aaaab07077820 */ /* 0x000fe20000410000 */
[----:B------:R-:W-:Y:S01]  /*11b0*/  FSEL R10, R10, UR6, P0 ;  /* 0x000000060a0a7c08 */ /* 0x000fe20008000000 */
[----:B------:R-:W-:Y:S01]  /*11c0*/  STG.E.64 desc[UR4][R8.64], R12 ;  /* 0x0000000c08007986 */ /* 0x000fe2000c101b04 */
[----:B------:R-:W-:-:S02]  /*11d0*/  FSEL R14, R14, UR6, P1 ;  /* 0x000000060e0e7c08 */ /* 0x000fc40008800000 */
[----:B------:R-:W-:Y:S01]  /*11e0*/  FSEL R15, R15, UR6, P2 ;  /* 0x000000060f0f7c08 */ /* 0x000fe20009000000 */
[----:B------:R-:W-:Y:S01]  /*11f0*/  STG.E.64 desc[UR4][R8.64+0x400], R6 ;  /* 0x0004000608007986 */ /* 0x000fe2000c101b04 */
[----:B------:R-:W-:Y:S02]  /*1200*/  FSEL R16, R16, UR6, P3 ;  /* 0x0000000610107c08 */ /* 0x000fe40009800000 */
[----:B------:R-:W-:Y:S02]  /*1210*/  FSETP.GT.FTZ.AND P0, PT, R10, UR7, PT ;  /* 0x000000070a007c0b */ /* 0x000fe4000bf14000 */
[----:B------:R-:W-:Y:S02]  /*1220*/  FSETP.GT.FTZ.AND P1, PT, R14, UR7, PT ;  /* 0x000000070e007c0b */ /* 0x000fe4000bf34000 */
[----:B------:R-:W-:Y:S02]  /*1230*/  FSETP.GT.FTZ.AND P2, PT, R15, UR7, PT ;  /* 0x000000070f007c0b */ /* 0x000fe4000bf54000 */
[----:B------:R-:W-:-:S02]  /*1240*/  FSETP.GT.FTZ.AND P3, PT, R16, UR7, PT ;  /* 0x0000000710007c0b */ /* 0x000fc4000bf74000 */
[----:B------:R-:W-:Y:S02]  /*1250*/  FSEL R11, R10, UR7, !P0 ;  /* 0x000000070a0b7c08 */ /* 0x000fe4000c000000 */
[----:B------:R-:W-:Y:S02]  /*1260*/  FSEL R14, R14, UR7, !P1 ;  /* 0x000000070e0e7c08 */ /* 0x000fe4000c800000 */
        /* <DEDUP_REMOVED lines=8> */
[----:B------:R-:W-:-:S02]  /*12f0*/  FMUL.FTZ R4, R15, 0.16666667163372039795 ;  /* 0x3e2aaaab0f047820 */ /* 0x000fc40000410000 */
[----:B------:R-:W-:Y:S02]  /*1300*/  FMUL.FTZ R5, R5, 0.16666667163372039795 ;  /* 0x3e2aaaab05057820 */ /* 0x000fe40000410000 */
[----:B------:R-:W-:Y:S04]  /*1310*/  STG.E.64 desc[UR4][R8.64+0x800], R2 ;  /* 0x0008000208007986 */ /* 0x000fe8000c101b04 */
[----:B------:R-:W-:Y:S01]  /*1320*/  STG.E.64 desc[UR4][R8.64+0xc00], R4 ;  /* 0x000c000408007986 */ /* 0x000fe2000c101b04 */
[----:B------:R-:W-:Y:S05]  /*1330*/  EXIT ;  /* 0x000000000000794d */ /* 0x000fea0003800000 */
.L_x_5703:
        /* <DEDUP_REMOVED lines=12> */
.L_x_6387:


//--------------------- .text._ZN2at6native29vectorized_elementwise_kernelILi4EZZZNS0_66_GLOBAL__N__a0cfb035_28_ActivationHardswishKernel_cu_9e10b42f_293016hardswish_kernelERNS_14TensorIteratorEENKUlvE_clEvENKUlvE0_clEvEUlfE_St5arrayIPcLm2EEEEviT0_T1_ --------------------------
	.section	.text._ZN2at6native29vectorized_elementwise_kernelILi4EZZZNS0_66_GLOBAL__N__a0cfb035_28_ActivationHardswishKernel_cu_9e10b42f_293016hardswish_kernelERNS_14TensorIteratorEENKUlvE_clEvENKUlvE0_clEvEUlfE_St5arrayIPcLm2EEEEviT0_T1_,"ax",@progbits
	.align	128
        .global         _ZN2at6native29vectorized_elementwise_kernelILi4EZZZNS0_66_GLOBAL__N__a0cfb035_28_ActivationHardswishKernel_cu_9e10b42f_293016hardswish_kernelERNS_14TensorIteratorEENKUlvE_clEvENKUlvE0_clEvEUlfE_St5arrayIPcLm2EEEEviT0_T1_
        .type           _ZN2at6native29vectorized_elementwise_kernelILi4EZZZNS0_66_GLOBAL__N__a0cfb035_28_ActivationHardswishKernel_cu_9e10b42f_293016hardswish_kernelERNS_14TensorIteratorEENKUlvE_clEvENKUlvE0_clEvEUlfE_St5arrayIPcLm2EEEEviT0_T1_,@function
        .size           _ZN2at6native29vectorized_elementwise_kernelILi4EZZZNS0_66_GLOBAL__N__a0cfb035_28_ActivationHardswishKernel_cu_9e10b42f_293016hardswish_kernelERNS_14TensorIteratorEENKUlvE_clEvENKUlvE0_clEvEUlfE_St5arrayIPcLm2EEEEviT0_T1_,(.L_x_6388 - _ZN2at6native29vectorized_elementwise_kernelILi4EZZZNS0_66_GLOBAL__N__a0cfb035_28_ActivationHardswishKernel_cu_9e10b42f_293016hardswish_kernelERNS_14TensorIteratorEENKUlvE_clEvENKUlvE0_clEvEUlfE_St5arrayIPcLm2EEEEviT0_T1_)
        .other          _ZN2at6native29vectorized_elementwise_kernelILi4EZZZNS0_66_GLOBAL__N__a0cfb035_28_ActivationHardswishKernel_cu_9e10b42f_293016hardswish_kernelERNS_14TensorIteratorEENKUlvE_clEvENKUlvE0_clEvEUlfE_St5arrayIPcLm2EEEEviT0_T1_,@"STO_CUDA_ENTRY STV_DEFAULT"
_ZN2at6native29vectorized_elementwise_kernelILi4EZZZNS0_66_GLOBAL__N__a0cfb035_28_ActivationHardswishKernel_cu_9e10b42f_293016hardswish_kernelERNS_14TensorIteratorEENKUlvE_clEvENKUlvE0_clEvEUlfE_St5arrayIPcLm2EEEEviT0_T1_:
.text._ZN2at6native29vectorized_elementwise_kernelILi4EZZZNS0_66_GLOBAL__N__a0cfb035_28_ActivationHardswishKernel_cu_9e10b42f_293016hardswish_kernelERNS_14TensorIteratorEENKUlvE_clEvENKUlvE0_clEvEUlfE_St5arrayIPcLm2EEEEviT0_T1_:
        /* <DEDUP_REMOVED lines=9> */
[----:B------:R-:W-:Y:S02]  /*0090*/  CS2R R12, SRZ ;  /* 0x00000000000c7805 */ /* 0x000fe4000001ff00 */
        /* <DEDUP_REMOVED lines=23> */
[----:B------:R-:W3:Y:S01]  /*0210*/  @!P2 LDC.64 R6, c[0x0][0x3a8] ;  /* 0x0000ea00ff06ab82 */ /* 0x000ee20000000a00 */
[----:B------:R-:W-:-:S05]  /*0220*/  @!P2 VIADD R15, R15, 0x80 ;  /* 0x000000800f0fa836 */ /* 0x000fca0000000000 */
[----:B------:R-:W-:Y:S01]  /*0230*/  ISETP.GE.U32.AND P1, PT, R15, R8, PT ;  /* 0x000000080f00720c */ /* 0x000fe20003f26070 */
[----:B--2---:R-:W-:-:S12]  /*0240*/  @!P4 IMAD.WIDE.U32 R26, R27, 0x4, R2 ;  /* 0x000000041b1ac825 */ /* 0x004fd800078e0002 */
[----:B------:R-:W2:Y:S01]  /*0250*/  @!P1 LDC.64 R2, c[0x0][0x3a8] ;  /* 0x0000ea00ff029b82 */ /* 0x000ea20000000a00 */
[----:B------:R-:W-:Y:S02]  /*0260*/  @!P1 IMAD.IADD R21, R0, 0x1, R15 ;  /* 0x0000000100159824 */ /* 0x000fe400078e020f */
[----:B------:R-:W-:Y:S02]  /*0270*/  @!P1 VIADD R15, R15, 0x80 ;  /* 0x000000800f0f9836 */ /* 0x000fe40000000000 */
[----:B---3--:R-:W-:-:S03]  /*0280*/  @!P2 IMAD.WIDE.U32 R6, R19, 0x4, R6 ;  /* 0x000000041306a825 */ /* 0x008fc600078e0006 */
[----:B------:R-:W3:Y:S01]  /*0290*/  @!P0 LDC.64 R18, c[0x0][0x3a8] ;  /* 0x0000ea00ff128b82 */ /* 0x000ee20000000a00 */
[----:B------:R-:W-:Y:S01]  /*02a0*/  ISETP.GE.U32.AND P6, PT, R15, R8, PT ;  /* 0x000000080f00720c */ /* 0x000fe20003fc6070 */
[----:B-1----:R-:W-:-:S04]  /*02b0*/  @!P5 IMAD.WIDE.U32 R22, R23, 0x4, R4 ;  /* 0x000000041716d825 */ /* 0x002fc800078e0004 */
[----:B0-----:R-:W-:Y:S01]  /*02c0*/  @!P3 IMAD.WIDE.U32 R24, R17, 0x4, R10 ;  /* 0x000000041118b825 */ /* 0x001fe200078e000a */
[----:B------:R0:W5:Y:S07]  /*02d0*/  @!P5 LDG.E R13, desc[UR4][R22.64] ;  /* 0x00000004160dd981 */ /* 0x00016e000c1e1900 */
[----:B------:R-:W1:Y:S01]  /*02e0*/  @!P6 LDC.64 R4, c[0x0][0x3a8] ;  /* 0x0000ea00ff04eb82 */ /* 0x000e620000000a00 */
[----:B--2---:R-:W-:Y:S01]  /*02f0*/  @!P1 IMAD.WIDE.U32 R16, R21, 0x4, R2 ;  /* 0x0000000415109825 */ /* 0x004fe200078e0002 */
[----:B------:R-:W-:-:S03]  /*0300*/  @!P0 IADD3 R3, PT, PT, R0, R9, RZ ;  /* 0x0000000900038210 */ /* 0x000fc60007ffe0ff */
[----:B0-----:R-:W-:Y:S02]  /*0310*/  IMAD.MOV.U32 R22, RZ, RZ, RZ ;  /* 0x000000ffff167224 */ /* 0x001fe400078e00ff */
[----:B---3--:R-:W-:-:S05]  /*0320*/  @!P0 IMAD.WIDE.U32 R18, R3, 0x4, R18 ;  /* 0x0000000403128825 */ /* 0x008fca00078e0012 */
[----:B------:R-:W5:Y:S01]  /*0330*/  @!P0 LDG.E R22, desc[UR4][R18.64] ;  /* 0x0000000412168981 */ /* 0x000f62000c1e1900 */
[----:B------:R-:W-:Y:S01]  /*0340*/  ISETP.GE.U32.AND P0, PT, R9, R8, PT ;  /* 0x000000080900720c */ /* 0x000fe20003f06070 */
[----:B------:R-:W-:-:S12]  /*0350*/  @!P6 IMAD.IADD R11, R0, 0x1, R15 ;  /* 0x00000001000be824 */ /* 0x000fd800078e020f */
[----:B------:R-:W0:Y:S01]  /*0360*/  @!P0 LDC.64 R2, c[0x0][0x3a0] ;  /* 0x0000e800ff028b82 */ /* 0x000e220000000a00 */
[----:B-1----:R-:W-:Y:S01]  /*0370*/  @!P6 IMAD.WIDE.U32 R20, R11, 0x4, R4 ;  /* 0x000000040b14e825 */ /* 0x002fe200078e0004 */
[----:B------:R-:W-:-:S03]  /*0380*/  CS2R R4, SRZ ;  /* 0x0000000000047805 */ /* 0x000fc6000001ff00 */
[----:B------:R-:W-:Y:S02]  /*0390*/  IMAD.MOV.U32 R11, RZ, RZ, RZ ;  /* 0x000000ffff0b7224 */ /* 0x000fe400078e00ff */
[----:B------:R-:W-:Y:S02]  /*03a0*/  HFMA2 R14, -RZ, RZ, 0, 0 ;  /* 0x00000000ff0e7431 */ /* 0x000fe400000001ff */
[----:B------:R-:W-:Y:S01]  /*03b0*/  IMAD.MOV.U32 R10, RZ, RZ, RZ ;  /* 0x000000ffff0a7224 */ /* 0x000fe200078e00ff */
[----:B------:R1:W5:Y:S01]  /*03c0*/  @!P2 LDG.E R5, desc[UR4][R6.64] ;  /* 0x000000040605a981 */ /* 0x000362000c1e1900 */
[----:B------:R-:W-:-:S03]  /*03d0*/  VIADD R15, R9, 0x100 ;  /* 0x00000100090f7836 */ /* 0x000fc60000000000 */
[----:B------:R2:W5:Y:S01]  /*03e0*/  @!P6 LDG.E R4, desc[UR4][R20.64] ;  /* 0x000000041404e981 */ /* 0x000562000c1e1900 */
[----:B------:R-:W-:Y:S03]  /*03f0*/  BSSY.RECONVERGENT B0, `(.L_x_5705) ;  /* 0x0000017000007945 */ /* 0x000fe60003800200 */
[----:B------:R3:W5:Y:S01]  /*0400*/  @!P1 LDG.E R11, desc[UR4][R16.64] ;  /* 0x00000004100b9981 */ /* 0x000762000c1e1900 */
[----:B-1----:R-:W-:-:S03]  /*0410*/  VIADD R7, R9, 0x180 ;  /* 0x0000018009077836 */ /* 0x002fc60000000000 */
[----:B------:R1:W5:Y:S01]  /*0420*/  @!P4 LDG.E R14, desc[UR4][R26.64] ;  /* 0x000000041a0ec981 */ /* 0x000362000c1e1900 */
[----:B--2---:R-:W-:Y:S01]  /*0430*/  VIADD R21, R9, 0x280 ;  /* 0x0000028009157836 */ /* 0x004fe20000000000 */
[-C--:B------:R-:W-:Y:S02]  /*0440*/  ISETP.GE.U32.AND P1, PT, R15, R8.reuse, PT ;  /* 0x000000080f00720c */ /* 0x080fe40003f26070 */
[----:B------:R1:W5:Y:S01]  /*0450*/  @!P3 LDG.E R10, desc[UR4][R24.64] ;  /* 0x00000004180ab981 */ /* 0x000362000c1e1900 */
[C---:B---3--:R-:W-:Y:S01]  /*0460*/  IADD3 R17, PT, PT, R9.reuse, 0x200, RZ ;  /* 0x0000020009117810 */ /* 0x048fe20007ffe0ff */
[----:B------:R-:W-:Y:S01]  /*0470*/  VIADD R15, R9, 0x80 ;  /* 0x00000080090f7836 */ /* 0x000fe20000000000 */
[-C--:B------:R-:W-:Y:S01]  /*0480*/  ISETP.GE.U32.AND P2, PT, R7, R8.reuse, PT ;  /* 0x000000080700720c */ /* 0x080fe20003f46070 */
[----:B------:R-:W-:Y:S01]  /*0490*/  VIADD R19, R9, 0x300 ;  /* 0x0000030009137836 */ /* 0x000fe20000000000 */
[-C--:B------:R-:W-:Y:S02]  /*04a0*/  ISETP.GE.U32.AND P3, PT, R17, R8.reuse, PT ;  /* 0x000000081100720c */ /* 0x080fe40003f66070 */
[----:B------:R-:W-:Y:S01]  /*04b0*/  ISETP.GE.U32.AND P4, PT, R21, R8, PT ;  /* 0x000000081500720c */ /* 0x000fe20003f86070 */
[----:B------:R-:W-:-:S12]  /*04c0*/  @P0 BRA `(.L_x_5706) ;  /* 0x0000000000240947 */ /* 0x000fd80003800000 */
[----:B------:R-:W2:Y:S01]  /*04d0*/  LDCU UR6, c[0x0][0x388] ;  /* 0x00007100ff0677ac */ /* 0x000ea20008000800 */
[----:B-----5:R-:W-:Y:S01]  /*04e0*/  FADD.FTZ R6, R22, 3 ;  /* 0x4040000016067421 */ /* 0x020fe20000010000 */
[----:B------:R-:W3:Y:S04]  /*04f0*/  LDCU UR7, c[0x0][0x394] ;  /* 0x00007280ff0777ac */ /* 0x000ee80008000800 */
[----:B--2---:R-:W-:-:S04]  /*0500*/  FSETP.GEU.FTZ.AND P5, PT, R6, UR6, PT ;  /* 0x0000000606007c0b */ /* 0x004fc8000bfbe000 */
[----:B------:R-:W-:-:S04]  /*0510*/  FSEL R6, R6, UR6, P5 ;  /* 0x0000000606067c08 */ /* 0x000fc8000a800000 */
[----:B---3--:R-:W-:-:S04]  /*0520*/  FSETP.GT.FTZ.AND P5, PT, R6, UR7, PT ;  /* 0x0000000706007c0b */ /* 0x008fc8000bfb4000 */
[----:B------:R-:W-:-:S05]  /*0530*/  FSEL R7, R6, UR7, !P5 ;  /* 0x0000000706077c08 */ /* 0x000fca000e800000 */
[----:B------:R-:W-:-:S04]  /*0540*/  FMUL.FTZ R7, R7, R22 ;  /* 0x0000001607077220 */ /* 0x000fc80000410000 */
[----:B------:R-:W-:-:S07]  /*0550*/  FMUL.FTZ R17, R7, 0.16666667163372039795 ;  /* 0x3e2aaaab07117820 */ /* 0x000fce0000410000 */
.L_x_5706:
[----:B------:R-:W-:Y:S05]  /*0560*/  BSYNC.RECONVERGENT B0 ;  /* 0x0000000000007941 */ /* 0x000fea0003800200 */
.L_x_5705:
[-C--:B------:R-:W-:Y:S01]  /*0570*/  ISETP.GE.U32.AND P6, PT, R15, R8.reuse, PT ;  /* 0x000000080f00720c */ /* 0x080fe20003fc6070 */
[----:B------:R-:W-:Y:S01]  /*0580*/  BSSY.RECONVERGENT B0, `(.L_x_5707) ;  /* 0x000000d000007945 */ /* 0x000fe20003800200 */
[----:B------:R-:W-:Y:S02]  /*0590*/  ISETP.GE.U32.AND P5, PT, R19, R8, PT ;  /* 0x000000081300720c */ /* 0x000fe40003fa6070 */
[----:B------:R-:W-:-:S09]  /*05a0*/  IADD3 R19, PT, PT, R9, 0x380, RZ ;  /* 0x0000038009137810 */ /* 0x000fd20007ffe0ff */
[----:B------:R-:W-:Y:S05]  /*05b0*/  @P6 BRA `(.L_x_5708) ;  /* 0x0000000000246947 */ /* 0x000fea0003800000 */
        /* <DEDUP_REMOVED lines=9> */
.L_x_5708:
[----:B------:R-:W-:Y:S05]  /*0650*/  BSYNC.RECONVERGENT B0 ;  /* 0x0000000000007941 */ /* 0x000fea0003800200 */
.L_x_5707:
[----:B------:R-:W-:Y:S01]  /*0660*/  @!P0 IMAD.IADD R7, R0, 0x1, R9 ;  /* 0x0000000100078824 */ /* 0x000fe200078e0209 */
[----:B------:R-:W-:Y:S01]  /*0670*/  BSSY.RECONVERGENT B0, `(.L_x_5709) ;  /* 0x000000d000007945 */ /* 0x000fe20003800200 */
[----:B------:R-:W-:Y:S02]  /*0680*/  ISETP.GE.U32.AND P6, PT, R19, R8, PT ;  /* 0x000000081300720c */ /* 0x000fe40003fc6070 */
[----:B0-----:R-:W-:Y:S01]  /*0690*/  @!P0 IMAD.WIDE.U32 R2, R7, 0x4, R2 ;  /* 0x0000000407028825 */ /* 0x001fe200078e0002 */
[----:B------:R-:W-:Y:S10]  /*06a0*/  @P1 BRA `(.L_x_5710) ;  /* 0x0000000000241947 */ /* 0x000ff40003800000 */
        /* <DEDUP_REMOVED lines=9> */
.L_x_5710:
[----:B------:R-:W-:Y:S05]  /*0740*/  BSYNC.RECONVERGENT B0 ;  /* 0x0000000000007941 */ /* 0x000fea0003800200 */
.L_x_5709:
        /* <DEDUP_REMOVED lines=11> */
.L_x_5712:
[----:B------:R-:W-:Y:S05]  /*0800*/  BSYNC.RECONVERGENT B0 ;  /* 0x0000000000007941 */ /* 0x000fea0003800200 */
.L_x_5711:
        /* <DEDUP_REMOVED lines=11> */
.L_x_5714:
[----:B------:R-:W-:Y:S05]  /*08c0*/  BSYNC.RECONVERGENT B0 ;  /* 0x0000000000007941 */ /* 0x000fea0003800200 */
.L_x_5713:
        /* <DEDUP_REMOVED lines=11> */
.L_x_5716:
[----:B------:R-:W-:Y:S05]  /*0980*/  BSYNC.RECONVERGENT B0 ;  /* 0x0000000000007941 */ /* 0x000fea0003800200 */
.L_x_5715:
        /* <DEDUP_REMOVED lines=11> */
.L_x_5718:
[----:B------:R-:W-:Y:S05]  /*0a40*/  BSYNC.RECONVERGENT B0 ;  /* 0x0000000000007941 */ /* 0x000fea0003800200 */
.L_x_5717:
        /* <DEDUP_REMOVED lines=11> */
.L_x_5720:
[----:B------:R-:W-:Y:S05]  /*0b00*/  BSYNC.RECONVERGENT B0 ;  /* 0x0000000000007941 */ /* 0x000fea0003800200 */
.L_x_5719:
[----:B------:R-:W-:Y:S01]  /*0b10*/  @!P0 IMAD.MOV.U32 R9, RZ, RZ, R15 ;  /* 0x000000ffff098224 */ /* 0x000fe200078e000f */
[----:B------:R0:W-:Y:S01]  /*0b20*/  @!P0 STG.E desc[UR4][R2.64], R17 ;  /* 0x0000001102008986 */ /* 0x0001e2000c101904 */
[----:B------:R-:W-:Y:S04]  /*0b30*/  BSSY.RECONVERGENT B0, `(.L_x_5721) ;  /* 0x000002d000007945 */ /* 0x000fe80003800200 */
[----:B------:R-:W-:Y:S01]  /*0b40*/  BSSY.RELIABLE B1, `(.L_x_5722) ;  /* 0x0000025000017945 */ /* 0x000fe20003800100 */
[----:B------:R-:W-:-:S13]  /*0b50*/  ISETP.GE.U32.AND P0, PT, R9, R8, PT ;  /* 0x000000080900720c */ /* 0x000fda0003f06070 */
[----:B0-----:R-:W-:Y:S05]  /*0b60*/  @P0 BRA `(.L_x_5723) ;  /* 0x0000000000300947 */ /* 0x001fea0003800000 */
[----:B------:R-:W0:Y:S01]  /*0b70*/  LDC.64 R2, c[0x0][0x3a0] ;  /* 0x0000e800ff027b82 */ /* 0x000e220000000a00 */
[----:B-----5:R-:W-:Y:S01]  /*0b80*/  IMAD.IADD R11, R0, 0x1, R9 ;  /* 0x00000001000b7824 */ /* 0x020fe200078e0209 */
[----:B------:R-:W-:-:S04]  /*0b90*/  IADD3 R9, PT, PT, R9, 0x80, RZ ;  /* 0x0000008009097810 */ /* 0x000fc80007ffe0ff */
[----:B------:R-:W-:Y:S01]  /*0ba0*/  ISETP.GE.U32.AND P0, PT, R9, R8, PT ;  /* 0x000000080900720c */ /* 0x000fe20003f06070 */
[----:B0-----:R-:W-:-:S05]  /*0bb0*/  IMAD.WIDE.U32 R2, R11, 0x4, R2 ;  /* 0x000000040b027825 */ /* 0x001fca00078e0002 */
[----:B------:R0:W-:Y:S07]  /*0bc0*/  STG.E desc[UR4][R2.64], R12 ;  /* 0x0000000c02007986 */ /* 0x0001ee000c101904 */
[----:B------:R-:W-:Y:S05]  /*0bd0*/  @P0 BRA `(.L_x_5724) ;  /* 0x0000000000300947 */ /* 0x000fea0003800000 */
[----:B0-----:R-:W0:Y:S01]  /*0be0*/  LDC.64 R2, c[0x0][0x3a0] ;  /* 0x0000e800ff027b82 */ /* 0x001e220000000a00 */
[----:B------:R-:W-:Y:S02]  /*0bf0*/  IMAD.IADD R11, R0, 0x1, R9 ;  /* 0x00000001000b7824 */ /* 0x000fe400078e0209 */
[----:B------:R-:W-:Y:S02]  /*0c00*/  VIADD R9, R9, 0x80 ;  /* 0x0000008009097836 */ /* 0x000fe40000000000 */
[----:B0-----:R-:W-:-:S05]  /*0c10*/  IMAD.WIDE.U32 R2, R11, 0x4, R2 ;  /* 0x000000040b027825 */ /* 0x001fca00078e0002 */
[----:B------:R0:W-:Y:S02]  /*0c20*/  STG.E desc[UR4][R2.64], R13 ;  /* 0x0000000d02007986 */ /* 0x0001e4000c101904 */
.L_x_5723:
[----:B------:R-:W-:-:S13]  /*0c30*/  ISETP.GE.U32.AND P0, PT, R9, R8, PT ;  /* 0x000000080900720c */ /* 0x000fda0003f06070 */
[----:B------:R-:W-:Y:S05]  /*0c40*/  @P0 BRA `(.L_x_5725) ;  /* 0x0000000000300947 */ /* 0x000fea0003800000 */
[----:B0-----:R-:W0:Y:S01]  /*0c50*/  LDC.64 R2, c[0x0][0x3a0] ;  /* 0x0000e800ff027b82 */ /* 0x001e220000000a00 */
[----:B-----5:R-:W-:Y:S01]  /*0c60*/  IMAD.IADD R11, R0, 0x1, R9 ;  /* 0x00000001000b7824 */ /* 0x020fe200078e0209 */
[----:B------:R-:W-:-:S03]  /*0c70*/  IADD3 R9, PT, PT, R9, 0x80, RZ ;  /* 0x0000008009097810 */ /* 0x000fc60007ffe0ff */
[----:B0-----:R-:W-:-:S05]  /*0c80*/  IMAD.WIDE.U32 R2, R11, 0x4, R2 ;  /* 0x000000040b027825 */ /* 0x001fca00078e0002 */
[----:B------:R2:W-:Y:S02]  /*0c90*/  STG.E desc[UR4][R2.64], R6 ;  /* 0x0000000602007986 */ /* 0x0005e4000c101904 */
.L_x_5724:
[----:B------:R-:W-:-:S13]  /*0ca0*/  ISETP.GE.U32.AND P0, PT, R9, R8, PT ;  /* 0x000000080900720c */ /* 0x000fda0003f06070 */
[----:B------:R-:W-:Y:S05]  /*0cb0*/  @P0 BRA `(.L_x_5726) ;  /* 0x0000000000340947 */ /* 0x000fea0003800000 */
[----:B0-2---:R-:W0:Y:S01]  /*0cc0*/  LDC.64 R2, c[0x0][0x3a0] ;  /* 0x0000e800ff027b82 */ /* 0x005e220000000a00 */
[----:B------:R-:W-:Y:S02]  /*0cd0*/  IMAD.IADD R11, R0, 0x1, R9 ;  /* 0x00000001000b7824 */ /* 0x000fe400078e0209 */
[----:B------:R-:W-:Y:S02]  /*0ce0*/  VIADD R9, R9, 0x80 ;  /* 0x0000008009097836 */ /* 0x000fe40000000000 */
[----:B0-----:R-:W-:-:S05]  /*0cf0*/  IMAD.WIDE.U32 R2, R11, 0x4, R2 ;  /* 0x000000040b027825 */ /* 0x001fca00078e0002 */
[----:B------:R2:W-:Y:S02]  /*0d00*/  STG.E desc[UR4][R2.64], R7 ;  /* 0x0000000702007986 */ /* 0x0005e4000c101904 */
.L_x_5725:
[----:B------:R-:W-:-:S13]  /*0d10*/  ISETP.GE.U32.AND P0, PT, R9, R8, PT ;  /* 0x000000080900720c */ /* 0x000fda0003f06070 */
[----:B------:R-:W-:Y:S05]  /*0d20*/  @P0 BREAK.RELIABLE B1 ;  /* 0x0000000000010942 */ /* 0x000fea0003800100 */
[----:B------:R-:W-:Y:S05]  /*0d30*/  @P0 BRA `(.L_x_5727) ;  /* 0x0000000000300947 */ /* 0x000fea0003800000 */
[----:B0-2---:R-:W0:Y:S01]  /*0d40*/  LDC.64 R2, c[0x0][0x3a0] ;  /* 0x0000e800ff027b82 */ /* 0x005e220000000a00 */
[----:B------:R-:W-:Y:S01]  /*0d50*/  IADD3 R7, PT, PT, R0, R9, RZ ;  /* 0x0000000900077210 */ /* 0x000fe20007ffe0ff */
[----:B------:R-:W-:-:S04]  /*0d60*/  VIADD R9, R9, 0x80 ;  /* 0x0000008009097836 */ /* 0x000fc80000000000 */
[----:B0-----:R-:W-:-:S05]  /*0d70*/  IMAD.WIDE.U32 R2, R7, 0x4, R2 ;  /* 0x0000000407027825 */ /* 0x001fca00078e0002 */
[----:B-----5:R3:W-:Y:S02]  /*0d80*/  STG.E desc[UR4][R2.64], R5 ;  /* 0x0000000502007986 */ /* 0x0207e4000c101904 */
.L_x_5726:
[----:B------:R-:W-:Y:S05]  /*0d90*/  BSYNC.RELIABLE B1 ;  /* 0x0000000000017941 */ /* 0x000fea0003800100 */
.L_x_5722:
[----:B------:R-:W-:-:S13]  /*0da0*/  ISETP.GE.U32.AND P0, PT, R9, R8, PT ;  /* 0x000000080900720c */ /* 0x000fda0003f06070 */
[----:B0-23--:R-:W0:Y:S01]  /*0db0*/  @!P0 LDC.64 R2, c[0x0][0x3a0] ;  /* 0x0000e800ff028b82 */ /* 0x00de220000000a00 */
[----:B------:R-:W-:Y:S01]  /*0dc0*/  @!P0 IMAD.IADD R5, R0, 0x1, R9 ;  /* 0x0000000100058824 */ /* 0x000fe200078e0209 */
[----:B------:R-:W-:-:S03]  /*0dd0*/  @!P0 IADD3 R9, PT, PT, R9, 0x80, RZ ;  /* 0x0000008009098810 */ /* 0x000fc60007ffe0ff */
[----:B0-----:R-:W-:-:S05]  /*0de0*/  @!P0 IMAD.WIDE.U32 R2, R5, 0x4, R2 ;  /* 0x0000000405028825 */ /* 0x001fca00078e0002 */
[----:B------:R3:W-:Y:S02]  /*0df0*/  @!P0 STG.E desc[UR4][R2.64], R10 ;  /* 0x0000000a02008986 */ /* 0x0007e4000c101904 */
.L_x_5727:
[----:B------:R-:W-:Y:S05]  /*0e00*/  BSYNC.RECONVERGENT B0 ;  /* 0x0000000000007941 */ /* 0x000fea0003800200 */
.L_x_5721:
[----:B------:R-:W-:Y:S05]  /*0e10*/  WARPSYNC.ALL ;  /* 0x0000000000007948 */ /* 0x000fea0003800000 */
[----:B------:R-:W-:-:S13]  /*0e20*/  ISETP.GE.U32.AND P0, PT, R9, R8, PT ;  /* 0x000000080900720c */ /* 0x000fda0003f06070 */
[----:B------:R-:W-:Y:S05]  /*0e30*/  @P0 EXIT ;  /* 0x000000000000094d */ /* 0x000fea0003800000 */
[----:B0-23--:R-:W0:Y:S01]  /*0e40*/  LDC.64 R2, c[0x0][0x3a0] ;  /* 0x0000e800ff027b82 */ /* 0x00de220000000a00 */
[----:B------:R-:W-:-:S04]  /*0e50*/  IMAD.IADD R9, R0, 0x1, R9 ;  /* 0x0000000100097824 */ /* 0x000fc800078e0209 */
[----:B0-----:R-:W-:-:S05]  /*0e60*/  IMAD.WIDE.U32 R2, R9, 0x4, R2 ;  /* 0x0000000409027825 */ /* 0x001fca00078e0002 */
[----:B-----5:R-:W-:Y:S01]  /*0e70*/  STG.E desc[UR4][R2.64], R4 ;  /* 0x0000000402007986 */ /* 0x020fe2000c101904 */
[----:B------:R-:W-:Y:S05]  /*0e80*/  EXIT ;  /* 0x000000000000794d */ /* 0x000fea0003800000 */
.L_x_5704:
[----:B------:R-:W0:Y:S01]  /*0e90*/  S2R R12, SR_TID.X ;  /* 0x00000000000c7919 */ /* 0x000e220000002100 */
[----:B------:R-:W1:Y:S01]  /*0ea0*/  LDC.64 R2, c[0x0][0x3a8] ;  /* 0x0000ea00ff027b82 */ /* 0x000e620000000a00 */
[----:B------:R-:W2:Y:S01]  /*0eb0*/  LDCU UR6, c[0x0][0x388] ;  /* 0x00007100ff0677ac */ /* 0x000ea20008000800 */
[----:B------:R-:W3:Y:S01]  /*0ec0*/  LDCU UR7, c[0x0][0x394] ;  /* 0x00007280ff0777ac */ /* 0x000ee20008000800 */
[----:B-1----:R-:W-:-:S04]  /*0ed0*/  IMAD.WIDE.U32 R2, R0, 0x4, R2 ;  /* 0x0000000400027825 */ /* 0x002fc800078e0002 */
[----:B0-----:R-:W-:Y:S02]  /*0ee0*/  IMAD.WIDE.U32 R14, R12, 0x10, R2 ;  /* 0x000000100c0e7825 */ /* 0x001fe400078e0002 */
[----:B------:R-:W0:Y:S03]  /*0ef0*/  LDC.64 R2, c[0x0][0x3a0] ;  /* 0x0000e800ff027b82 */ /* 0x000e260000000a00 */
[----:B------:R-:W4:Y:S04]  /*0f00*/  LDG.E.128 R8, desc[UR4][R14.64] ;  /* 0x000000040e087981 */ /* 0x000f28000c1e1d00 */
[----:B------:R-:W5:Y:S01]  /*0f10*/  LDG.E.128 R4, desc[UR4][R14.64+0x800] ;  /* 0x000800040e047981 */ /* 0x000f62000c1e1d00 */
[----:B0-----:R-:W-:-:S04]  /*0f20*/  IMAD.WIDE.U32 R2, R0, 0x4, R2 ;  /* 0x0000000400027825 */ /* 0x001fc800078e0002 */
[----:B----4-:R-:W-:Y:S01]  /*0f30*/  FADD.FTZ R13, R8, 3 ;  /* 0x40400000080d7421 */ /* 0x010fe20000010000 */
[----:B------:R-:W-:Y:S01]  /*0f40*/  FADD.FTZ R16, R9, 3 ;  /* 0x4040000009107421 */ /* 0x000fe20000010000 */
[----:B------:R-:W-:Y:S01]  /*0f50*/  FADD.FTZ R17, R10, 3 ;  /* 0x404000000a117421 */ /* 0x000fe20000010000 */
[----:B------:R-:W-:Y:S01]  /*0f60*/  FADD.FTZ R18, R11, 3 ;  /* 0x404000000b127421 */ /* 0x000fe20000010000 */
[----:B-----5:R-:W-:Y:S01]  /*0f70*/  FADD.FTZ R14, R5, 3 ;  /* 0x40400000050e7421 */ /* 0x020fe20000010000 */
[C---:B--2---:R-:W-:Y:S01]  /*0f80*/  FSETP.GEU.FTZ.AND P0, PT, R13.reuse, UR6, PT ;  /* 0x000000060d007c0b */ /* 0x044fe2000bf1e000 */
[----:B------:R-:W-:Y:S01]  /*0f90*/  FADD.FTZ R15, R6, 3 ;  /* 0x40400000060f7421 */ /* 0x000fe20000010000 */
[C---:B------:R-:W-:Y:S02]  /*0fa0*/  FSETP.GEU.FTZ.AND P1, PT, R16.reuse, UR6, PT ;  /* 0x0000000610007c0b */ /* 0x040fe4000bf3e000 */
[----:B------:R-:W-:Y:S02]  /*0fb0*/  FSEL R13, R13, UR6, P0 ;  /* 0x000000060d0d7c08 */ /* 0x000fe40008000000 */
[----:B------:R-:W-:-:S02]  /*0fc0*/  FSEL R16, R16, UR6, P1 ;  /* 0x0000000610107c08 */ /* 0x000fc40008800000 */
[----:B---3--:R-:W-:Y:S02]  /*0fd0*/  FSETP.GT.FTZ.AND P0, PT, R13, UR7, PT ;  /* 0x000000070d007c0b */ /* 0x008fe4000bf14000 */
[----:B------:R-:W-:Y:S02]  /*0fe0*/  FSETP.GT.FTZ.AND P1, PT, R16, UR7, PT ;  /* 0x0000000710007c0b */ /* 0x000fe4000bf34000 */
[----:B------:R-:W-:Y:S02]  /*0ff0*/  FSETP.GEU.FTZ.AND P2, PT, R17, UR6, PT ;  /* 0x0000000611007c0b */ /* 0x000fe4000bf5e000 */
[----:B------:R-:W-:Y:S02]  /*1000*/  FSETP.GEU.FTZ.AND P3, PT, R18, UR6, PT ;  /* 0x0000000612007c0b */ /* 0x000fe4000bf7e000 */
[----:B------:R-:W-:Y:S02]  /*1010*/  FSEL R13, R13, UR7, !P0 ;  /* 0x000000070d0d7c08 */ /* 0x000fe4000c000000 */
[----:B------:R-:W-:-:S02]  /*1020*/  FSEL R16, R16, UR7, !P1 ;  /* 0x0000000710107c08 */ /* 0x000fc4000c800000 */
[----:B------:R-:W-:Y:S01]  /*1030*/  FSEL R17, R17, UR6, P2 ;  /* 0x0000000611117c08 */ /* 0x000fe20009000000 */
[----:B------:R-:W-:Y:S01]  /*1040*/  FMUL.FTZ R8, R8, R13 ;  /* 0x0000000d08087220 */ /* 0x000fe20000410000 */
[----:B------:R-:W-:Y:S01]  /*1050*/  FSEL R18, R18, UR6, P3 ;  /* 0x0000000612127c08 */ /* 0x000fe20009800000 */
[----:B------:R-:W-:Y:S01]  /*1060*/  FMUL.FTZ R9, R9, R16 ;  /* 0x0000001009097220 */ /* 0x000fe20000410000 */
[----:B------:R-:W-:Y:S01]  /*1070*/  FSETP.GT.FTZ.AND P2, PT, R17, UR7, PT ;  /* 0x0000000711007c0b */ /* 0x000fe2000bf54000 */
[----:B------:R-:W-:Y:S01]  /*1080*/  FADD.FTZ R13, R4, 3 ;  /* 0x40400000040d7421 */ /* 0x000fe20000010000 */
[C---:B------:R-:W-:Y:S01]  /*1090*/  FSETP.GT.FTZ.AND P3, PT, R18.reuse, UR7, PT ;  /* 0x0000000712007c0b */ /* 0x040fe2000bf74000 */
[----:B------:R-:W-:Y:S01]  /*10a0*/  FADD.FTZ R16, R7, 3 ;  /* 0x4040000007107421 */ /* 0x000fe20000010000 */
[----:B------:R-:W-:Y:S02]  /*10b0*/  FSEL R17, R17, UR7, !P2 ;  /* 0x0000000711117c08 */ /* 0x000fe4000d000000 */
[----:B------:R-:W-:-:S02]  /*10c0*/  FSEL R18, R18, UR7, !P3 ;  /* 0x0000000712127c08 */ /* 0x000fc4000d800000 */
[----:B------:R-:W-:Y:S01]  /*10d0*/  FSETP.GEU.FTZ.AND P0, PT, R13, UR6, PT ;  /* 0x000000060d007c0b */ /* 0x000fe2000bf1e000 */
[----:B------:R-:W-:Y:S01]  /*10e0*/  FMUL.FTZ R10, R10, R17 ;  /* 0x000000110a0a7220 */ /* 0x000fe20000410000 */
[----:B------:R-:W-:Y:S01]  /*10f0*/  FSETP.GEU.FTZ.AND P1, PT, R14, UR6, PT ;  /* 0x000000060e007c0b */ /* 0x000fe2000bf3e000 */
[----:B------:R-:W-:Y:S01]  /*1100*/  FMUL.FTZ R11, R11, R18 ;  /* 0x000000120b0b7220 */ /* 0x000fe20000410000 */
[----:B------:R-:W-:Y:S02]  /*1110*/  FSETP.GEU.FTZ.AND P2, PT, R15, UR6, PT ;  /* 0x000000060f007c0b */ /* 0x000fe4000bf5e000 */
[----:B------:R-:W-:Y:S02]  /*1120*/  FSETP.GEU.FTZ.AND P3, PT, R16, UR6, PT ;  /* 0x0000000610007c0b */ /* 0x000fe4000bf7e000 */
[----:B------:R-:W-:Y:S02]  /*1130*/  FSEL R13, R13, UR6, P0 ;  /* 0x000000060d0d7c08 */ /* 0x000fe40008000000 */
[----:B------:R-:W-:-:S02]  /*1140*/  FSEL R14, R14, UR6, P1 ;  /* 0x000000060e0e7c08 */ /* 0x000fc40008800000 */
[----:B------:R-:W-:Y:S02]  /*1150*/  FSEL R0, R15, UR6, P2 ;  /* 0x000000060f007c08 */ /* 0x000fe40009000000 */
[----:B------:R-:W-:Y:S02]  /*1160*/  FSEL R16, R16, UR6, P3 ;  /* 0x0000000610107c08 */ /* 0x000fe40009800000 */
[----:B------:R-:W-:Y:S02]  /*1170*/  FSETP.GT.FTZ.AND P0, PT, R13, UR7, PT ;  /* 0x000000070d007c0b */ /* 0x000fe4000bf14000 */
[----:B------:R-:W-:Y:S02]  /*1180*/  FSETP.GT.FTZ.AND P1, PT, R14, UR7, PT ;  /* 0x000000070e007c0b */ /* 0x000fe4000bf34000 */
[----:B------:R-:W-:Y:S02]  /*1190*/  FSETP.GT.FTZ.AND P2, PT, R0, UR7, PT ;  /* 0x0000000700007c0b */ /* 0x000fe4000bf54000 */
[----:B------:R-:W-:-:S02]  /*11a0*/  FSETP.GT.FTZ.AND P3, PT, R16, UR7, PT ;  /* 0x0000000710007c0b */ /* 0x000fc4000bf74000 */
[----:B------:R-:W-:Y:S01]  /*11b0*/  FSEL R15, R13, UR7, !P0 ;  /* 0x000000070d0f7c08 */ /* 0x000fe2000c000000 */
[----:B------:R-:W-:Y:S01]  /*11c0*/  IMAD.WIDE.U32 R12, R12, 0x10, R2 ;  /* 0x000000100c0c7825 */ /* 0x000fe200078e0002 */
[----:B------:R-:W-:Y:S02]  /*11d0*/  FSEL R14, R14, UR7, !P1 ;  /* 0x000000070e0e7c08 */ /* 0x000fe4000c800000 */
        /* <DEDUP_REMOVED lines=13> */
[----:B------:R-:W-:Y:S01]  /*12b0*/  FMUL.FTZ R11, R16, 0.16666667163372039795 ;  /* 0x3e2aaaab100b7820 */ /* 0x000fe20000410000 */
[----:B------:R-:W-:Y:S04]  /*12c0*/  STG.E.128 desc[UR4][R12.64], R4 ;  /* 0x000000040c007986 */ /* 0x000fe8000c101d04 */
[----:B------:R-:W-:Y:S01]  /*12d0*/  STG.E.128 desc[UR4][R12.64+0x800], R8 ;  /* 0x000800080c007986 */ /* 0x000fe2000c101d04 */
[----:B------:R-:W-:Y:S05]  /*12e0*/  EXIT ;  /* 0x000000000000794d */ /* 0x000fea0003800000 */
.L_x_5728:
        /* <DEDUP_REMOVED lines=9> */
.L_x_6388:


//--------------------- .text._ZN2at6native29vectorized_elementwise_kernelILi8EZZZNS0_66_GLOBAL__N__a0cfb035_28_ActivationHardswishKernel_cu_9e10b42f_293016hardswish_kernelERNS_14TensorIteratorEENKUlvE_clEvENKUlvE0_clEvEUlfE_St5arrayIPcLm2EEEEviT0_T1_ --------------------------
	.section	.text._ZN2at6native29vectorized_elementwise_kernelILi8EZZZNS0_66_GLOBAL__N__a0cfb035_28_ActivationHardswishKernel_cu_9e10b42f_293016hardswish_kernelERNS_14TensorIteratorEENKUlvE_clEvENKUlvE0_clEvEUlfE_St5arrayIPcLm2EEEEviT0_T1_,"ax",@progbits
	.align	128
        .global         _ZN2at6native29vectorized_elementwise_kernelILi8EZZZNS0_66_GLOBAL__N__a0cfb035_28_ActivationHardswishKernel_cu_9e10b42f_293016hardswish_kernelERNS_14TensorIteratorEENKUlvE_clEvENKUlvE0_clEvEUlfE_St5arrayIPcLm2EEEEviT0_T1_
        .type           _ZN2at6native29vectorized_elementwise_kernelILi8EZZZNS0_66_GLOBAL__N__a0cfb035_28_ActivationHardswishKernel_cu_9e10b42f_293016hardswish_kernelERNS_14TensorIteratorEENKUlvE_clEvENKUlvE0_clEvEUlfE_St5arrayIPcLm2EEEEviT0_T1_,@function
        .size           _ZN2at6native29vectorized_elementwise_kernelILi8EZZZNS0_66_GLOBAL__N__a0cfb035_28_ActivationHardswishKernel_cu_9e10b42f_293016hardswish_kernelERNS_14TensorIteratorEENKUlvE_clEvENKUlvE0_clEvEUlfE_St5arrayIPcLm2EEEEviT0_T1_,(.L_x_6389 - _ZN2at6native29vectorized_elementwise_kernelILi8EZZZNS0_66_GLOBAL__N__a0cfb035_28_ActivationHardswishKernel_cu_9e10b42f_293016hardswish_kernelERNS_14TensorIteratorEENKUlvE_clEvENKUlvE0_clEvEUlfE_St5arrayIPcLm2EEEEviT0_T1_)
        .other          _ZN2at6native29vectorized_elementwise_kernelILi8EZZZNS0_66_GLOBAL__N__a0cfb035_28_ActivationHardswishKernel_cu_9e10b42f_293016hardswish_kernelERNS_14TensorIteratorEENKUlvE_clEvENKUlvE0_clEvEUlfE_St5arrayIPcLm2EEEEviT0_T1_,@"STO_CUDA_ENTRY STV_DEFAULT"
_ZN2at6native29vectorized_elementwise_kernelILi8EZZZNS0_66_GLOBAL__N__a0cfb035_28_ActivationHardswishKernel_cu_9e10b42f_293016hardswish_kernelERNS_14TensorIteratorEENKUlvE_clEvENKUlvE0_clEvEUlfE_St5arrayIPcLm2EEEEviT0_T1_:
.text._ZN2at6native29vectorized_elementwise_kernelILi8EZZZNS0_66_GLOBAL__N__a0cfb035_28_ActivationHardswishKernel_cu_9e10b42f_293016hardswish_kernelERNS_14TensorIteratorEENKUlvE_clEvENKUlvE0_clEvEUlfE_St5arrayIPcLm2EEEEviT0_T1_:
[----:B------:R-:W-:Y:S01]  /*0000*/  LDC R1, c[0x0][0x37c] ;  /* 0x0000df00ff017b82 */ /* 0x000fe20000000800 */
[----:B------:R-:W-:Y:S05]  /*0010*/  EXIT ;  /* 0x000000000000794d */ /* 0x000fea0003800000 */
.L_x_5729:
        /* <DEDUP_REMOVED lines=14> */
.L_x_6389:


//--------------------- .text._ZN2at6native18elementwise_kernelILi128ELi4EZNS0_15gpu_kernel_implIZZZNS0_66_GLOBAL__N__a0cfb035_28_ActivationHardswishKernel_cu_9e10b42f_293016hardswish_kernelERNS_14TensorIteratorEENKUlvE_clEvENKUlvE_clEvEUldE_EEvRNS_18TensorIteratorBaseERKT_EUliE_EEviT1_ --------------------------
	.section	.text._ZN2at6native18elementwise_kernelILi128ELi4EZNS0_15gpu_kernel_implIZZZNS0_66_GLOBAL__N__a0cfb035_28_ActivationHardswishKernel_cu_9e10b42f_293016hardswish_kernelERNS_14TensorIteratorEENKUlvE_clEvENKUlvE_clEvEUldE_EEvRNS_18TensorIteratorBaseERKT_EUliE_EEviT1_,"ax",@progbits
	.align	128
        .global         _ZN2at6native18elementwise_kernelILi128ELi4EZNS0_15gpu_kernel_implIZZZNS0_66_GLOBAL__N__a0cfb035_28_ActivationHardswishKernel_cu_9e10b42f_293016hardswish_kernelERNS_14TensorIteratorEENKUlvE_clEvENKUlvE_clEvEUldE_EEvRNS_18TensorIteratorBaseERKT_EUliE_EEviT1_
        .type           _ZN2at6native18elementwise_kernelILi128ELi4EZNS0_15gpu_kernel_implIZZZNS0_66_GLOBAL__N__a0cfb035_28_ActivationHardswishKernel_cu_9e10b42f_293016hardswish_kernelERNS_14TensorIteratorEENKUlvE_clEvENKUlvE_clEvEUldE_EEvRNS_18TensorIteratorBaseERKT_EUliE_EEviT1_,@function
        .size           _ZN2at6native18elementwise_kernelILi128ELi4EZNS0_15gpu_kernel_implIZZZNS0_66_GLOBAL__N__a0cfb035_28_ActivationHardswishKernel_cu_9e10b42f_293016hardswish_kernelERNS_14TensorIteratorEENKUlvE_clEvENKUlvE_clEvEUldE_EEvRNS_18TensorIteratorBaseERKT_EUliE_EEviT1_,(.L_x_6390 - _ZN2at6native18elementwise_kernelILi128ELi4EZNS0_15gpu_kernel_implIZZZNS0_66_GLOBAL__N__a0cfb035_28_ActivationHardswishKernel_cu_9e10b42f_293016hardswish_kernelERNS_14TensorIteratorEENKUlvE_clEvENKUlvE_clEvEUldE_EEvRNS_18TensorIteratorBaseERKT_EUliE_EEviT1_)
        .other          _ZN2at6native18elementwise_kernelILi128ELi4EZNS0_15gpu_kernel_implIZZZNS0_66_GLOBAL__N__a0cfb035_28_ActivationHardswishKernel_cu_9e10b42f_293016hardswish_kernelERNS_14TensorIteratorEENKUlvE_clEvENKUlvE_clEvEUldE_EEvRNS_18TensorIteratorBaseERKT_EUliE_EEviT1_,@"STO_CUDA_ENTRY STV_DEFAULT"
_ZN2at6native18elementwise_kernelILi128ELi4EZNS0_15gpu_kernel_implIZZZNS0_66_GLOBAL__N__a0cfb035_28_ActivationHardswishKernel_cu_9e10b42f_293016hardswish_kernelERNS_14TensorIteratorEENKUlvE_clEvENKUlvE_clEvEUldE_EEvRNS_18TensorIteratorBaseERKT_EUliE_EEviT1_:
.text._ZN2at6native18elementwise_kernelILi128ELi4EZNS0_15gpu_kernel_implIZZZNS0_66_GLOBAL__N__a0cfb035_28_ActivationHardswishKernel_cu_9e10b42f_293016hardswish_kernelERNS_14TensorIteratorEENKUlvE_clEvENKUlvE_clEvEUldE_EEvRNS_18TensorIteratorBaseERKT_EUliE_EEviT1_:
        /* <DEDUP_REMOVED lines=319> */
.L_x_5732:
        /* <DEDUP_REMOVED lines=16> */
[----:B--2---:R-:W3:Y:S02]  /*14f0*/  I2F.F64.S16 R2, R2 ;  /* 0x0000000200027312 */ /* 0x004ee40000101c00 */
[----:B---3--:R-:W-:Y:S05]  /*1500*/  BRA `(.L_x_5739) ;  /* 0x0000000c006c7947 */ /* 0x008fea0003800000 */
.L_x_5737:
[----:B------:R-:W2:Y:S02]  /*1510*/  LDG.E.U8 R2, desc[UR36][R4.64] ;  /* 0x0000002404027981 */ /* 0x000ea4000c1e1100 */
[----:B--2---:R-:W3:Y:S02]  /*1520*/  I2F.F64.U16 R2, R2 ;  /* 0x0000000200027312 */ /* 0x004ee40000101800 */
[----:B---3--:R-:W-:Y:S05]  /*1530*/  BRA `(.L_x_5739) ;  /* 0x0000000c00607947 */ /* 0x008fea0003800000 */
.L_x_5736:
[----:B------:R-:W-:-:S09]  /*1540*/  UISETP.NE.AND UP0, UPT, UR4, 0x2, UPT ;  /* 0x000000020400788c */ /* 0x000fd2000bf05270 */
[----:B------:R-:W-:Y:S05]  /*1550*/  BRA.U !UP0, `(.L_x_5740) ;  /* 0x0000000108287547 */ /* 0x000fea000b800000 */
[----:B------:R-:W-:-:S09]  /*1560*/  UISETP.NE.AND UP0, UPT, UR4, 0x3, UPT ;  /* 0x000000030400788c */ /* 0x000fd2000bf05270 */
[----:B------:R-:W-:Y:S05]  /*1570*/  BRA.U !UP0, `(.L_x_5741) ;  /* 0x0000000108147547 */ /* 0x000fea000b800000 */
[----:B------:R-:W-:-:S09]  /*1580*/  UISETP.NE.AND UP0, UPT, UR4, 0x4, UPT ;  /* 0x000000040400788c */ /* 0x000fd2000bf05270 */
[----:B------:R-:W-:Y:S05]  /*1590*/  BRA.U UP0, `(.L_x_5738) ;  /* 0x0000000900bc7547 */ /* 0x000fea000b800000 */
[----:B------:R-:W2:Y:S02]  /*15a0*/  LDG.E.64 R2, desc[UR36][R4.64] ;  /* 0x0000002404027981 */ /* 0x000ea4000c1e1b00 */
[----:B--2---:R-:W3:Y:S02]  /*15b0*/  I2F.F64.S64 R2, R2 ;  /* 0x0000000200027312 */ /* 0x004ee40000301c00 */
[----:B---3--:R-:W-:Y:S05]  /*15c0*/  BRA `(.L_x_5739) ;  /* 0x0000000c003c7947 */ /* 0x008fea0003800000 */
.L_x_5741:
[----:B------:R-:W2:Y:S02]  /*15d0*/  LDG.E R2, desc[UR36][R4.64] ;  /* 0x0000002404027981 */ /* 0x000ea4000c1e1900 */
[----:B--2---:R-:W3:Y:S02]  /*15e0*/  I2F.F64 R2, R2 ;  /* 0x0000000200027312 */ /* 0x004ee40000201c00 */
[----:B---3--:R-:W-:Y:S05]  /*15f0*/  BRA `(.L_x_5739) ;  /* 0x0000000c00307947 */ /* 0x008fea0003800000 */
.L_x_5740:
[----:B------:R-:W2:Y:S02]  /*1600*/  LDG.E.U16 R2, desc[UR36][R4.64] ;  /* 0x0000002404027981 */ /* 0x000ea4000c1e1500 */
[----:B--2---:R-:W3:Y:S02]  /*1610*/  I2F.F64.S16 R2, R2 ;  /* 0x0000000200027312 */ /* 0x004ee40000101c00 */
[----:B---3--:R-:W-:Y:S05]  /*1620*/  BRA `(.L_x_5739) ;  /* 0x0000000c00247947 */ /* 0x008fea0003800000 */
.L_x_5735:
        /* <DEDUP_REMOVED lines=10> */
.L_x_5743:
[----:B------:R-:W2:Y:S02]  /*16d0*/  LDG.E.U16 R0, desc[UR36][R4.64] ;  /* 0x0000002404007981 */ /* 0x000ea4000c1e1500 */
[----:B--2---:R-:W-:-:S05]  /*16e0*/  HADD2.F32 R0, -RZ, R0.H0_H0 ;  /* 0x20000000ff007230 */ /* 0x004fca0000004100 */
[----:B------:R-:W-:-:S04]  /*16f0*/  FMUL.FTZ R0, R0, 1 ;  /* 0x3f80000000007820 */ /* 0x000fc80000410000 */
[----:B------:R2:W3:Y:S02]  /*1700*/  F2F.F64.F32 R2, R0 ;  /* 0x0000000000027310 */ /* 0x0004e40000201800 */
[----:B--23--:R-:W-:Y:S05]  /*1710*/  BRA `(.L_x_5739) ;  /* 0x0000000800e87947 */ /* 0x00cfea0003800000 */
.L_x_5742:
        /* <DEDUP_REMOVED lines=10> */
.L_x_5745:
[----:B------:R-:W2:Y:S02]  /*17c0*/  LDG.E.U16 R4, desc[UR36][R4.64] ;  /* 0x0000002404047981 */ /* 0x000ea4000c1e1500 */
[----:B--2---:R-:W-:-:S05]  /*17d0*/  HADD2.F32 R0, -RZ, R4.H0_H0 ;  /* 0x20000004ff007230 */ /* 0x004fca0000004100 */
[----:B------:R-:W-:-:S04]  /*17e0*/  FMUL.FTZ R0, R0, 1 ;  /* 0x3f80000000007820 */ /* 0x000fc80000410000 */
[----:B------:R3:W4:Y:S02]  /*17f0*/  F2F.F64.F32 R2, R0 ;  /* 0x0000000000027310 */ /* 0x0007240000201800 */
[----:B---34-:R-:W-:Y:S05]  /*1800*/  BRA `(.L_x_5739) ;  /* 0x0000000800ac7947 */ /* 0x018fea0003800000 */
.L_x_5744:
[----:B------:R2:W5:Y:S01]  /*1810*/  LDG.E.64 R2, desc[UR36][R4.64] ;  /* 0x0000002404027981 */ /* 0x000562000c1e1b00 */
[----:B------:R-:W-:Y:S05]  /*1820*/  BRA `(.L_x_5739) ;  /* 0x0000000800a47947 */ /* 0x000fea0003800000 */
.L_x_5734:
        /* <DEDUP_REMOVED lines=9> */
[----:B------:R-:W-:Y:S02]  /*18c0*/  MOV R2, RZ ;  /* 0x000000ff00027202 */ /* 0x000fe40000000f00 */
[----:B--2---:R-:W-:-:S04]  /*18d0*/  ISETP.NE.AND P0, PT, R4, RZ, PT ;  /* 0x000000ff0400720c */ /* 0x004fc80003f05270 */
[----:B------:R-:W-:Y:S01]  /*18e0*/  FSEL R3, RZ, 1.875, !P0 ;  /* 0x3ff00000ff037808 */ /* 0x000fe20004000000 */
[----:B------:R-:W-:Y:S08]  /*18f0*/  BRA `(.L_x_5739) ;  /* 0x0000000800707947 */ /* 0x000ff00003800000 */
.L_x_5748:
[----:B------:R1:W5:Y:S01]  /*1900*/  LDG.E.64 R2, desc[UR36][R4.64] ;  /* 0x0000002404027981 */ /* 0x000362000c1e1b00 */
[----:B------:R-:W-:Y:S05]  /*1910*/  BRA `(.L_x_5739) ;  /* 0x0000000800687947 */ /* 0x000fea0003800000 */
.L_x_5747:
        /* <DEDUP_REMOVED lines=24> */
[----:B------:R-:W-:-:S06]  /*1aa0*/  FMUL.FTZ R3, R3, 1 ;  /* 0x3f80000003037820 */ /* 0x000fcc0000410000 */
[----:B------:R-:W1:Y:S02]  /*1ab0*/  F2F.F64.F32 R2, R3 ;  /* 0x0000000300027310 */ /* 0x000e640000201800 */
[----:B-1----:R-:W-:Y:S05]  /*1ac0*/  BRA `(.L_x_5739) ;  /* 0x0000000400fc7947 */ /* 0x002fea0003800000 */
.L_x_5750:
        /* <DEDUP_REMOVED lines=12> */
[----:B------:R1:W2:Y:S02]  /*1b90*/  F2F.F64.F32 R2, R0 ;  /* 0x0000000000027310 */ /* 0x0002a40000201800 */
[----:B-12---:R-:W-:Y:S05]  /*1ba0*/  BRA `(.L_x_5739) ;  /* 0x0000000400c47947 */ /* 0x006fea0003800000 */
.L_x_5749:
[----:B------:R-:W2:Y:S02]  /*1bb0*/  LDG.E.U16 R0, desc[UR36][R4.64] ;  /* 0x0000002404007981 */ /* 0x000ea4000c1e1500 */
[----:B--2---:R-:W-:-:S04]  /*1bc0*/  IMAD.U32 R0, R0, 0x10000, RZ ;  /* 0x0001000000007824 */ /* 0x004fc800078e00ff */
[----:B------:R-:W-:-:S04]  /*1bd0*/  FMUL.FTZ R0, R0, 1 ;  /* 0x3f80000000007820 */ /* 0x000fc80000410000 */
[----:B------:R1:W2:Y:S02]  /*1be0*/  F2F.F64.F32 R2, R0 ;  /* 0x0000000000027310 */ /* 0x0002a40000201800 */
[----:B-12---:R-:W-:Y:S05]  /*1bf0*/  BRA `(.L_x_5739) ;  /* 0x0000000400b07947 */ /* 0x006fea0003800000 */
.L_x_5746:
        /* <DEDUP_REMOVED lines=9> */
[----:B--2---:R-:W1:Y:S02]  /*1c90*/  I2F.F64.U16 R2, R2 ;  /* 0x0000000200027312 */ /* 0x004e640000101800 */
[----:B-1----:R-:W-:Y:S05]  /*1ca0*/  BRA `(.L_x_5739) ;  /* 0x0000000400847947 */ /* 0x002fea0003800000 */
.L_x_5753:
        /* <DEDUP_REMOVED lines=21> */
.L_x_5755:
[----:B------:R-:W-:Y:S05]  /*1e00*/  BSYNC.RECONVERGENT B0 ;  /* 0x0000000000007941 */ /* 0x000fea0003800200 */
.L_x_5754:
[----:B------:R-:W-:Y:S02]  /*1e10*/  SHF.L.U32 R0, R0, 0x14, RZ ;  /* 0x0000001400007819 */ /* 0x000fe400000006ff */
[----:B------:R-:W-:-:S04]  /*1e20*/  LEA R2, R2, 0x3b800000, 0x17 ;  /* 0x3b80000002027811 */ /* 0x000fc800078eb8ff */
[----:B------:R-:W-:-:S05]  /*1e30*/  LOP3.LUT R0, R2, R0, R7, 0xfe, !PT ;  /* 0x0000000002007212 */ /* 0x000fca00078efe07 */
[----:B------:R-:W-:-:S04]  /*1e40*/  FMUL.FTZ R0, R0, 1 ;  /* 0x3f80000000007820 */ /* 0x000fc80000410000 */
[----:B------:R1:W2:Y:S02]  /*1e50*/  F2F.F64.F32 R2, R0 ;  /* 0x0000000000027310 */ /* 0x0002a40000201800 */
[----:B-12---:R-:W-:Y:S05]  /*1e60*/  BRA `(.L_x_5739) ;  /* 0x0000000400147947 */ /* 0x006fea0003800000 */
.L_x_5752:
        /* <DEDUP_REMOVED lines=21> */
.L_x_5757:
[----:B------:R-:W-:Y:S05]  /*1fc0*/  BSYNC.RECONVERGENT B0 ;  /* 0x0000000000007941 */ /* 0x000fea0003800200 */
.L_x_5756:
[----:B------:R-:W-:Y:S01]  /*1fd0*/  IMAD.SHL.U32 R0, R0, 0x200000, RZ ;  /* 0x0020000000007824 */ /* 0x000fe200078e00ff */
[----:B------:R-:W-:-:S04]  /*1fe0*/  LEA R2, R2, 0x37800000, 0x17 ;  /* 0x3780000002027811 */ /* 0x000fc800078eb8ff */
[----:B------:R-:W-:-:S05]  /*1ff0*/  LOP3.LUT R0, R2, R0, R7, 0xfe, !PT ;  /* 0x0000000002007212 */ /* 0x000fca00078efe07 */
[----:B------:R-:W-:-:S04]  /*2000*/  FMUL.FTZ R0, R0, 1 ;  /* 0x3f80000000007820 */ /* 0x000fc80000410000 */
[----:B------:R1:W2:Y:S02]  /*2010*/  F2F.F64.F32 R2, R0 ;  /* 0x0000000000027310 */ /* 0x0002a40000201800 */
[----:B-12---:R-:W-:Y:S05]  /*2020*/  BRA `(.L_x_5739) ;  /* 0x0000000000a47947 */ /* 0x006fea0003800000 */
.L_x_5751:
[----:B------:R-:W-:-:S09]  /*2030*/  UISETP.NE.AND UP0, UPT, UR4, 0x1c, UPT ;  /* 0x0000001c0400788c */ /* 0x000fd2000bf05270 */
[----:B------:R-:W-:Y:S05]  /*2040*/  BRA.U !UP0, `(.L_x_5758) ;  /* 0x0000000108947547 */ /* 0x000fea000b800000 */
[----:B------:R-:W-:-:S09]  /*2050*/  UISETP.NE.AND UP0, UPT, UR4, 0x1d, UPT ;  /* 0x0000001d0400788c */ /* 0x000fd2000bf05270 */
[----:B------:R-:W-:Y:S05]  /*2060*/  BRA.U !UP0, `(.L_x_5759) ;  /* 0x0000000108807547 */ /* 0x000fea000b800000 */
[----:B------:R-:W-:-:S09]  /*2070*/  UISETP.NE.AND UP0, UPT, UR4, 0x2c, UPT ;  /* 0x0000002c0400788c */ /* 0x000fd2000bf05270 */
[----:B------:R-:W-:Y:S05]  /*2080*/  BRA.U !UP0, `(.L_x_5760) ;  /* 0x0000000108487547 */ /* 0x000fea000b800000 */
.L_x_5738:
        /* <DEDUP_REMOVED lines=16> */
.L_x_5761:
[----:B------:R-:W-:Y:S01]  /*2190*/  CS2R R2, SRZ ;  /* 0x0000000000027805 */ /* 0x000fe2000001ff00 */
[----:B------:R-:W-:Y:S06]  /*21a0*/  BRA `(.L_x_5739) ;  /* 0x0000000000447947 */ /* 0x000fec0003800000 */
.L_x_5760:
        /* <DEDUP_REMOVED lines=12> */
.L_x_5759:
[----:B------:R-:W2:Y:S02]  /*2270*/  LDG.E.64 R2, desc[UR36][R4.64] ;  /* 0x0000002404027981 */ /* 0x000ea4000c1e1b00 */
[----:B--2---:R-:W1:Y:S02]  /*2280*/  I2F.F64.U64 R2, R2 ;  /* 0x0000000200027312 */ /* 0x004e640000301800 */
[----:B-1----:R-:W-:Y:S05]  /*2290*/  BRA `(.L_x_5739) ;  /* 0x0000000000087947 */ /* 0x002fea0003800000 */
.L_x_5758:
[----:B------:R-:W2:Y:S02]  /*22a0*/  LDG.E R2, desc[UR36][R4.64] ;  /* 0x0000002404027981 */ /* 0x000ea4000c1e1900 */
[----:B--2---:R-:W0:Y:S02]  /*22b0*/  I2F.F64.U32 R2, R2 ;  /* 0x0000000200027312 */ /* 0x004e240000201800 */
.L_x_5739:
[----:B------:R-:W-:Y:S05]  /*22c0*/  BSYNC.RECONVERGENT B6 ;  /* 0x0000000000067941 */ /* 0x000fea0003800200 */
.L_x_5733:
[----:B------:R-:W3:Y:S01]  /*22d0*/  LDCU.64 UR4, c[0x0][0x590] ;  /* 0x0000b200ff0477ac */ /* 0x000ee20008000a00 */
[----:B012--5:R-:W3:Y:S01]  /*22e0*/  DADD R4, R2, 3 ;  /* 0x4008000002047429 */ /* 0x027ee20000000000 */
[----:B------:R-:W0:-:S15]  /*22f0*/  LDCU.64 UR6, c[0x0][0x5a8] ;  /* 0x0000b500ff0677ac */ /* 0x000e1e0008000a00 */
[----:B------:R-:W-:-:S15]  /*2300*/  NOP ;  /* 0x0000000000007918 */ /* 0x000fde0000000000 */
[----:B------:R-:W-:-:S15]  /*2310*/  NOP ;  /* 0x0000000000007918 */ /* 0x000fde0000000000 */
[----:B------:R-:W-:-:S15]  /*2320*/  NOP ;  /* 0x0000000000007918 */ /* 0x000fde0000000000 */
[----:B------:R-:W-:-:S03]  /*2330*/  NOP ;  /* 0x0000000000007918 */ /* 0x000fc60000000000 */
[----:B---3--:R-:W1:Y:S01]  /*2340*/  DSETP.GEU.AND P0, PT, R4, UR4, PT ;  /* 0x0000000404007e2a */ /* 0x008e62000bf0e000 */
[----:B------:R-:W1:Y:S02]  /*2350*/  LDCU.64 UR4, c[0x0][0x590] ;  /* 0x0000b200ff0477ac */ /* 0x000e640008000a00 */
[----:B-1----:R-:W-:Y:S01]  /*2360*/  FSEL R4, R4, UR4, P0 ;  /* 0x0000000404047c08 */ /* 0x002fe20008000000 */
[----:B------:R-:W-:Y:S01]  /*2370*/  UPRMT UR4, UR41, 0x9910, URZ ;  /* 0x0000991029047896 */ /* 0x000fe200080000ff */
[----:B------:R-:W-:-:S03]  /*2380*/  FSEL R5, R5, UR5, P0 ;  /* 0x0000000505057c08 */ /* 0x000fc60008000000 */
[----:B------:R-:W-:-:S15]  /*2390*/  UISETP.GT.AND UP0, UPT, UR4, 0x9, UPT ;  /* 0x000000090400788c */ /* 0x000fde000bf04270 */
[----:B------:R-:W-:-:S15]  /*23a0*/  NOP ;  /* 0x0000000000007918 */ /* 0x000fde0000000000 */
[----:B------:R-:W-:-:S15]  /*23b0*/  NOP ;  /* 0x0000000000007918 */ /* 0x000fde0000000000 */
[----:B------:R-:W-:-:S11]  /*23c0*/  NOP ;  /* 0x0000000000007918 */ /* 0x000fd60000000000 */
[----:B0-----:R-:W0:Y:S01]  /*23d0*/  DSETP.GT.AND P0, PT, R4, UR6, PT ;  /* 0x0000000604007e2a */ /* 0x001e22000bf04000 */
[----:B------:R-:W1:Y:S01]  /*23e0*/  LDCU.64 UR6, c[0x0][0x580] ;  /* 0x0000b000ff0677ac */ /* 0x000e620008000a00 */
[----:B0-----:R-:W0:Y:S08]  /*23f0*/  @P0 LDC R4, c[0x0][0x5a8] ;  /* 0x00016a00ff040b82 */ /* 0x001e300000000800 */
[----:B------:R-:W0:-:S15]  /*2400*/  @P0 LDC R5, c[0x0][0x5ac] ;  /* 0x00016b00ff050b82 */ /* 0x000e1e0000000800 */
[----:B------:R-:W-:-:S15]  /*2410*/  NOP ;  /* 0x0000000000007918 */ /* 0x000fde0000000000 */
[----:B------:R-:W-:-:S15]  /*2420*/  NOP ;  /* 0x0000000000007918 */ /* 0x000fde0000000000 */
[----:B------:R-:W-:-:S09]  /*2430*/  NOP ;  /* 0x0000000000007918 */ /* 0x000fd20000000000 */
[----:B0-----:R1:W0:Y:S02]  /*2440*/  DMUL R4, R2, R4 ;  /* 0x0000000402047228 */ /* 0x0012240000000000 */
[----:B-1----:R-:W-:Y:S01]  /*2450*/  IADD3 R2, P0, PT, R16, UR6, RZ ;  /* 0x0000000610027c10 */ /* 0x002fe2000ff1e0ff */
[----:B------:R-:W-:-:S04]  /*2460*/  UMOV UR6, 0x60000000 ;  /* 0x6000000000067882 */ /* 0x000fc80000000000 */
[----:B------:R-:W-:Y:S01]  /*2470*/  IMAD.X R3, RZ, RZ, UR7, P0 ;  /* 0x00000007ff037e24 */ /* 0x000fe200080e06ff */
[----:B------:R-:W-:-:S15]  /*2480*/  UMOV UR7, 0x3fc55555 ;  /* 0x3fc5555500077882 */ /* 0x000fde0000000000 */
[----:B------:R-:W-:-:S15]  /*2490*/  NOP ;  /* 0x0000000000007918 */ /* 0x000fde0000000000 */
[----:B------:R-:W-:-:S15]  /*24a0*/  NOP ;  /* 0x0000000000007918 */ /* 0x000fde0000000000 */
[----:B------:R-:W-:-:S11]  /*24b0*/  NOP ;  /* 0x0000000000007918 */ /* 0x000fd60000000000 */
[----:B0-----:R-:W0:Y:S02]  /*24c0*/  DMUL R4, R4, UR6 ;  /* 0x0000000604047c28 */ /* 0x001e240008000000 */
[----:B0-----:R-:W-:Y:S05]  /*24d0*/  BRA.U UP0, `(.L_x_5762) ;  /* 0x0000000500707547 */ /* 0x001fea000b800000 */
        /* <DEDUP_REMOVED lines=8> */
[----:B------:R-:W0:Y:S02]  /*2560*/  F2I.F64.TRUNC R5, R4 ;  /* 0x0000000400057311 */ /* 0x000e24000030d100 */
[----:B0-----:R0:W-:Y:S01]  /*2570*/  STG.E.U8 desc[UR36][R2.64], R5 ;  /* 0x0000000502007986 */ /* 0x0011e2000c101124 */
[----:B------:R-:W-:Y:S05]  /*2580*/  BRA `(.L_x_5767) ;  /* 0x0000001000947947 */ /* 0x000fea0003800000 */
.L_x_5765:
[----:B------:R-:W0:Y:S02]  /*2590*/  F2I.S64.F64.TRUNC R4, R4 ;  /* 0x0000000400047311 */ /* 0x000e24000030d900 */
[----:B0-----:R-:W-:-:S05]  /*25a0*/  MOV R7, R4 ;  /* 0x0000000400077202 */ /* 0x001fca0000000f00 */
[----:B------:R0:W-:Y:S01]  /*25b0*/  STG.E.U8 desc[UR36][R2.64], R7 ;  /* 0x0000000702007986 */ /* 0x0001e2000c101124 */
[----:B------:R-:W-:Y:S05]  /*25c0*/  BRA `(.L_x_5767) ;  /* 0x0000001000847947 */ /* 0x000fea0003800000 */
.L_x_5764:
[----:B------:R-:W-:-:S09]  /*25d0*/  UISETP.NE.AND UP0, UPT, UR4, 0x2, UPT ;  /* 0x000000020400788c */ /* 0x000fd2000bf05270 */
[----:B------:R-:W-:Y:S05]  /*25e0*/  BRA.U !UP0, `(.L_x_5768) ;  /* 0x0000000108287547 */ /* 0x000fea000b800000 */
[----:B------:R-:W-:-:S09]  /*25f0*/  UISETP.NE.AND UP0, UPT, UR4, 0x3, UPT ;  /* 0x000000030400788c */ /* 0x000fd2000bf05270 */
[----:B------:R-:W-:Y:S05]  /*2600*/  BRA.U !UP0, `(.L_x_5769) ;  /* 0x0000000108147547 */ /* 0x000fea000b800000 */
[----:B------:R-:W-:-:S09]  /*2610*/  UISETP.NE.AND UP0, UPT, UR4, 0x4, UPT ;  /* 0x000000040400788c */ /* 0x000fd2000bf05270 */
[----:B------:R-:W-:Y:S05]  /*2620*/  BRA.U UP0, `(.L_x_5766) ;  /* 0x0000000d00b47547 */ /* 0x000fea000b800000 */
[----:B------:R-:W0:Y:S02]  /*2630*/  F2I.S64.F64.TRUNC R4, R4 ;  /* 0x0000000400047311 */ /* 0x000e24000030d900 */
[----:B0-----:R0:W-:Y:S01]  /*2640*/  STG.E.64 desc[UR36][R2.64], R4 ;  /* 0x0000000402007986 */ /* 0x0011e2000c101b24 */
[----:B------:R-:W-:Y:S05]  /*2650*/  BRA `(.L_x_5767) ;  /* 0x0000001000607947 */ /* 0x000fea0003800000 */
.L_x_5769:
[----:B------:R-:W0:Y:S02]  /*2660*/  F2I.F64.TRUNC R5, R4 ;  /* 0x0000000400057311 */ /* 0x000e24000030d100 */
[----:B0-----:R0:W-:Y:S01]  /*2670*/  STG.E desc[UR36][R2.64], R5 ;  /* 0x0000000502007986 */ /* 0x0011e2000c101924 */
[----:B------:R-:W-:Y:S05]  /*2680*/  BRA `(.L_x_5767) ;  /* 0x0000001000547947 */ /* 0x000fea0003800000 */
.L_x_5768:
[----:B------:R-:W0:Y:S02]  /*2690*/  F2I.F64.TRUNC R5, R4 ;  /* 0x0000000400057311 */ /* 0x000e24000030d100 */
[----:B0-----:R0:W-:Y:S01]  /*26a0*/  STG.E.U16 desc[UR36][R2.64], R5 ;  /* 0x0000000502007986 */ /* 0x0011e2000c101524 */
[----:B------:R-:W-:Y:S05]  /*26b0*/  BRA `(.L_x_5767) ;  /* 0x0000001000487947 */ /* 0x000fea0003800000 */
.L_x_5763:
        /* <DEDUP_REMOVED lines=17> */
.L_x_5771:
        /* <DEDUP_REMOVED lines=12> */
.L_x_5770:
        /* <DEDUP_REMOVED lines=18> */
.L_x_5773:
        /* <DEDUP_REMOVED lines=13> */
.L_x_5772:
[----:B------:R0:W-:Y:S01]  /*2a80*/  STG.E.64 desc[UR36][R2.64], R4 ;  /* 0x0000000402007986 */ /* 0x0001e2000c101b24 */
[----:B------:R-:W-:Y:S05]  /*2a90*/  BRA `(.L_x_5767) ;  /* 0x0000000c00507947 */ /* 0x000fea0003800000 */
.L_x_5762:
        /* <DEDUP_REMOVED lines=8> */
[----:B------:R-:W0:Y:S02]  /*2b20*/  DSETP.NEU.AND P0, PT, R4, RZ, PT ;  /* 0x000000ff0400722a */ /* 0x000e240003f0d000 */
[----:B0-----:R-:W-:-:S05]  /*2b30*/  SEL R5, RZ, 0x1, !P0 ;  /* 0x00000001ff057807 */ /* 0x001fca0004000000 */
[----:B------:R0:W-:Y:S01]  /*2b40*/  STG.E.U8 desc[UR36][R2.64], R5 ;  /* 0x0000000502007986 */ /* 0x0001e2000c101124 */
[----:B------:R-:W-:Y:S05]  /*2b50*/  BRA `(.L_x_5767) ;  /* 0x0000000c00207947 */ /* 0x000fea0003800000 */
.L_x_5776:
[----:B------:R-:W-:-:S05]  /*2b60*/  CS2R R6, SRZ ;  /* 0x0000000000067805 */ /* 0x000fca000001ff00 */
[----:B------:R0:W-:Y:S01]  /*2b70*/  STG.E.128 desc[UR36][R2.64], R4 ;  /* 0x0000000402007986 */ /* 0x0001e2000c101d24 */
[----:B------:R-:W-:Y:S05]  /*2b80*/  BRA `(.L_x_5767) ;  /* 0x0000000c00147947 */ /* 0x000fea0003800000 */
.L_x_5775:
        /* <DEDUP_REMOVED lines=27> */
.L_x_5780:
[----:B------:R-:W-:Y:S05]  /*2d40*/  BSYNC.RECONVERGENT B0 ;  /* 0x0000000000007941 */ /* 0x000fea0003800200 */
.L_x_5779:
[----:B------:R-:W-:-:S05]  /*2d50*/  LOP3.LUT R7, R0, 0x80, R7, 0xf8, !PT ;  /* 0x0000008000077812 */ /* 0x000fca00078ef807 */
[----:B------:R0:W-:Y:S01]  /*2d60*/  STG.E.U8 desc[UR36][R2.64], R7 ;  /* 0x0000000702007986 */ /* 0x0001e2000c101124 */
[----:B------:R-:W-:Y:S05]  /*2d70*/  BRA `(.L_x_5767) ;  /* 0x0000000800987947 */ /* 0x000fea0003800000 */
.L_x_5778:
        /* <DEDUP_REMOVED lines=23> */
.L_x_5782:
[----:B------:R-:W-:Y:S05]  /*2ef0*/  BSYNC.RECONVERGENT B0 ;  /* 0x0000000000007941 */ /* 0x000fea0003800200 */
.L_x_5781:
[----:B------:R-:W-:-:S05]  /*2f00*/  LOP3.LUT R7, R0, 0x80, R7, 0xf8, !PT ;  /* 0x0000008000077812 */ /* 0x000fca00078ef807 */
[----:B------:R0:W-:Y:S01]  /*2f10*/  STG.E.U8 desc[UR36][R2.64], R7 ;  /* 0x0000000702007986 */ /* 0x0001e2000c101124 */
[----:B------:R-:W-:Y:S05]  /*2f20*/  BRA `(.L_x_5767) ;  /* 0x00000008002c7947 */ /* 0x000fea0003800000 */
.L_x_5777:
        /* <DEDUP_REMOVED lines=10> */
[----:B------:R0:W-:Y:S01]  /*2fd0*/  STG.E.U16 desc[UR36][R2.64], R0 ;  /* 0x0000000002007986 */ /* 0x0001e2000c101524 */
[----:B------:R-:W-:Y:S05]  /*2fe0*/  BRA `(.L_x_5767) ;  /* 0x0000000400fc7947 */ /* 0x000fea0003800000 */
.L_x_5774:
        /* <DEDUP_REMOVED lines=8> */
[----:B------:R-:W0:Y:S02]  /*3070*/  F2I.U32.F64.TRUNC R5, R4 ;  /* 0x0000000400057311 */ /* 0x000e24000030d000 */
[----:B0-----:R0:W-:Y:S01]  /*3080*/  STG.E.U16 desc[UR36][R2.64], R5 ;  /* 0x0000000502007986 */ /* 0x0011e2000c101524 */
[----:B------:R-:W-:Y:S05]  /*3090*/  BRA `(.L_x_5767) ;  /* 0x0000000400d07947 */ /* 0x000fea0003800000 */
.L_x_5785:
        /* <DEDUP_REMOVED lines=21> */
.L_x_5788:
[----:B------:R-:W-:-:S04]  /*31f0*/  SHF.R.U32.HI R0, RZ, 0x14, R7 ;  /* 0x00000014ff007819 */ /* 0x000fc80000011607 */
[----:B------:R-:W-:-:S04]  /*3200*/  LOP3.LUT R0, R0, 0x1, RZ, 0xc0, !PT ;  /* 0x0000000100007812 */ /* 0x000fc800078ec0ff */
[----:B------:R-:W-:-:S04]  /*3210*/  IADD3 R0, PT, PT, R7, 0x487ffff, R0 ;  /* 0x0487ffff07007810 */ /* 0x000fc80007ffe000 */
[----:B------:R-:W-:-:S04]  /*3220*/  SHF.R.U32.HI R0, RZ, 0x14, R0 ;  /* 0x00000014ff007819 */ /* 0x000fc80000011600 */
[----:B------:R-:W-:-:S07]  /*3230*/  LOP3.LUT R4, R0, 0xff, RZ, 0xc0, !PT ;  /* 0x000000ff00047812 */ /* 0x000fce00078ec0ff */
.L_x_5789:
[----:B------:R-:W-:-:S04]  /*3240*/  SHF.R.U32.HI R5, RZ, 0x18, R7 ;  /* 0x00000018ff057819 */ /* 0x000fc80000011607 */
[----:B------:R-:W-:-:S04]  /*3250*/  LOP3.LUT R4, R4, 0x80, R5, 0xf8, !PT ;  /* 0x0000008004047812 */ /* 0x000fc800078ef805 */
[----:B------:R-:W-:-:S07]  /*3260*/  PRMT R0, R4, 0x7610, R0 ;  /* 0x0000761004007816 */ /* 0x000fce0000000000 */
.L_x_5787:
[----:B------:R-:W-:Y:S05]  /*3270*/  BSYNC.RECONVERGENT B0 ;  /* 0x0000000000007941 */ /* 0x000fea0003800200 */
.L_x_5786:
[----:B------:R4:W-:Y:S01]  /*3280*/  STG.E.U8 desc[UR36][R2.64], R0 ;  /* 0x0000000002007986 */ /* 0x0009e2000c101124 */
[----:B------:R-:W-:Y:S05]  /*3290*/  BRA `(.L_x_5767) ;  /* 0x0000000400507947 */ /* 0x000fea0003800000 */
.L_x_5784:
        /* <DEDUP_REMOVED lines=21> */
.L_x_5792:
[----:B------:R-:W-:-:S04]  /*33f0*/  SHF.R.U32.HI R0, RZ, 0x15, R7 ;  /* 0x00000015ff007819 */ /* 0x000fc80000011607 */
[----:B------:R-:W-:-:S04]  /*3400*/  LOP3.LUT R0, R0, 0x1, RZ, 0xc0, !PT ;  /* 0x0000000100007812 */ /* 0x000fc800078ec0ff */
[----:B------:R-:W-:-:S04]  /*3410*/  IADD3 R0, PT, PT, R7, 0x88fffff, R0 ;  /* 0x088fffff07007810 */ /* 0x000fc80007ffe000 */
[----:B------:R-:W-:-:S04]  /*3420*/  SHF.R.U32.HI R0, RZ, 0x15, R0 ;  /* 0x00000015ff007819 */ /* 0x000fc80000011600 */
[----:B------:R-:W-:-:S07]  /*3430*/  LOP3.LUT R4, R0, 0xff, RZ, 0xc0, !PT ;  /* 0x000000ff00047812 */ /* 0x000fce00078ec0ff */
.L_x_5793:
[----:B------:R-:W-:-:S04]  /*3440*/  SHF.R.U32.HI R5, RZ, 0x18, R7 ;  /* 0x00000018ff057819 */ /* 0x000fc80000011607 */
[----:B------:R-:W-:-:S04]  /*3450*/  LOP3.LUT R4, R4, 0x80, R5, 0xf8, !PT ;  /* 0x0000008004047812 */ /* 0x000fc800078ef805 */
[----:B------:R-:W-:-:S07]  /*3460*/  PRMT R0, R4, 0x7610, R0 ;  /* 0x0000761004007816 */ /* 0x000fce0000000000 */
.L_x_5791:
[----:B------:R-:W-:Y:S05]  /*3470*/  BSYNC.RECONVERGENT B0 ;  /* 0x0000000000007941 */ /* 0x000fea0003800200 */
.L_x_5790:
[----:B------:R3:W-:Y:S01]  /*3480*/  STG.E.U8 desc[UR36][R2.64], R0 ;  /* 0x0000000002007986 */ /* 0x0007e2000c101124 */
[----:B------:R-:W-:Y:S05]  /*3490*/  BRA `(.L_x_5767) ;  /* 0x0000000000d07947 */ /* 0x000fea0003800000 */
.L_x_5783:
[----:B------:R-:W-:-:S09]  /*34a0*/  UISETP.NE.AND UP0, UPT, UR4, 0x1c, UPT ;  /* 0x0000001c0400788c */ /* 0x000fd2000bf05270 */
[----:B------:R-:W-:Y:S05]  /*34b0*/  BRA.U !UP0, `(.L_x_5794) ;  /* 0x0000000108c07547 */ /* 0x000fea000b800000 */
[----:B------:R-:W-:-:S09]  /*34c0*/  UISETP.NE.AND UP0, UPT, UR4, 0x1d, UPT ;  /* 0x0000001d0400788c */ /* 0x000fd2000bf05270 */
[----:B------:R-:W-:Y:S05]  /*34d0*/  BRA.U !UP0, `(.L_x_5795) ;  /* 0x0000000108ac7547 */ /* 0x000fea000b800000 */
[----:B------:R-:W-:-:S09]  /*34e0*/  UISETP.NE.AND UP0, UPT, UR4, 0x2c, UPT ;  /* 0x0000002c0400788c */ /* 0x000fd2000bf05270 */
[----:B------:R-:W-:Y:S05]  /*34f0*/  BRA.U !UP0, `(.L_x_5796) ;  /* 0x0000000108447547 */ /* 0x000fea000b800000 */
.L_x_5766:
        /* <DEDUP_REMOVED lines=16> */
.L_x_5797:
[----:B------:R-:W-:Y:S05]  /*3600*/  BRA `(.L_x_5767) ;  /* 0x0000000000747947 */ /* 0x000fea0003800000 */
.L_x_5796:
        /* <DEDUP_REMOVED lines=8> */
[----:B0-----:R-:W-:Y:S01]  /*3690*/  @!P0 FMUL R8, R8, 1.175494350822287508e-38 ;  /* 0x0080000008088820 */ /* 0x001fe20000400000 */
        /* <DEDUP_REMOVED lines=15> */
.L_x_5795:
[----:B------:R-:W0:Y:S02]  /*3790*/  F2I.U64.F64.TRUNC R4, R4 ;  /* 0x0000000400047311 */ /* 0x000e24000030d800 */
[----:B0-----:R1:W-:Y:S01]  /*37a0*/  STG.E.64 desc[UR36][R2.64], R4 ;  /* 0x0000000402007986 */ /* 0x0013e2000c101b24 */
[----:B------:R-:W-:Y:S05]  /*37b0*/  BRA `(.L_x_5767) ;  /* 0x0000000000087947 */ /* 0x000fea0003800000 */
.L_x_5794:
[----:B------:R-:W0:Y:S02]  /*37c0*/  F2I.U32.F64.TRUNC R5, R4 ;  /* 0x0000000400057311 */ /* 0x000e24000030d000 */
[----:B0-----:R0:W-:Y:S02]  /*37d0*/  STG.E desc[UR36][R2.64], R5 ;  /* 0x0000000502007986 */ /* 0x0011e4000c101924 */
.L_x_5767:
[----:B------:R-:W-:-:S07]  /*37e0*/  VIADD R17, R17, 0x80 ;  /* 0x0000008011117836 */ /* 0x000fce0000000000 */
.L_x_5731:
[----:B------:R-:W-:Y:S05]  /*37f0*/  BSYNC.RECONVERGENT B7 ;  /* 0x0000000000077941 */ /* 0x000fea0003800200 */
.L_x_5730:
        /* <DEDUP_REMOVED lines=307> */
.L_x_5800:
[----:B------:R-:W1:Y:S01]  /*4b30*/  LDCU.64 UR6, c[0x0][0x588] ;  /* 0x0000b100ff0677ac */ /* 0x000e620008000a00 */
[----:B------:R-:W-:Y:S01]  /*4b40*/  BSSY.RECONVERGENT B6, `(.L_x_5801) ;  /* 0x00000ec000067945 */ /* 0x000fe20003800200 */
[----:B------:R-:W-:-:S04]  /*4b50*/  UPRMT UR4, UR42, 0x9910, URZ ;  /* 0x000099102a047896 */ /* 0x000fc800080000ff */
[----:B------:R-:W-:Y:S01]  /*4b60*/  UISETP.GT.AND UP0, UPT, UR4, 0x9, UPT ;  /* 0x000000090400788c */ /* 0x000fe2000bf04270 */
[----:B-1----:R-:W-:-:S05]  /*4b70*/  IADD3 R4, P0, PT, R0, UR6, RZ ;  /* 0x0000000600047c10 */ /* 0x002fca000ff1e0ff */
[----:B--2---:R-:W-:-:S03]  /*4b80*/  IMAD.X R5, RZ, RZ, UR7, P0 ;  /* 0x00000007ff057e24 */ /* 0x004fc600080e06ff */
        /* <DEDUP_REMOVED lines=12> */
.L_x_5805:
[----:B------:R-:W2:Y:S02]  /*4c50*/  LDG.E.U8 R2, desc[UR36][R4.64] ;  /* 0x0000002404027981 */ /* 0x000ea4000c1e1100 */
[----:B--2---:R-:W3:Y:S02]  /*4c60*/  I2F.F64.U16 R2, R2 ;  /* 0x0000000200027312 */ /* 0x004ee40000101800 */
[----:B---3--:R-:W-:Y:S05]  /*4c70*/  BRA `(.L_x_5807) ;  /* 0x0000000c00607947 */ /* 0x008fea0003800000 */
.L_x_5804:
        /* <DEDUP_REMOVED lines=9> */
.L_x_5809:
[----:B------:R-:W2:Y:S02]  /*4d10*/  LDG.E R2, desc[UR36][R4.64] ;  /* 0x0000002404027981 */ /* 0x000ea4000c1e1900 */
[----:B--2---:R-:W3:Y:S02]  /*4d20*/  I2F.F64 R2, R2 ;  /* 0x0000000200027312 */ /* 0x004ee40000201c00 */
[----:B---3--:R-:W-:Y:S05]  /*4d30*/  BRA `(.L_x_5807) ;  /* 0x0000000c00307947 */ /* 0x008fea0003800000 */
.L_x_5808:
[----:B------:R-:W2:Y:S02]  /*4d40*/  LDG.E.U16 R2, desc[UR36][R4.64] ;  /* 0x0000002404027981 */ /* 0x000ea4000c1e1500 */
[----:B--2---:R-:W3:Y:S02]  /*4d50*/  I2F.F64.S16 R2, R2 ;  /* 0x0000000200027312 */ /* 0x004ee40000101c00 */
[----:B---3--:R-:W-:Y:S05]  /*4d60*/  BRA `(.L_x_5807) ;  /* 0x0000000c00247947 */ /* 0x008fea0003800000 */
.L_x_5803:
        /* <DEDUP_REMOVED lines=10> */
.L_x_5811:
[----:B------:R-:W2:Y:S02]  /*4e10*/  LDG.E.U16 R0, desc[UR36][R4.64] ;  /* 0x0000002404007981 */ /* 0x000ea4000c1e1500 */
[----:B--2---:R-:W-:-:S05]  /*4e20*/  HADD2.F32 R0, -RZ, R0.H0_H0 ;  /* 0x20000000ff007230 */ /* 0x004fca0000004100 */
[----:B------:R-:W-:-:S04]  /*4e30*/  FMUL.FTZ R0, R0, 1 ;  /* 0x3f80000000007820 */ /* 0x000fc80000410000 */
[----:B------:R2:W3:Y:S02]  /*4e40*/  F2F.F64.F32 R2, R0 ;  /* 0x0000000000027310 */ /* 0x0004e40000201800 */
[----:B--23--:R-:W-:Y:S05]  /*4e50*/  BRA `(.L_x_5807) ;  /* 0x0000000800e87947 */ /* 0x00cfea0003800000 */
.L_x_5810:
        /* <DEDUP_REMOVED lines=10> */
.L_x_5813:
[----:B------:R-:W2:Y:S02]  /*4f00*/  LDG.E.U16 R4, desc[UR36][R4.64] ;  /* 0x0000002404047981 */ /* 0x000ea4000c1e1500 */
[----:B--2---:R-:W-:-:S05]  /*4f10*/  HADD2.F32 R0, -RZ, R4.H0_H0 ;  /* 0x20000004ff007230 */ /* 0x004fca0000004100 */
[----:B------:R-:W-:-:S04]  /*4f20*/  FMUL.FTZ R0, R0, 1 ;  /* 0x3f80000000007820 */ /* 0x000fc80000410000 */
[----:B------:R3:W4:Y:S02]  /*4f30*/  F2F.F64.F32 R2, R0 ;  /* 0x0000000000027310 */ /* 0x0007240000201800 */
[----:B---34-:R-:W-:Y:S05]  /*4f40*/  BRA `(.L_x_5807) ;  /* 0x0000000800ac7947 */ /* 0x018fea0003800000 */
.L_x_5812:
[----:B------:R2:W5:Y:S01]  /*4f50*/  LDG.E.64 R2, desc[UR36][R4.64] ;  /* 0x0000002404027981 */ /* 0x000562000c1e1b00 */
[----:B------:R-:W-:Y:S05]  /*4f60*/  BRA `(.L_x_5807) ;  /* 0x0000000800a47947 */ /* 0x000fea0003800000 */
.L_x_5802:
        /* <DEDUP_REMOVED lines=13> */
.L_x_5816:
[----:B------:R0:W5:Y:S01]  /*5040*/  LDG.E.64 R2, desc[UR36][R4.64] ;  /* 0x0000002404027981 */ /* 0x000162000c1e1b00 */
[----:B------:R-:W-:Y:S05]  /*5050*/  BRA `(.L_x_5807) ;  /* 0x0000000800687947 */ /* 0x000fea0003800000 */
.L_x_5815:
        /* <DEDUP_REMOVED lines=24> */
[----:B------:R-:W-:-:S06]  /*51e0*/  FMUL.FTZ R3, R3, 1 ;  /* 0x3f80000003037820 */ /* 0x000fcc0000410000 */
[----:B------:R-:W0:Y:S02]  /*51f0*/  F2F.F64.F32 R2, R3 ;  /* 0x0000000300027310 */ /* 0x000e240000201800 */
[----:B0-----:R-:W-:Y:S05]  /*5200*/  BRA `(.L_x_5807) ;  /* 0x0000000400fc7947 */ /* 0x001fea0003800000 */
.L_x_5818:
        /* <DEDUP_REMOVED lines=14> */
.L_x_5817:
[----:B------:R-:W2:Y:S02]  /*52f0*/  LDG.E.U16 R0, desc[UR36][R4.64] ;  /* 0x0000002404007981 */ /* 0x000ea4000c1e1500 */
[----:B--2---:R-:W-:-:S05]  /*5300*/  SHF.L.U32 R0, R0, 0x10, RZ ;  /* 0x0000001000007819 */ /* 0x004fca00000006ff */
[----:B------:R-:W-:-:S04]  /*5310*/  FMUL.FTZ R0, R0, 1 ;  /* 0x3f80000000007820 */ /* 0x000fc80000410000 */
[----:B------:R0:W1:Y:S02]  /*5320*/  F2F.F64.F32 R2, R0 ;  /* 0x0000000000027310 */ /* 0x0000640000201800 */
[----:B01----:R-:W-:Y:S05]  /*5330*/  BRA `(.L_x_5807) ;  /* 0x0000000400b07947 */ /* 0x003fea0003800000 */
.L_x_5814:
        /* <DEDUP_REMOVED lines=9> */
[----:B--2---:R-:W2:Y:S02]  /*53d0*/  I2F.F64.U16 R2, R2 ;  /* 0x0000000200027312 */ /* 0x004ea40000101800 */
[----:B--2---:R-:W-:Y:S05]  /*53e0*/  BRA `(.L_x_5807) ;  /* 0x0000000400847947 */ /* 0x004fea0003800000 */
.L_x_5821:
        /* <DEDUP_REMOVED lines=21> */
.L_x_5823:
[----:B------:R-:W-:Y:S05]  /*5540*/  BSYNC.RECONVERGENT B0 ;  /* 0x0000000000007941 */ /* 0x000fea0003800200 */
.L_x_5822:
[----:B------:R-:W-:Y:S01]  /*5550*/  IMAD.SHL.U32 R0, R0, 0x100000, RZ ;  /* 0x0010000000007824 */ /* 0x000fe200078e00ff */
[----:B------:R-:W-:-:S04]  /*5560*/  LEA R2, R2, 0x3b800000, 0x17 ;  /* 0x3b80000002027811 */ /* 0x000fc800078eb8ff */
[----:B------:R-:W-:-:S05]  /*5570*/  LOP3.LUT R0, R2, R0, R7, 0xfe, !PT ;  /* 0x0000000002007212 */ /* 0x000fca00078efe07 */
[----:B------:R-:W-:-:S04]  /*5580*/  FMUL.FTZ R0, R0, 1 ;  /* 0x3f80000000007820 */ /* 0x000fc80000410000 */
[----:B------:R2:W3:Y:S02]  /*5590*/  F2F.F64.F32 R2, R0 ;  /* 0x0000000000027310 */ /* 0x0004e40000201800 */
[----:B--23--:R-:W-:Y:S05]  /*55a0*/  BRA `(.L_x_5807) ;  /* 0x0000000400147947 */ /* 0x00cfea0003800000 */
.L_x_5820:
        /* <DEDUP_REMOVED lines=21> */
.L_x_5825:
[----:B------:R-:W-:Y:S05]  /*5700*/  BSYNC.RECONVERGENT B0 ;  /* 0x0000000000007941 */ /* 0x000fea0003800200 */
.L_x_5824:
[----:B------:R-:W-:Y:S02]  /*5710*/  SHF.L.U32 R0, R0, 0x15, RZ ;  /* 0x0000001500007819 */ /* 0x000fe400000006ff */
[----:B------:R-:W-:-:S04]  /*5720*/  LEA R2, R2, 0x37800000, 0x17 ;  /* 0x3780000002027811 */ /* 0x000fc800078eb8ff */
[----:B------:R-:W-:-:S05]  /*5730*/  LOP3.LUT R0, R2, R0, R7, 0xfe, !PT ;  /* 0x0000000002007212 */ /* 0x000fca00078efe07 */
[----:B------:R-:W-:-:S04]  /*5740*/  FMUL.FTZ R0, R0, 1 ;  /* 0x3f80000000007820 */ /* 0x000fc80000410000 */
[----:B------:R2:W3:Y:S02]  /*5750*/  F2F.F64.F32 R2, R0 ;  /* 0x0000000000027310 */ /* 0x0004e40000201800 */
[----:B--23--:R-:W-:Y:S05]  /*5760*/  BRA `(.L_x_5807) ;  /* 0x0000000000a47947 */ /* 0x00cfea0003800000 */
.L_x_5819:
[----:B------:R-:W-:-:S09]  /*5770*/  UISETP.NE.AND UP0, UPT, UR4, 0x1c, UPT ;  /* 0x0000001c0400788c */ /* 0x000fd2000bf05270 */
[----:B------:R-:W-:Y:S05]  /*5780*/  BRA.U !UP0, `(.L_x_5826) ;  /* 0x0000000108947547 */ /* 0x000fea000b800000 */
[----:B------:R-:W-:-:S09]  /*5790*/  UISETP.NE.AND UP0, UPT, UR4, 0x1d, UPT ;  /* 0x0000001d0400788c */ /* 0x000fd2000bf05270 */
[----:B------:R-:W-:Y:S05]  /*57a0*/  BRA.U !UP0, `(.L_x_5827) ;  /* 0x0000000108807547 */ /* 0x000fea000b800000 */
[----:B------:R-:W-:-:S09]  /*57b0*/  UISETP.NE.AND UP0, UPT, UR4, 0x2c, UPT ;  /* 0x0000002c0400788c */ /* 0x000fd2000bf05270 */
[----:B------:R-:W-:Y:S05]  /*57c0*/  BRA.U UP0, `(.L_x_5806) ;  /* 0x0000000100307547 */ /* 0x000fea000b800000 */
[----:B------:R-:W2:Y:S01]  /*57d0*/  LDG.E.U8 R0, desc[UR36][R4.64] ;  /* 0x0000002404007981 */ /* 0x000ea2000c1e1100 */
[----:B------:R-:W-:Y:S02]  /*57e0*/  HFMA2 R3, -RZ, RZ, 0.5, 0 ;  /* 0x38000000ff037431 */ /* 0x000fe400000001ff */
        /* <DEDUP_REMOVED lines=10> */
.L_x_5806:
[----:B------:R-:W-:Y:S01]  /*5890*/  MOV R2, 0x0 ;  /* 0x0000000000027802 */ /* 0x000fe20000000f00 */
[----:B------:R-:W0:Y:S01]  /*58a0*/  LDCU.64 UR4, c[0x4][0x128] ;  /* 0x01002500ff0477ac */ /* 0x000e220008000a00 */
[----:B------:R-:W-:Y:S02]  /*58b0*/  HFMA2 R8, -RZ, RZ, 0, 4.64916229248046875e-06 ;  /* 0x0000004eff087431 */ /* 0x000fe400000001ff */
[----:B------:R-:W-:Y:S01]  /*58c0*/  IMAD.MOV.U32 R12, RZ, RZ, 0x1 ;  /* 0x00000001ff0c7424 */ /* 0x000fe200078e00ff */
[----:B------:R-:W-:Y:S01]  /*58d0*/  MOV R13, RZ ;  /* 0x000000ff000d7202 */ /* 0x000fe20000000f00 */
[----:B------:R-:W1:Y:S01]  /*58e0*/  LDCU.64 UR6, c[0x4][0x130] ;  /* 0x01002600ff0677ac */ /* 0x000e620008000a00 */
[----:B------:R-:W2:Y:S01]  /*58f0*/  LDC.64 R2, c[0x4][R2] ;  /* 0x0100000002027b82 */ /* 0x000ea20000000a00 */
[----:B------:R-:W3:Y:S01]  /*5900*/  LDCU.64 UR8, c[0x4][0x8] ;  /* 0x01000100ff0877ac */ /* 0x000ee20008000a00 */
[----:B0-----:R-:W-:Y:S01]  /*5910*/  MOV R4, UR4 ;  /* 0x0000000400047c02 */ /* 0x001fe20008000f00 */
[----:B------:R-:W-:Y:S01]  /*5920*/  IMAD.U32 R5, RZ, RZ, UR5 ;  /* 0x00000005ff057e24 */ /* 0x000fe2000f8e00ff */
[----:B-1----:R-:W-:Y:S01]  /*5930*/  MOV R6, UR6 ;  /* 0x0000000600067c02 */ /* 0x002fe20008000f00 */
[----:B------:R-:W-:Y:S01]  /*5940*/  IMAD.U32 R7, RZ, RZ, UR7 ;  /* 0x00000007ff077e24 */ /* 0x000fe2000f8e00ff */
[----:B---3--:R-:W-:Y:S01]  /*5950*/  MOV R10, UR8 ;  /* 0x00000008000a7c02 */ /* 0x008fe20008000f00 */
[----:B------:R-:W-:-:S07]  /*5960*/  IMAD.U32 R11, RZ, RZ, UR9 ;  /* 0x00000009ff0b7e24 */ /* 0x000fce000f8e00ff */
[----:B------:R-:W-:-:S07]  /*5970*/  LEPC R20, `(.L_x_5828) ;  /* 0x000000001014794e */ /* 0x000fce0000000000 */
[----:B--2---:R-:W-:Y:S05]  /*5980*/  CALL.ABS.NOINC R2 ;  /* 0x0000000002007343 */ /* 0x004fea0003c00000 */
.L_x_5828:
[----:B------:R-:W-:Y:S01]  /*5990*/  CS2R R2, SRZ ;  /* 0x0000000000027805 */ /* 0x000fe2000001ff00 */
[----:B------:R-:W-:Y:S06]  /*59a0*/  BRA `(.L_x_5807) ;  /* 0x0000000000147947 */ /* 0x000fec0003800000 */
.L_x_5827:
[----:B------:R-:W2:Y:S02]  /*59b0*/  LDG.E.64 R2, desc[UR36][R4.64] ;  /* 0x0000002404027981 */ /* 0x000ea4000c1e1b00 */
[----:B--2---:R-:W2:Y:S02]  /*59c0*/  I2F.F64.U64 R2, R2 ;  /* 0x0000000200027312 */ /* 0x004ea40000301800 */
[----:B--2---:R-:W-:Y:S05]  /*59d0*/  BRA `(.L_x_5807) ;  /* 0x0000000000087947 */ /* 0x004fea0003800000 */
.L_x_5826:
[----:B------:R-:W2:Y:S02]  /*59e0*/  LDG.E R2, desc[UR36][R4.64] ;  /* 0x0000002404027981 */ /* 0x000ea4000c1e1900 */
[----:B--2---:R-:W1:Y:S02]  /*59f0*/  I2F.F64.U32 R2, R2 ;  /* 0x0000000200027312 */ /* 0x004e640000201800 */
.L_x_5807:
[----:B------:R-:W-:Y:S05]  /*5a00*/  BSYNC.RECONVERGENT B6 ;  /* 0x0000000000067941 */ /* 0x000fea0003800200 */
.L_x_5801:
        /* <DEDUP_REMOVED lines=44> */
.L_x_5832:
[----:B------:R-:W0:Y:S02]  /*5cd0*/  F2I.S64.F64.TRUNC R4, R4 ;  /* 0x0000000400047311 */ /* 0x000e24000030d900 */
[----:B0-----:R-:W-:-:S05]  /*5ce0*/  MOV R7, R4 ;  /* 0x0000000400077202 */ /* 0x001fca0000000f00 */
[----:B------:R3:W-:Y:S01]  /*5cf0*/  STG.E.U8 desc[UR36][R2.64], R7 ;  /* 0x0000000702007986 */ /* 0x0007e2000c101124 */
[----:B------:R-:W-:Y:S05]  /*5d00*/  BRA `(.L_x_5834) ;  /* 0x0000001000807947 */ /* 0x000fea0003800000 */
.L_x_5831:
        /* <DEDUP_REMOVED lines=9> */
.L_x_5836:
[----:B------:R-:W0:Y:S02]  /*5da0*/  F2I.F64.TRUNC R5, R4 ;  /* 0x0000000400057311 */ /* 0x000e24000030d100 */
[----:B0-----:R2:W-:Y:S01]  /*5db0*/  STG.E desc[UR36][R2.64], R5 ;  /* 0x0000000502007986 */ /* 0x0015e2000c101924 */
[----:B------:R-:W-:Y:S05]  /*5dc0*/  BRA `(.L_x_5834) ;  /* 0x0000001000507947 */ /* 0x000fea0003800000 */
.L_x_5835:
[----:B------:R-:W0:Y:S02]  /*5dd0*/  F2I.F64.TRUNC R5, R4 ;  /* 0x0000000400057311 */ /* 0x000e24000030d100 */
[----:B0-----:R0:W-:Y:S01]  /*5de0*/  STG.E.U16 desc[UR36][R2.64], R5 ;  /* 0x0000000502007986 */ /* 0x0011e2000c101524 */
[----:B------:R-:W-:Y:S05]  /*5df0*/  BRA `(.L_x_5834) ;  /* 0x0000001000447947 */ /* 0x000fea0003800000 */
.L_x_5830:
        /* <DEDUP_REMOVED lines=17> */
.L_x_5838:
        /* <DEDUP_REMOVED lines=12> */
.L_x_5837:
        /* <DEDUP_REMOVED lines=18> */
.L_x_5840:
        /* <DEDUP_REMOVED lines=13> */
.L_x_5839:
[----:B------:R0:W-:Y:S01]  /*61c0*/  STG.E.64 desc[UR36][R2.64], R4 ;  /* 0x0000000402007986 */ /* 0x0001e2000c101b24 */
[----:B------:R-:W-:Y:S05]  /*61d0*/  BRA `(.L_x_5834) ;  /* 0x0000000c004c7947 */ /* 0x000fea0003800000 */
.L_x_5829:
        /* <DEDUP_REMOVED lines=13> */
.L_x_5844:
        /* <DEDUP_REMOVED lines=26> */
.L_x_5847:
[----:B------:R-:W-:-:S04]  /*6450*/  SHF.R.U32.HI R5, RZ, 0x18, R7 ;  /* 0x00000018ff057819 */ /* 0x000fc80000011607 */
[----:B------:R-:W-:-:S07]  /*6460*/  LOP3.LUT R0, R0, 0x80, R5, 0xf8, !PT ;  /* 0x0000008000007812 */ /* 0x000fce00078ef805 */
.L_x_5846:
[----:B------:R-:W-:Y:S05]  /*6470*/  BSYNC.RECONVERGENT B0 ;  /* 0x0000000000007941 */ /* 0x000fea0003800200 */
.L_x_5845:
[----:B------:R0:W-:Y:S01]  /*6480*/  STG.E.U8 desc[UR36][R2.64], R0 ;  /* 0x0000000002007986 */ /* 0x0001e2000c101124 */
[----:B------:R-:W-:Y:S05]  /*6490*/  BRA `(.L_x_5834) ;  /* 0x00000008009c7947 */ /* 0x000fea0003800000 */
.L_x_5843:
        /* <DEDUP_REMOVED lines=26> */
.L_x_5850:
[----:B------:R-:W-:-:S04]  /*6640*/  SHF.R.U32.HI R5, RZ, 0x18, R7 ;  /* 0x00000018ff057819 */ /* 0x000fc80000011607 */
[----:B------:R-:W-:-:S07]  /*6650*/  LOP3.LUT R0, R0, 0x80, R5, 0xf8, !PT ;  /* 0x0000008000007812 */ /* 0x000fce00078ef805 */
.L_x_5849:
[----:B------:R-:W-:Y:S05]  /*6660*/  BSYNC.RECONVERGENT B0 ;  /* 0x0000000000007941 */ /* 0x000fea0003800200 */
.L_x_5848:
[----:B------:R0:W-:Y:S01]  /*6670*/  STG.E.U8 desc[UR36][R2.64], R0 ;  /* 0x0000000002007986 */ /* 0x0001e2000c101124 */
[----:B------:R-:W-:Y:S05]  /*6680*/  BRA `(.L_x_5834) ;  /* 0x0000000800207947 */ /* 0x000fea0003800000 */
.L_x_5842:
        /* <DEDUP_REMOVED lines=30> */
.L_x_5852:
[----:B------:R-:W0:Y:S02]  /*6870*/  F2I.U64.F64.TRUNC R4, R4 ;  /* 0x0000000400047311 */ /* 0x000e24000030d800 */
[----:B0-----:R0:W-:Y:S01]  /*6880*/  STG.E.64 desc[UR36][R2.64], R4 ;  /* 0x0000000402007986 */ /* 0x0011e2000c101b24 */
[----:B------:R-:W-:Y:S05]  /*6890*/  BRA `(.L_x_5834) ;  /* 0x00000004009c7947 */ /* 0x000fea0003800000 */
.L_x_5851:
[----:B------:R-:W0:Y:S02]  /*68a0*/  F2I.U32.F64.TRUNC R5, R4 ;  /* 0x0000000400057311 */ /* 0x000e24000030d000 */
[----:B0-----:R0:W-:Y:S01]  /*68b0*/  STG.E desc[UR36][R2.64], R5 ;  /* 0x0000000502007986 */ /* 0x0011e2000c101924 */
[----:B------:R-:W-:Y:S05]  /*68c0*/  BRA `(.L_x_5834) ;  /* 0x0000000400907947 */ /* 0x000fea0003800000 */
.L_x_5841:
        /* <DEDUP_REMOVED lines=10> */
.L_x_5854:
[----:B------:R-:W-:-:S05]  /*6970*/  CS2R R6, SRZ ;  /* 0x0000000000067805 */ /* 0x000fca000001ff00 */
[----:B------:R0:W-:Y:S01]  /*6980*/  STG.E.128 desc[UR36][R2.64], R4 ;  /* 0x0000000402007986 */ /* 0x0001e2000c101d24 */
[----:B------:R-:W-:Y:S05]  /*6990*/  BRA `(.L_x_5834) ;  /* 0x00000004005c7947 */ /* 0x000fea0003800000 */
.L_x_5853:
[----:B------:R-:W-:-:S09]  /*69a0*/  UISETP.NE.AND UP0, UPT, UR4, 0xf, UPT ;  /* 0x0000000f0400788c */ /* 0x000fd2000bf05270 */
[----:B------:R-:W-:Y:S05]  /*69b0*/  BRA.U !UP0, `(.L_x_5855) ;  /* 0x0000000508287547 */ /* 0x000fea000b800000 */
[----:B------:R-:W-:-:S09]  /*69c0*/  UISETP.NE.AND UP0, UPT, UR4, 0x17, UPT ;  /* 0x000000170400788c */ /* 0x000fd2000bf05270 */
[----:B------:R-:W-:Y:S05]  /*69d0*/  BRA.U !UP0, `(.L_x_5856) ;  /* 0x0000000108b07547 */ /* 0x000fea000b800000 */
[----:B------:R-:W-:-:S09]  /*69e0*/  UISETP.NE.AND UP0, UPT, UR4, 0x18, UPT ;  /* 0x000000180400788c */ /* 0x000fd2000bf05270 */
[----:B------:R-:W-:Y:S05]  /*69f0*/  BRA.U !UP0, `(.L_x_5857) ;  /* 0x0000000108447547 */ /* 0x000fea000b800000 */
.L_x_5833:
        /* <DEDUP_REMOVED lines=16> */
.L_x_5858:
[----:B------:R-:W-:Y:S05]  /*6b00*/  BRA `(.L_x_5834) ;  /* 0x0000000400007947 */ /* 0x000fea0003800000 */
.L_x_5857:
        /* <DEDUP_REMOVED lines=21> */
.L_x_5860:
[----:B------:R-:W-:Y:S05]  /*6c60*/  BSYNC.RECONVERGENT B0 ;  /* 0x0000000000007941 */ /* 0x000fea0003800200 */
.L_x_5859:
[----:B------:R-:W-:-:S05]  /*6c70*/  LOP3.LUT R7, R0, 0x80, R7, 0xf8, !PT ;  /* 0x0000008000077812 */ /* 0x000fca00078ef807 */
[----:B------:R0:W-:Y:S01]  /*6c80*/  STG.E.U8 desc[UR36][R2.64], R7 ;  /* 0x0000000702007986 */ /* 0x0001e2000c101124 */
[----:B------:R-:W-:Y:S05]  /*6c90*/  BRA `(.L_x_5834) ;  /* 0x00000000009c7947 */ /* 0x000fea0003800000 */
.L_x_5856:
        /* <DEDUP_REMOVED lines=20> */
.L_x_5862:
[----:B------:R-:W-:Y:S02]  /*6de0*/  ISETP.GT.U32.AND P0, PT, R6, 0x7f800000, PT ;  /* 0x7f8000000600780c */ /* 0x000fe40003f04070 */
[----:B------:R-:W-:-:S04]  /*6df0*/  MOV R0, 0x7f ;  /* 0x0000007f00007802 */ /* 0x000fc80000000f00 */
[----:B------:R-:W-:-:S07]  /*6e00*/  SEL R0, R0, 0x7c, P0 ;  /* 0x0000007c00007807 */ /* 0x000fce0000000000 */
.L_x_5863:
[----:B------:R-:W-:Y:S05]  /*6e10*/  BSYNC.RECONVERGENT B0 ;  /* 0x0000000000007941 */ /* 0x000fea0003800200 */
.L_x_5861:
[----:B------:R-:W-:-:S04]  /*6e20*/  SHF.R.U32.HI R5, RZ, 0x18, R7 ;  /* 0x00000018ff057819 */ /* 0x000fc80000011607 */
[----:B------:R-:W-:-:S05]  /*6e30*/  LOP3.LUT R5, R0, 0x80, R5, 0xf8, !PT ;  /* 0x0000008000057812 */ /* 0x000fca00078ef805 */
[----:B------:R0:W-:Y:S01]  /*6e40*/  STG.E.U8 desc[UR36][R2.64], R5 ;  /* 0x0000000502007986 */ /* 0x0001e2000c101124 */
[----:B------:R-:W-:Y:S05]  /*6e50*/  BRA `(.L_x_5834) ;  /* 0x00000000002c7947 */ /* 0x000fea0003800000 */
.L_x_5855:
        /* <DEDUP_REMOVED lines=11> */
.L_x_5834:
[----:B------:R-:W-:-:S07]  /*6f10*/  VIADD R17, R17, 0x80 ;  /* 0x0000008011117836 */ /* 0x000fce0000000000 */
.L_x_5799:
[----:B------:R-:W-:Y:S05]  /*6f20*/  BSYNC.RECONVERGENT B7 ;  /* 0x0000000000077941 */ /* 0x000fea0003800200 */
.L_x_5798:
[----:B------:R-:W5:Y:S01]  /*6f30*/  LDCU UR4, c[0x0][0x380] ;  /* 0x00007000ff0477ac */ /* 0x000f620008000800 */
[----:B------:R-:W-:Y:S01]  /*6f40*/  BSSY.RECONVERGENT B7, `(.L_x_5864) ;  /* 0x0000371000077945 */ /* 0x000fe20003800200 */
[----:B-----5:R-:W-:-:S13]  /*6f50*/  ISETP.GE.AND P0, PT, R17, UR4, PT ;  /* 0x0000000411007c0c */ /* 0x020fda000bf06270 */
[----:B------:R-:W-:Y:S05]  /*6f60*/  @P0 BRA `(.L_x_5865) ;  /* 0x0000003400b80947 */ /* 0x000fea0003800000 */
[----:B------:R-:W5:Y:S01]  /*6f70*/  LDCU UR4, c[0x0][0x388] ;  /* 0x00007100ff0477ac */ /* 0x000f620008000800 */
[----:B0--34-:R-:W-:Y:S01]  /*6f80*/  MOV R0, RZ ;  /* 0x000000ff00007202 */ /* 0x019fe20000000f00 */
[----:B------:R-:W-:Y:S01]  /*6f90*/  IMAD.MOV.U32 R16, RZ, RZ, RZ ;  /* 0x000000ffff107224 */ /* 0x000fe200078e00ff */
[----:B-----5:R-:W-:-:S09]  /*6fa0*/  UISETP.NE.AND UP0, UPT, UR4, URZ, UPT ;  /* 0x000000ff0400728c */ /* 0x020fd2000bf05270 */
[----:B------:R-:W-:Y:S05]  /*6fb0*/  BRA.U !UP0, `(.L_x_5866) ;  /* 0x0000001108a87547 */ /* 0x000fea000b800000 */
[----:B------:R-:W1:Y:S01]  /*6fc0*/  LDCU.64 UR4, c[0x0][0x390] ;  /* 0x00007200ff0477ac */ /* 0x000e620008000a00 */
[----:B------:R-:W-:Y:S01]  /*6fd0*/  HFMA2 R16, -RZ, RZ, 0, 0 ;  /* 0x00000000ff107431 */ /* 0x000fe200000001ff */
        /* <DEDUP_REMOVED lines=296> */
.L_x_5866:
[----:B------:R-:W1:Y:S01]  /*8260*/  LDCU.64 UR6, c[0x0][0x588] ;  /* 0x0000b100ff0677ac */ /* 0x000e620008000a00 */
[----:B------:R-:W-:Y:S01]  /*8270*/  BSSY.RECONVERGENT B6, `(.L_x_5867) ;  /* 0x00000ec000067945 */ /* 0x000fe20003800200 */
[----:B------:R-:W-:-:S04]  /*8280*/  UPRMT UR4, UR42, 0x9910, URZ ;  /* 0x000099102a047896 */ /* 0x000fc800080000ff */
[----:B------:R-:W-:Y:S01]  /*8290*/  UISETP.GT.AND UP0, UPT, UR4, 0x9, UPT ;  /* 0x000000090400788c */ /* 0x000fe2000bf04270 */
[----:B-1----:R-:W-:-:S04]  /*82a0*/  IADD3 R4, P0, PT, R0, UR6, RZ ;  /* 0x0000000600047c10 */ /* 0x002fc8000ff1e0ff */
[----:B--2---:R-:W-:-:S04]  /*82b0*/  IADD3.X R5, PT, PT, RZ, UR7, RZ, P0, !PT ;  /* 0x00000007ff057c10 */ /* 0x004fc800087fe4ff */
        /* <DEDUP_REMOVED lines=10> */
[----:B--2---:R-:W0:Y:S02]  /*8360*/  I2F.F64.S16 R2, R2 ;  /* 0x0000000200027312 */ /* 0x004e240000101c00 */
[----:B0-----:R-:W-:Y:S05]  /*8370*/  BRA `(.L_x_5873) ;  /* 0x0000000c006c7947 */ /* 0x001fea0003800000 */
.L_x_5871:
[----:B------:R-:W2:Y:S02]  /*8380*/  LDG.E.U8 R2, desc[UR36][R4.64] ;  /* 0x0000002404027981 */ /* 0x000ea4000c1e1100 */
[----:B--2---:R-:W0:Y:S02]  /*8390*/  I2F.F64.U16 R2, R2 ;  /* 0x0000000200027312 */ /* 0x004e240000101800 */
[----:B0-----:R-:W-:Y:S05]  /*83a0*/  BRA `(.L_x_5873) ;  /* 0x0000000c00607947 */ /* 0x001fea0003800000 */
.L_x_5870:
        /* <DEDUP_REMOVED lines=9> */
.L_x_5875:
[----:B------:R-:W2:Y:S02]  /*8440*/  LDG.E R2, desc[UR36][R4.64] ;  /* 0x0000002404027981 */ /* 0x000ea4000c1e1900 */
[----:B--2---:R-:W0:Y:S02]  /*8450*/  I2F.F64 R2, R2 ;  /* 0x0000000200027312 */ /* 0x004e240000201c00 */
[----:B0-----:R-:W-:Y:S05]  /*8460*/  BRA `(.L_x_5873) ;  /* 0x0000000c00307947 */ /* 0x001fea0003800000 */
.L_x_5874:
[----:B------:R-:W2:Y:S02]  /*8470*/  LDG.E.U16 R2, desc[UR36][R4.64] ;  /* 0x0000002404027981 */ /* 0x000ea4000c1e1500 */
[----:B--2---:R-:W0:Y:S02]  /*8480*/  I2F.F64.S16 R2, R2 ;  /* 0x0000000200027312 */ /* 0x004e240000101c00 */
[----:B0-----:R-:W-:Y:S05]  /*8490*/  BRA `(.L_x_5873) ;  /* 0x0000000c00247947 */ /* 0x001fea0003800000 */
.L_x_5869:
        /* <DEDUP_REMOVED lines=10> */
.L_x_5877:
[----:B------:R-:W2:Y:S02]  /*8540*/  LDG.E.U16 R0, desc[UR36][R4.64] ;  /* 0x0000002404007981 */ /* 0x000ea4000c1e1500 */
[----:B--2---:R-:W-:-:S05]  /*8550*/  HADD2.F32 R0, -RZ, R0.H0_H0 ;  /* 0x20000000ff007230 */ /* 0x004fca0000004100 */
[----:B------:R-:W-:-:S04]  /*8560*/  FMUL.FTZ R0, R0, 1 ;  /* 0x3f80000000007820 */ /* 0x000fc80000410000 */
[----:B------:R1:W2:Y:S02]  /*8570*/  F2F.F64.F32 R2, R0 ;  /* 0x0000000000027310 */ /* 0x0002a40000201800 */
[----:B-12---:R-:W-:Y:S05]  /*8580*/  BRA `(.L_x_5873) ;  /* 0x0000000800e87947 */ /* 0x006fea0003800000 */
.L_x_5876:
        /* <DEDUP_REMOVED lines=10> */
.L_x_5879:
[----:B------:R-:W2:Y:S02]  /*8630*/  LDG.E.U16 R4, desc[UR36][R4.64] ;  /* 0x0000002404047981 */ /* 0x000ea4000c1e1500 */
[----:B--2---:R-:W-:-:S05]  /*8640*/  HADD2.F32 R0, -RZ, R4.H0_H0 ;  /* 0x20000004ff007230 */ /* 0x004fca0000004100 */
[----:B------:R-:W-:-:S04]  /*8650*/  FMUL.FTZ R0, R0, 1 ;  /* 0x3f80000000007820 */ /* 0x000fc80000410000 */
[----:B------:R1:W2:Y:S02]  /*8660*/  F2F.F64.F32 R2, R0 ;  /* 0x0000000000027310 */ /* 0x0002a40000201800 */
[----:B-12---:R-:W-:Y:S05]  /*8670*/  BRA `(.L_x_5873) ;  /* 0x0000000800ac7947 */ /* 0x006fea0003800000 */
.L_x_5878:
[----:B------:R0:W5:Y:S01]  /*8680*/  LDG.E.64 R2, desc[UR36][R4.64] ;  /* 0x0000002404027981 */ /* 0x000162000c1e1b00 */
[----:B------:R-:W-:Y:S05]  /*8690*/  BRA `(.L_x_5873) ;  /* 0x0000000800a47947 */ /* 0x000fea0003800000 */
.L_x_5868:
        /* <DEDUP_REMOVED lines=13> */
.L_x_5882:
[----:B------:R1:W5:Y:S01]  /*8770*/  LDG.E.64 R2, desc[UR36][R4.64] ;  /* 0x0000002404027981 */ /* 0x000362000c1e1b00 */
[----:B------:R-:W-:Y:S05]  /*8780*/  BRA `(.L_x_5873) ;  /* 0x0000000800687947 */ /* 0x000fea0003800000 */
.L_x_5881:
        /* <DEDUP_REMOVED lines=25> */
[----:B------:R-:W2:Y:S02]  /*8920*/  F2F.F64.F32 R2, R3 ;  /* 0x0000000300027310 */ /* 0x000ea40000201800 */
[----:B--2---:R-:W-:Y:S05]  /*8930*/  BRA `(.L_x_5873) ;  /* 0x0000000400fc7947 */ /* 0x004fea0003800000 */
.L_x_5884:
        /* <DEDUP_REMOVED lines=12> */
[----:B------:R2:W3:Y:S02]  /*8a00*/  F2F.F64.F32 R2, R0 ;  /* 0x0000000000027310 */ /* 0x0004e40000201800 */
[----:B--23--:R-:W-:Y:S05]  /*8a10*/  BRA `(.L_x_5873) ;  /* 0x0000000400c47947 */ /* 0x00cfea0003800000 */
.L_x_5883:
[----:B------:R-:W2:Y:S02]  /*8a20*/  LDG.E.U16 R0, desc[UR36][R4.64] ;  /* 0x0000002404007981 */ /* 0x000ea4000c1e1500 */
[----:B--2---:R-:W-:-:S04]  /*8a30*/  IMAD.U32 R0, R0, 0x10000, RZ ;  /* 0x0001000000007824 */ /* 0x004fc800078e00ff */
[----:B------:R-:W-:-:S04]  /*8a40*/  FMUL.FTZ R0, R0, 1 ;  /* 0x3f80000000007820 */ /* 0x000fc80000410000 */
[----:B------:R2:W3:Y:S02]  /*8a50*/  F2F.F64.F32 R2, R0 ;  /* 0x0000000000027310 */ /* 0x0004e40000201800 */
[----:B--23--:R-:W-:Y:S05]  /*8a60*/  BRA `(.L_x_5873) ;  /* 0x0000000400b07947 */ /* 0x00cfea0003800000 */
.L_x_5880:
        /* <DEDUP_REMOVED lines=9> */
[----:B--2---:R-:W3:Y:S02]  /*8b00*/  I2F.F64.U16 R2, R2 ;  /* 0x0000000200027312 */ /* 0x004ee40000101800 */
[----:B---3--:R-:W-:Y:S05]  /*8b10*/  BRA `(.L_x_5873) ;  /* 0x0000000400847947 */ /* 0x008fea0003800000 */
.L_x_5887:
        /* <DEDUP_REMOVED lines=21> */
.L_x_5889:
[----:B------:R-:W-:Y:S05]  /*8c70*/  BSYNC.RECONVERGENT B0 ;  /* 0x0000000000007941 */ /* 0x000fea0003800200 */
.L_x_5888:
[----:B------:R-:W-:Y:S02]  /*8c80*/  SHF.L.U32 R0, R0, 0x14, RZ ;  /* 0x0000001400007819 */ /* 0x000fe400000006ff */
[----:B------:R-:W-:-:S04]  /*8c90*/  LEA R2, R2, 0x3b800000, 0x17 ;  /* 0x3b80000002027811 */ /* 0x000fc800078eb8ff */
[----:B------:R-:W-:-:S05]  /*8ca0*/  LOP3.LUT R0, R2, R0, R7, 0xfe, !PT ;  /* 0x0000000002007212 */ /* 0x000fca00078efe07 */
[----:B------:R-:W-:-:S04]  /*8cb0*/  FMUL.FTZ R0, R0, 1 ;  /* 0x3f80000000007820 */ /* 0x000fc80000410000 */
[----:B------:R3:W4:Y:S02]  /*8cc0*/  F2F.F64.F32 R2, R0 ;  /* 0x0000000000027310 */ /* 0x0007240000201800 */
[----:B---34-:R-:W-:Y:S05]  /*8cd0*/  BRA `(.L_x_5873) ;  /* 0x0000000400147947 */ /* 0x018fea0003800000 */
.L_x_5886:
        /* <DEDUP_REMOVED lines=21> */
.L_x_5891:
[----:B------:R-:W-:Y:S05]  /*8e30*/  BSYNC.RECONVERGENT B0 ;  /* 0x0000000000007941 */ /* 0x000fea0003800200 */
.L_x_5890:
[----:B------:R-:W-:Y:S01]  /*8e40*/  IMAD.SHL.U32 R0, R0, 0x200000, RZ ;  /* 0x0020000000007824 */ /* 0x000fe200078e00ff */
[----:B------:R-:W-:-:S04]  /*8e50*/  LEA R2, R2, 0x37800000, 0x17 ;  /* 0x3780000002027811 */ /* 0x000fc800078eb8ff */
[----:B------:R-:W-:-:S05]  /*8e60*/  LOP3.LUT R0, R2, R0, R7, 0xfe, !PT ;  /* 0x0000000002007212 */ /* 0x000fca00078efe07 */
[----:B------:R-:W-:-:S04]  /*8e70*/  FMUL.FTZ R0, R0, 1 ;  /* 0x3f80000000007820 */ /* 0x000fc80000410000 */
[----:B------:R3:W4:Y:S02]  /*8e80*/  F2F.F64.F32 R2, R0 ;  /* 0x0000000000027310 */ /* 0x0007240000201800 */
[----:B---34-:R-:W-:Y:S05]  /*8e90*/  BRA `(.L_x_5873) ;  /* 0x0000000000a47947 */ /* 0x018fea0003800000 */
.L_x_5885:
        /* <DEDUP_REMOVED lines=16> */
[----:B------:R3:W4:Y:S02]  /*8fa0*/  @P0 F2F.F64.F32 R2, R0 ;  /* 0x0000000000020310 */ /* 0x0007240000201800 */
[----:B---34-:R-:W-:Y:S05]  /*8fb0*/  BRA `(.L_x_5873) ;  /* 0x00000000005c7947 */ /* 0x018fea0003800000 */
.L_x_5872:
        /* <DEDUP_REMOVED lines=16> */
.L_x_5894:
[----:B------:R-:W-:Y:S01]  /*90c0*/  CS2R R2, SRZ ;  /* 0x0000000000027805 */ /* 0x000fe2000001ff00 */
[----:B------:R-:W-:Y:S06]  /*90d0*/  BRA `(.L_x_5873) ;  /* 0x0000000000147947 */ /* 0x000fec0003800000 */
.L_x_5893:
[----:B------:R-:W2:Y:S02]  /*90e0*/  LDG.E.64 R2, desc[UR36][R4.64] ;  /* 0x0000002404027981 */ /* 0x000ea4000c1e1b00 */
[----:B--2---:R-:W3:Y:S02]  /*90f0*/  I2F.F64.U64 R2, R2 ;  /* 0x0000000200027312 */ /* 0x004ee40000301800 */
[----:B---3--:R-:W-:Y:S05]  /*9100*/  BRA `(.L_x_5873) ;  /* 0x0000000000087947 */ /* 0x008fea0003800000 */
.L_x_5892:
[----:B------:R-:W2:Y:S02]  /*9110*/  LDG.E R2, desc[UR36][R4.64] ;  /* 0x0000002404027981 */ /* 0x000ea4000c1e1900 */
[----:B--2---:R-:W2:Y:S02]  /*9120*/  I2F.F64.U32 R2, R2 ;  /* 0x0000000200027312 */ /* 0x004ea40000201800 */
.L_x_5873:
[----:B------:R-:W-:Y:S05]  /*9130*/  BSYNC.RECONVERGENT B6 ;  /* 0x0000000000067941 */ /* 0x000fea0003800200 */
.L_x_5867:
        /* <DEDUP_REMOVED lines=25> */
[----:B------:R-:W-:-:S03]  /*92d0*/  UMOV UR6, 0x60000000 ;  /* 0x6000000000067882 */ /* 0x000fc60000000000 */
[----:B------:R-:W-:Y:S01]  /*92e0*/  IADD3.X R3, PT, PT, RZ, UR7, RZ, P0, !PT ;  /* 0x00000007ff037c10 */ /* 0x000fe200087fe4ff */
[----:B------:R-:W-:-:S15]  /*92f0*/  UMOV UR7, 0x3fc55555 ;  /* 0x3fc5555500077882 */ /* 0x000fde0000000000 */
[----:B------:R-:W-:-:S15]  /*9300*/  NOP ;  /* 0x0000000000007918 */ /* 0x000fde0000000000 */
[----:B------:R-:W-:-:S15]  /*9310*/  NOP ;  /* 0x0000000000007918 */ /* 0x000fde0000000000 */
[----:B------:R-:W-:-:S12]  /*9320*/  NOP ;  /* 0x0000000000007918 */ /* 0x000fd80000000000 */
        /* <DEDUP_REMOVED lines=13> */
.L_x_5898:
[----:B------:R-:W0:Y:S02]  /*9400*/  F2I.S64.F64.TRUNC R4, R4 ;  /* 0x0000000400047311 */ /* 0x000e24000030d900 */
[----:B0-----:R-:W-:-:S05]  /*9410*/  IMAD.MOV.U32 R7, RZ, RZ, R4 ;  /* 0x000000ffff077224 */ /* 0x001fca00078e0004 */
[----:B------:R0:W-:Y:S01]  /*9420*/  STG.E.U8 desc[UR36][R2.64], R7 ;  /* 0x0000000702007986 */ /* 0x0001e2000c101124 */
[----:B------:R-:W-:Y:S05]  /*9430*/  BRA `(.L_x_5900) ;  /* 0x0000001000807947 */ /* 0x000fea0003800000 */
.L_x_5897:
        /* <DEDUP_REMOVED lines=9> */
.L_x_5902:
[----:B------:R-:W0:Y:S02]  /*94d0*/  F2I.F64.TRUNC R5, R4 ;  /* 0x0000000400057311 */ /* 0x000e24000030d100 */
[----:B0-----:R0:W-:Y:S01]  /*94e0*/  STG.E desc[UR36][R2.64], R5 ;  /* 0x0000000502007986 */ /* 0x0011e2000c101924 */
[----:B------:R-:W-:Y:S05]  /*94f0*/  BRA `(.L_x_5900) ;  /* 0x0000001000507947 */ /* 0x000fea0003800000 */
.L_x_5901:
[----:B------:R-:W0:Y:S02]  /*9500*/  F2I.F64.TRUNC R5, R4 ;  /* 0x0000000400057311 */ /* 0x000e24000030d100 */
[----:B0-----:R0:W-:Y:S01]  /*9510*/  STG.E.U16 desc[UR36][R2.64], R5 ;  /* 0x0000000502007986 */ /* 0x0011e2000c101524 */
[----:B------:R-:W-:Y:S05]  /*9520*/  BRA `(.L_x_5900) ;  /* 0x0000001000447947 */ /* 0x000fea0003800000 */
.L_x_5896:
        /* <DEDUP_REMOVED lines=17> */
.L_x_5904:
        /* <DEDUP_REMOVED lines=12> */
.L_x_5903:
        /* <DEDUP_REMOVED lines=14> */
[----:B------:R-:W-:Y:S01]  /*97e0*/  MOV R7, RZ ;  /* 0x000000ff00077202 */ /* 0x000fe20000000f00 */
[----:B0-----:R-:W-:-:S05]  /*97f0*/  @!P0 FMUL R6, R6, 1.175494350822287508e-38 ;  /* 0x0080000006068820 */ /* 0x001fca0000400000 */
[----:B------:R0:W-:Y:S01]  /*9800*/  STG.E.64 desc[UR36][R2.64], R6 ;  /* 0x0000000602007986 */ /* 0x0001e2000c101b24 */
[----:B------:R-:W-:Y:S05]  /*9810*/  BRA `(.L_x_5900) ;  /* 0x0000000c00887947 */ /* 0x000fea0003800000 */
.L_x_5906:
        /* <DEDUP_REMOVED lines=13> */
.L_x_5905:
[----:B------:R0:W-:Y:S01]  /*98f0*/  STG.E.64 desc[UR36][R2.64], R4 ;  /* 0x0000000402007986 */ /* 0x0001e2000c101b24 */
[----:B------:R-:W-:Y:S05]  /*9900*/  BRA `(.L_x_5900) ;  /* 0x0000000c004c7947 */ /* 0x000fea0003800000 */
.L_x_5895:
        /* <DEDUP_REMOVED lines=13> */
.L_x_5910:
        /* <DEDUP_REMOVED lines=26> */
.L_x_5913:
[----:B------:R-:W-:-:S04]  /*9b80*/  SHF.R.U32.HI R5, RZ, 0x18, R7 ;  /* 0x00000018ff057819 */ /* 0x000fc80000011607 */
[----:B------:R-:W-:-:S07]  /*9b90*/  LOP3.LUT R0, R0, 0x80, R5, 0xf8, !PT ;  /* 0x0000008000007812 */ /* 0x000fce00078ef805 */
.L_x_5912:
[----:B------:R-:W-:Y:S05]  /*9ba0*/  BSYNC.RECONVERGENT B0 ;  /* 0x0000000000007941 */ /* 0x000fea0003800200 */
.L_x_5911:
[----:B------:R3:W-:Y:S01]  /*9bb0*/  STG.E.U8 desc[UR36][R2.64], R0 ;  /* 0x0000000002007986 */ /* 0x0007e2000c101124 */
[----:B------:R-:W-:Y:S05]  /*9bc0*/  BRA `(.L_x_5900) ;  /* 0x00000008009c7947 */ /* 0x000fea0003800000 */
.L_x_5909:
        /* <DEDUP_REMOVED lines=26> */
.L_x_5916:
[----:B------:R-:W-:-:S04]  /*9d70*/  SHF.R.U32.HI R5, RZ, 0x18, R7 ;  /* 0x00000018ff057819 */ /* 0x000fc80000011607 */
[----:B------:R-:W-:-:S07]  /*9d80*/  LOP3.LUT R0, R0, 0x80, R5, 0xf8, !PT ;  /* 0x0000008000007812 */ /* 0x000fce00078ef805 */
.L_x_5915:
[----:B------:R-:W-:Y:S05]  /*9d90*/  BSYNC.RECONVERGENT B0 ;  /* 0x0000000000007941 */ /* 0x000fea0003800200 */
.L_x_5914:
[----:B------:R0:W-:Y:S01]  /*9da0*/  STG.E.U8 desc[UR36][R2.64], R0 ;  /* 0x0000000002007986 */ /* 0x0001e2000c101124 */
[----:B------:R-:W-:Y:S05]  /*9db0*/  BRA `(.L_x_5900) ;  /* 0x0000000800207947 */ /* 0x000fea0003800000 */
.L_x_5908:
        /* <DEDUP_REMOVED lines=26> */
[----:B------:R-:W-:-:S05]  /*9f60*/  @!P0 IMAD.MOV R0, RZ, RZ, R6 ;  /* 0x000000ffff008224 */ /* 0x000fca00078e0206 */
[----:B------:R-:W-:-:S05]  /*9f70*/  @P1 MOV R5, R0 ;  /* 0x0000000000051202 */ /* 0x000fca0000000f00 */
[----:B------:R2:W-:Y:S01]  /*9f80*/  STG.E.U8 desc[UR36][R2.64], R5 ;  /* 0x0000000502007986 */ /* 0x0005e2000c101124 */
[----:B------:R-:W-:Y:S05]  /*9f90*/  BRA `(.L_x_5900) ;  /* 0x0000000400a87947 */ /* 0x000fea0003800000 */
.L_x_5918:
[----:B------:R-:W0:Y:S02]  /*9fa0*/  F2I.U64.F64.TRUNC R4, R4 ;  /* 0x0000000400047311 */ /* 0x000e24000030d800 */
[----:B0-----:R1:W-:Y:S01]  /*9fb0*/  STG.E.64 desc[UR36][R2.64], R4 ;  /* 0x0000000402007986 */ /* 0x0013e2000c101b24 */
[----:B------:R-:W-:Y:S05]  /*9fc0*/  BRA `(.L_x_5900) ;  /* 0x00000004009c7947 */ /* 0x000fea0003800000 */
.L_x_5917:
[----:B------:R-:W0:Y:S02]  /*9fd0*/  F2I.U32.F64.TRUNC R5, R4 ;  /* 0x0000000400057311 */ /* 0x000e24000030d000 */
[----:B0-----:R0:W-:Y:S01]  /*9fe0*/  STG.E desc[UR36][R2.64], R5 ;  /* 0x0000000502007986 */ /* 0x0011e2000c101924 */
[----:B------:R-:W-:Y:S05]  /*9ff0*/  BRA `(.L_x_5900) ;  /* 0x0000000400907947 */ /* 0x000fea0003800000 */
.L_x_5907:
        /* <DEDUP_REMOVED lines=10> */
.L_x_5920:
[----:B------:R-:W-:-:S05]  /*a0a0*/  CS2R R6, SRZ ;  /* 0x0000000000067805 */ /* 0x000fca000001ff00 */
[----:B------:R0:W-:Y:S01]  /*a0b0*/  STG.E.128 desc[UR36][R2.64], R4 ;  /* 0x0000000402007986 */ /* 0x0001e2000c101d24 */
[----:B------:R-:W-:Y:S05]  /*a0c0*/  BRA `(.L_x_5900) ;  /* 0x00000004005c7947 */ /* 0x000fea0003800000 */
.L_x_5919:
[----:B------:R-:W-:-:S09]  /*a0d0*/  UISETP.NE.AND UP0, UPT, UR4, 0xf, UPT ;  /* 0x0000000f0400788c */ /* 0x000fd2000bf05270 */
[----:B------:R-:W-:Y:S05]  /*a0e0*/  BRA.U !UP0, `(.L_x_5921) ;  /* 0x0000000508287547 */ /* 0x000fea000b800000 */
[----:B------:R-:W-:-:S09]  /*a0f0*/  UISETP.NE.AND UP0, UPT, UR4, 0x17, UPT ;  /* 0x000000170400788c */ /* 0x000fd2000bf05270 */
[----:B------:R-:W-:Y:S05]  /*a100*/  BRA.U !UP0, `(.L_x_5922) ;  /* 0x0000000108b07547 */ /* 0x000fea000b800000 */
[----:B------:R-:W-:-:S09]  /*a110*/  UISETP.NE.AND UP0, UPT, UR4, 0x18, UPT ;  /* 0x000000180400788c */ /* 0x000fd2000bf05270 */
[----:B------:R-:W-:Y:S05]  /*a120*/  BRA.U !UP0, `(.L_x_5923) ;  /* 0x0000000108447547 */ /* 0x000fea000b800000 */
.L_x_5899:
        /* <DEDUP_REMOVED lines=10> */
[----:B---3--:R-:W-:Y:S01]  /*a1d0*/  IMAD.U32 R6, RZ, RZ, UR6 ;  /* 0x00000006ff067e24 */ /* 0x008fe2000f8e00ff */
[----:B------:R-:W-:Y:S01]  /*a1e0*/  MOV R7, UR7 ;  /* 0x0000000700077c02 */ /* 0x000fe20008000f00 */
[----:B----4-:R-:W-:Y:S01]  /*a1f0*/  IMAD.U32 R10, RZ, RZ, UR8 ;  /* 0x00000008ff0a7e24 */ /* 0x010fe2000f8e00ff */
[----:B-1----:R-:W-:-:S07]  /*a200*/  MOV R11, UR9 ;  /* 0x00000009000b7c02 */ /* 0x002fce0008000f00 */
[----:B------:R-:W-:-:S07]  /*a210*/  LEPC R20, `(.L_x_5924) ;  /* 0x000000001014794e */ /* 0x000fce0000000000 */
[----:B--2---:R-:W-:Y:S05]  /*a220*/  CALL.ABS.NOINC R2 ;  /* 0x0000000002007343 */ /* 0x004fea0003c00000 */
.L_x_5924:
[----:B------:R-:W-:Y:S05]  /*a230*/  BRA `(.L_x_5900) ;  /* 0x0000000400007947 */ /* 0x000fea0003800000 */
.L_x_5923:
        /* <DEDUP_REMOVED lines=21> */
.L_x_5926:
[----:B------:R-:W-:Y:S05]  /*a390*/  BSYNC.RECONVERGENT B0 ;  /* 0x0000000000007941 */ /* 0x000fea0003800200 */
.L_x_5925:
[----:B------:R-:W-:-:S05]  /*a3a0*/  LOP3.LUT R7, R0, 0x80, R7, 0xf8, !PT ;  /* 0x0000008000077812 */ /* 0x000fca00078ef807 */
[----:B------:R0:W-:Y:S01]  /*a3b0*/  STG.E.U8 desc[UR36][R2.64], R7 ;  /* 0x0000000702007986 */ /* 0x0001e2000c101124 */
[----:B------:R-:W-:Y:S05]  /*a3c0*/  BRA `(.L_x_5900) ;  /* 0x00000000009c7947 */ /* 0x000fea0003800000 */
.L_x_5922:
        /* <DEDUP_REMOVED lines=20> */
.L_x_5928:
[----:B------:R-:W-:Y:S01]  /*a510*/  IMAD.MOV.U32 R0, RZ, RZ, 0x7f ;  /* 0x0000007fff007424 */ /* 0x000fe200078e00ff */
[----:B------:R-:W-:-:S04]  /*a520*/  ISETP.GT.U32.AND P0, PT, R6, 0x7f800000, PT ;  /* 0x7f8000000600780c */ /* 0x000fc80003f04070 */
[----:B------:R-:W-:-:S09]  /*a530*/  SEL R0, R0, 0x7c, P0 ;  /* 0x0000007c00007807 */ /* 0x000fd20000000000 */
.L_x_5929:
[----:B------:R-:W-:Y:S05]  /*a540*/  BSYNC.RECONVERGENT B0 ;  /* 0x0000000000007941 */ /* 0x000fea0003800200 */
.L_x_5927:
[----:B------:R-:W-:-:S04]  /*a550*/  SHF.R.U32.HI R5, RZ, 0x18, R7 ;  /* 0x00000018ff057819 */ /* 0x000fc80000011607 */
[----:B------:R-:W-:-:S05]  /*a560*/  LOP3.LUT R5, R0, 0x80, R5, 0xf8, !PT ;  /* 0x0000008000057812 */ /* 0x000fca00078ef805 */
[----:B------:R0:W-:Y:S01]  /*a570*/  STG.E.U8 desc[UR36][R2.64], R5 ;  /* 0x0000000502007986 */ /* 0x0001e2000c101124 */
[----:B------:R-:W-:Y:S05]  /*a580*/  BRA `(.L_x_5900) ;  /* 0x00000000002c7947 */ /* 0x000fea0003800000 */
.L_x_5921:
        /* <DEDUP_REMOVED lines=11> */
.L_x_5900:
[----:B------:R-:W-:-:S07]  /*a640*/  IADD3 R17, PT, PT, R17, 0x80, RZ ;  /* 0x0000008011117810 */ /* 0x000fce0007ffe0ff */
.L_x_5865:
[----:B------:R-:W-:Y:S05]  /*a650*/  BSYNC.RECONVERGENT B7 ;  /* 0x0000000000077941 */ /* 0x000fea0003800200 */
.L_x_5864:
[----:B------:R-:W5:Y:S02]  /*a660*/  LDCU UR4, c[0x0][0x380] ;  /* 0x00007000ff0477ac */ /* 0x000f640008000800 */
[----:B-----5:R-:W-:-:S13]  /*a670*/  ISETP.GE.AND P0, PT, R17, UR4, PT ;  /* 0x0000000411007c0c */ /* 0x020fda000bf06270 */
[----:B------:R-:W-:Y:S05]  /*a680*/  @P0 EXIT ;  /* 0x000000000000094d */ /* 0x000fea0003800000 */
[----:B------:R-:W5:Y:S01]  /*a690*/  LDCU UR4, c[0x0][0x388] ;  /* 0x00007100ff0477ac */ /* 0x000f620008000800 */
[----:B0--34-:R-:W-:Y:S01]  /*a6a0*/  IMAD.MOV.U32 R0, RZ, RZ, RZ ;  /* 0x000000ffff007224 */ /* 0x019fe200078e00ff */
[----:B------:R-:W-:Y:S01]  /*a6b0*/  MOV R16, RZ ;  /* 0x000000ff00107202 */ /* 0x000fe20000000f00 */
        /* <DEDUP_REMOVED lines=8> */
[----:B------:R-:W-:-:S04]  /*a740*/  SHF.R.U32.HI R3, RZ, UR5, R2 ;  /* 0x00000005ff037c19 */ /* 0x000fc80008011602 */
[----:B------:R-:W-:-:S05]  /*a750*/  IADD3 R0, PT, PT, -R3, RZ, RZ ;  /* 0x000000ff03007210 */ /* 0x000fca0007ffe1ff */
        /* <DEDUP_REMOVED lines=290> */
.L_x_5930:
[----:B------:R-:W0:Y:S01]  /*b980*/  LDCU.128 UR8, c[0x0][0x580] ;  /* 0x0000b000ff0877ac */ /* 0x000e220008000c00 */
[----:B------:R-:W-:Y:S01]  /*b990*/  BSSY.RECONVERGENT B6, `(.L_x_5931) ;  /* 0x00000ee000067945 */ /* 0x000fe20003800200 */
[----:B------:R-:W-:-:S04]  /*b9a0*/  UPRMT UR4, UR42, 0x9910, URZ ;  /* 0x000099102a047896 */ /* 0x000fc800080000ff */
[----:B------:R-:W-:Y:S01]  /*b9b0*/  UISETP.GT.AND UP0, UPT, UR4, 0x9, UPT ;  /* 0x000000090400788c */ /* 0x000fe2000bf04270 */
[----:B0-----:R-:W-:Y:S02]  /*b9c0*/  IADD3 R16, P0, PT, R16, UR8, RZ ;  /* 0x0000000810107c10 */ /* 0x001fe4000ff1e0ff */
[----:B-1----:R-:W-:-:S03]  /*b9d0*/  IADD3 R4, P1, PT, R0, UR10, RZ ;  /* 0x0000000a00047c10 */ /* 0x002fc6000ff3e0ff */
[----:B------:R-:W-:Y:S01]  /*b9e0*/  IMAD.X R17, RZ, RZ, UR9, P0 ;  /* 0x00000009ff117e24 */ /* 0x000fe200080e06ff */
[----:B--2---:R-:W-:Y:S02]  /*b9f0*/  IADD3.X R5, PT, PT, RZ, UR11, RZ, P1, !PT ;  /* 0x0000000bff057c10 */ /* 0x004fe40008ffe4ff */
        /* <DEDUP_REMOVED lines=12> */
.L_x_5935:
[----:B------:R-:W2:Y:S02]  /*bac0*/  LDG.E.U8 R2, desc[UR36][R4.64] ;  /* 0x0000002404027981 */ /* 0x000ea4000c1e1100 */
[----:B--2---:R-:W0:Y:S02]  /*bad0*/  I2F.F64.U16 R2, R2 ;  /* 0x0000000200027312 */ /* 0x004e240000101800 */
[----:B0-----:R-:W-:Y:S05]  /*bae0*/  BRA `(.L_x_5937) ;  /* 0x0000000c00607947 */ /* 0x001fea0003800000 */
.L_x_5934:
        /* <DEDUP_REMOVED lines=9> */
.L_x_5939:
[----:B------:R-:W2:Y:S02]  /*bb80*/  LDG.E R2, desc[UR36][R4.64] ;  /* 0x0000002404027981 */ /* 0x000ea4000c1e1900 */
[----:B--2---:R-:W0:Y:S02]  /*bb90*/  I2F.F64 R2, R2 ;  /* 0x0000000200027312 */ /* 0x004e240000201c00 */
[----:B0-----:R-:W-:Y:S05]  /*bba0*/  BRA `(.L_x_5937) ;  /* 0x0000000c00307947 */ /* 0x001fea0003800000 */
.L_x_5938:
[----:B------:R-:W2:Y:S02]  /*bbb0*/  LDG.E.U16 R2, desc[UR36][R4.64] ;  /* 0x0000002404027981 */ /* 0x000ea4000c1e1500 */
[----:B--2---:R-:W0:Y:S02]  /*bbc0*/  I2F.F64.S16 R2, R2 ;  /* 0x0000000200027312 */ /* 0x004e240000101c00 */
[----:B0-----:R-:W-:Y:S05]  /*bbd0*/  BRA `(.L_x_5937) ;  /* 0x0000000c00247947 */ /* 0x001fea0003800000 */
.L_x_5933:
        /* <DEDUP_REMOVED lines=10> */
.L_x_5941:
[----:B------:R-:W2:Y:S02]  /*bc80*/  LDG.E.U16 R0, desc[UR36][R4.64] ;  /* 0x0000002404007981 */ /* 0x000ea4000c1e1500 */
[----:B--2---:R-:W-:-:S05]  /*bc90*/  HADD2.F32 R0, -RZ, R0.H0_H0 ;  /* 0x20000000ff007230 */ /* 0x004fca0000004100 */
[----:B------:R-:W-:-:S04]  /*bca0*/  FMUL.FTZ R0, R0, 1 ;  /* 0x3f80000000007820 */ /* 0x000fc80000410000 */
[----:B------:R1:W2:Y:S02]  /*bcb0*/  F2F.F64.F32 R2, R0 ;  /* 0x0000000000027310 */ /* 0x0002a40000201800 */
[----:B-12---:R-:W-:Y:S05]  /*bcc0*/  BRA `(.L_x_5937) ;  /* 0x0000000800e87947 */ /* 0x006fea0003800000 */
.L_x_5940:
        /* <DEDUP_REMOVED lines=10> */
.L_x_5943:
[----:B------:R-:W2:Y:S02]  /*bd70*/  LDG.E.U16 R4, desc[UR36][R4.64] ;  /* 0x0000002404047981 */ /* 0x000ea4000c1e1500 */
[----:B--2---:R-:W-:-:S05]  /*bd80*/  HADD2.F32 R0, -RZ, R4.H0_H0 ;  /* 0x20000004ff007230 */ /* 0x004fca0000004100 */
[----:B------:R-:W-:-:S04]  /*bd90*/  FMUL.FTZ R0, R0, 1 ;  /* 0x3f80000000007820 */ /* 0x000fc80000410000 */
[----:B------:R1:W2:Y:S02]  /*bda0*/  F2F.F64.F32 R2, R0 ;  /* 0x0000000000027310 */ /* 0x0002a40000201800 */
[----:B-12---:R-:W-:Y:S05]  /*bdb0*/  BRA `(.L_x_5937) ;  /* 0x0000000800ac7947 */ /* 0x006fea0003800000 */
.L_x_5942:
[----:B------:R0:W5:Y:S01]  /*bdc0*/  LDG.E.64 R2, desc[UR36][R4.64] ;  /* 0x0000002404027981 */ /* 0x000162000c1e1b00 */
[----:B------:R-:W-:Y:S05]  /*bdd0*/  BRA `(.L_x_5937) ;  /* 0x0000000800a47947 */ /* 0x000fea0003800000 */
.L_x_5932:
        /* <DEDUP_REMOVED lines=13> */
.L_x_5946:
[----:B------:R2:W5:Y:S01]  /*beb0*/  LDG.E.64 R2, desc[UR36][R4.64] ;  /* 0x0000002404027981 */ /* 0x000562000c1e1b00 */
[----:B------:R-:W-:Y:S05]  /*bec0*/  BRA `(.L_x_5937) ;  /* 0x0000000800687947 */ /* 0x000fea0003800000 */
.L_x_5945:
        /* <DEDUP_REMOVED lines=25> */
[----:B------:R-:W3:Y:S02]  /*c060*/  F2F.F64.F32 R2, R3 ;  /* 0x0000000300027310 */ /* 0x000ee40000201800 */
[----:B---3--:R-:W-:Y:S05]  /*c070*/  BRA `(.L_x_5937) ;  /* 0x0000000400fc7947 */ /* 0x008fea0003800000 */
.L_x_5948:
        /* <DEDUP_REMOVED lines=13> */
[----:B---34-:R-:W-:Y:S05]  /*c150*/  BRA `(.L_x_5937) ;  /* 0x0000000400c47947 */ /* 0x018fea0003800000 */
.L_x_5947:
[----:B------:R-:W2:Y:S02]  /*c160*/  LDG.E.U16 R0, desc[UR36][R4.64] ;  /* 0x0000002404007981 */ /* 0x000ea4000c1e1500 */
[----:B--2---:R-:W-:-:S04]  /*c170*/  IMAD.U32 R0, R0, 0x10000, RZ ;  /* 0x0001000000007824 */ /* 0x004fc800078e00ff */
[----:B------:R-:W-:-:S04]  /*c180*/  FMUL.FTZ R0, R0, 1 ;  /* 0x3f80000000007820 */ /* 0x000fc80000410000 */
[----:B------:R3:W4:Y:S02]  /*c190*/  F2F.F64.F32 R2, R0 ;  /* 0x0000000000027310 */ /* 0x0007240000201800 */
[----:B---34-:R-:W-:Y:S05]  /*c1a0*/  BRA `(.L_x_5937) ;  /* 0x0000000400b07947 */ /* 0x018fea0003800000 */
.L_x_5944:
        /* <DEDUP_REMOVED lines=11> */
.L_x_5951:
        /* <DEDUP_REMOVED lines=21> */
.L_x_5953:
[----:B------:R-:W-:Y:S05]  /*c3b0*/  BSYNC.RECONVERGENT B0 ;  /* 0x0000000000007941 */ /* 0x000fea0003800200 */
.L_x_5952:
[----:B------:R-:W-:Y:S02]  /*c3c0*/  SHF.L.U32 R0, R0, 0x14, RZ ;  /* 0x0000001400007819 */ /* 0x000fe400000006ff */
[----:B------:R-:W-:-:S04]  /*c3d0*/  LEA R2, R2, 0x3b800000, 0x17 ;  /* 0x3b80000002027811 */ /* 0x000fc800078eb8ff */
[----:B------:R-:W-:-:S05]  /*c3e0*/  LOP3.LUT R0, R2, R0, R7, 0xfe, !PT ;  /* 0x0000000002007212 */ /* 0x000fca00078efe07 */
[----:B------:R-:W-:-:S04]  /*c3f0*/  FMUL.FTZ R0, R0, 1 ;  /* 0x3f80000000007820 */ /* 0x000fc80000410000 */
[----:B------:R2:W3:Y:S02]  /*c400*/  F2F.F64.F32 R2, R0 ;  /* 0x0000000000027310 */ /* 0x0004e40000201800 */
[----:B--23--:R-:W-:Y:S05]  /*c410*/  BRA `(.L_x_5937) ;  /* 0x0000000400147947 */ /* 0x00cfea0003800000 */
.L_x_5950:
        /* <DEDUP_REMOVED lines=21> */
.L_x_5955:
[----:B------:R-:W-:Y:S05]  /*c570*/  BSYNC.RECONVERGENT B0 ;  /* 0x0000000000007941 */ /* 0x000fea0003800200 */
.L_x_5954:
[----:B------:R-:W-:Y:S01]  /*c580*/  IMAD.SHL.U32 R0, R0, 0x200000, RZ ;  /* 0x0020000000007824 */ /* 0x000fe200078e00ff */
[----:B------:R-:W-:-:S04]  /*c590*/  LEA R2, R2, 0x37800000, 0x17 ;  /* 0x3780000002027811 */ /* 0x000fc800078eb8ff */
[----:B------:R-:W-:-:S05]  /*c5a0*/  LOP3.LUT R0, R2, R0, R7, 0xfe, !PT ;  /* 0x0000000002007212 */ /* 0x000fca00078efe07 */
[----:B------:R-:W-:-:S04]  /*c5b0*/  FMUL.FTZ R0, R0, 1 ;  /* 0x3f80000000007820 */ /* 0x000fc80000410000 */
[----:B------:R2:W3:Y:S02]  /*c5c0*/  F2F.F64.F32 R2, R0 ;  /* 0x0000000000027310 */ /* 0x0004e40000201800 */
[----:B--23--:R-:W-:Y:S05]  /*c5d0*/  BRA `(.L_x_5937) ;  /* 0x0000000000a47947 */ /* 0x00cfea0003800000 */
.L_x_5949:
        /* <DEDUP_REMOVED lines=16> */
[----:B------:R2:W3:Y:S02]  /*c6e0*/  @P0 F2F.F64.F32 R2, R0 ;  /* 0x0000000000020310 */ /* 0x0004e40000201800 */
[----:B--23--:R-:W-:Y:S05]  /*c6f0*/  BRA `(.L_x_5937) ;  /* 0x00000000005c7947 */ /* 0x00cfea0003800000 */
.L_x_5936:
        /* <DEDUP_REMOVED lines=16> */
.L_x_5958:
[----:B------:R-:W-:Y:S01]  /*c800*/  CS2R R2, SRZ ;  /* 0x0000000000027805 */ /* 0x000fe2000001ff00 */
[----:B------:R-:W-:Y:S06]  /*c810*/  BRA `(.L_x_5937) ;  /* 0x0000000000147947 */ /* 0x000fec0003800000 */
.L_x_5957:
[----:B------:R-:W2:Y:S02]  /*c820*/  LDG.E.64 R2, desc[UR36][R4.64] ;  /* 0x0000002404027981 */ /* 0x000ea4000c1e1b00 */
[----:B--2---:R-:W2:Y:S02]  /*c830*/  I2F.F64.U64 R2, R2 ;  /* 0x0000000200027312 */ /* 0x004ea40000301800 */
[----:B--2---:R-:W-:Y:S05]  /*c840*/  BRA `(.L_x_5937) ;  /* 0x0000000000087947 */ /* 0x004fea0003800000 */
.L_x_5956:
[----:B------:R-:W2:Y:S02]  /*c850*/  LDG.E R2, desc[UR36][R4.64] ;  /* 0x0000002404027981 */ /* 0x000ea4000c1e1900 */
[----:B--2---:R-:W1:Y:S02]  /*c860*/  I2F.F64.U32 R2, R2 ;  /* 0x0000000200027312 */ /* 0x004e640000201800 */
.L_x_5937:
[----:B------:R-:W-:Y:S05]  /*c870*/  BSYNC.RECONVERGENT B6 ;  /* 0x0000000000067941 */ /* 0x000fea0003800200 */
.L_x_5931:
        /* <DEDUP_REMOVED lines=17> */
[----:B------:R-:W-:Y:S01]  /*c990*/  UMOV UR6, 0x60000000 ;  /* 0x6000000000067882 */ /* 0x000fe20000000000 */
[----:B0-----:R-:W0:Y:S01]  /*c9a0*/  @P0 LDC R4, c[0x0][0x5a8] ;  /* 0x00016a00ff040b82 */ /* 0x001e220000000800 */
[----:B------:R-:W-:-:S07]  /*c9b0*/  UMOV UR7, 0x3fc55555 ;  /* 0x3fc5555500077882 */ /* 0x000fce0000000000 */
[----:B------:R-:W0:-:S15]  /*c9c0*/  @P0 LDC R5, c[0x0][0x5ac] ;  /* 0x00016b00ff050b82 */ /* 0x000e1e0000000800 */
[----:B------:R-:W-:-:S15]  /*c9d0*/  NOP ;  /* 0x0000000000007918 */ /* 0x000fde0000000000 */
[----:B------:R-:W-:-:S15]  /*c9e0*/  NOP ;  /* 0x0000000000007918 */ /* 0x000fde0000000000 */
[----:B------:R-:W-:-:S09]  /*c9f0*/  NOP ;  /* 0x0000000000007918 */ /* 0x000fd20000000000 */
[----:B0-----:R-:W0:-:S15]  /*ca00*/  DMUL R4, R2, R4 ;  /* 0x0000000402047228 */ /* 0x001e1e0000000000 */
[----:B------:R-:W-:-:S15]  /*ca10*/  NOP ;  /* 0x0000000000007918 */ /* 0x000fde0000000000 */
[----:B------:R-:W-:-:S15]  /*ca20*/  NOP ;  /* 0x0000000000007918 */ /* 0x000fde0000000000 */
[----:B------:R-:W-:-:S15]  /*ca30*/  NOP ;  /* 0x0000000000007918 */ /* 0x000fde0000000000 */
[----:B------:R-:W-:-:S04]  /*ca40*/  NOP ;  /* 0x0000000000007918 */ /* 0x000fc80000000000 */
        /* <DEDUP_REMOVED lines=11> */
[----:B0-----:R-:W-:Y:S01]  /*cb00*/  STG.E.U8 desc[UR36][R16.64], R5 ;  /* 0x0000000510007986 */ /* 0x001fe2000c101124 */
[----:B------:R-:W-:Y:S05]  /*cb10*/  EXIT ;  /* 0x000000000000794d */ /* 0x000fea0003800000 */
.L_x_5962:
[----:B------:R-:W0:Y:S02]  /*cb20*/  F2I.S64.F64.TRUNC R4, R4 ;  /* 0x0000000400047311 */ /* 0x000e24000030d900 */
[----:B0-----:R-:W-:-:S05]  /*cb30*/  MOV R3, R4 ;  /* 0x0000000400037202 */ /* 0x001fca0000000f00 */
[----:B------:R-:W-:Y:S01]  /*cb40*/  STG.E.U8 desc[UR36][R16.64], R3 ;  /* 0x0000000310007986 */ /* 0x000fe2000c101124 */
[----:B------:R-:W-:Y:S05]  /*cb50*/  EXIT ;  /* 0x000000000000794d */ /* 0x000fea0003800000 */
.L_x_5961:
[----:B------:R-:W-:-:S09]  /*cb60*/  UISETP.NE.AND UP0, UPT, UR4, 0x2, UPT ;  /* 0x000000020400788c */ /* 0x000fd2000bf05270 */
[----:B------:R-:W-:Y:S05]  /*cb70*/  BRA.U !UP0, `(.L_x_5964) ;  /* 0x0000000108287547 */ /* 0x000fea000b800000 */
[----:B------:R-:W-:-:S09]  /*cb80*/  UISETP.NE.AND UP0, UPT, UR4, 0x3, UPT ;  /* 0x000000030400788c */ /* 0x000fd2000bf05270 */
[----:B------:R-:W-:Y:S05]  /*cb90*/  BRA.U !UP0, `(.L_x_5965) ;  /* 0x0000000108147547 */ /* 0x000fea000b800000 */
[----:B------:R-:W-:-:S09]  /*cba0*/  UISETP.NE.AND UP0, UPT, UR4, 0x4, UPT ;  /* 0x000000040400788c */ /* 0x000fd2000bf05270 */
[----:B------:R-:W-:Y:S05]  /*cbb0*/  BRA.U UP0, `(.L_x_5963) ;  /* 0x0000000d00247547 */ /* 0x000fea000b800000 */
[----:B------:R-:W0:Y:S02]  /*cbc0*/  F2I.S64.F64.TRUNC R4, R4 ;  /* 0x0000000400047311 */ /* 0x000e24000030d900 */
[----:B0-----:R-:W-:Y:S01]  /*cbd0*/  STG.E.64 desc[UR36][R16.64], R4 ;  /* 0x0000000410007986 */ /* 0x001fe2000c101b24 */
[----:B------:R-:W-:Y:S05]  /*cbe0*/  EXIT ;  /* 0x000000000000794d */ /* 0x000fea0003800000 */
.L_x_5965:
[----:B------:R-:W0:Y:S02]  /*cbf0*/  F2I.F64.TRUNC R5, R4 ;  /* 0x0000000400057311 */ /* 0x000e24000030d100 */
[----:B0-----:R-:W-:Y:S01]  /*cc00*/  STG.E desc[UR36][R16.64], R5 ;  /* 0x0000000510007986 */ /* 0x001fe2000c101924 */
[----:B------:R-:W-:Y:S05]  /*cc10*/  EXIT ;  /* 0x000000000000794d */ /* 0x000fea0003800000 */
.L_x_5964:
[----:B------:R-:W0:Y:S02]  /*cc20*/  F2I.F64.TRUNC R5, R4 ;  /* 0x0000000400057311 */ /* 0x000e24000030d100 */
[----:B0-----:R-:W-:Y:S01]  /*cc30*/  STG.E.U16 desc[UR36][R16.64], R5 ;  /* 0x0000000510007986 */ /* 0x001fe2000c101524 */
[----:B------:R-:W-:Y:S05]  /*cc40*/  EXIT ;  /* 0x000000000000794d */ /* 0x000fea0003800000 */
.L_x_5960:
        /* <DEDUP_REMOVED lines=17> */
.L_x_5967:
        /* <DEDUP_REMOVED lines=12> */
.L_x_5966:
        /* <DEDUP_REMOVED lines=18> */
.L_x_5969:
        /* <DEDUP_REMOVED lines=13> */
.L_x_5968:
[----:B------:R-:W-:Y:S01]  /*d010*/  STG.E.64 desc[UR36][R16.64], R4 ;  /* 0x0000000410007986 */ /* 0x000fe2000c101b24 */
[----:B------:R-:W-:Y:S05]  /*d020*/  EXIT ;  /* 0x000000000000794d */ /* 0x000fea0003800000 */
.L_x_5959:
        /* <DEDUP_REMOVED lines=11> */
[----:B0-----:R-:W-:Y:S01]  /*d0e0*/  STG.E.U16 desc[UR36][R16.64], R5 ;  /* 0x0000000510007986 */ /* 0x001fe2000c101524 */
[----:B------:R-:W-:Y:S05]  /*d0f0*/  EXIT ;  /* 0x000000000000794d */ /* 0x000fea0003800000 */
.L_x_5973:
        /* <DEDUP_REMOVED lines=25> */
.L_x_5976:
[----:B------:R-:W-:-:S04]  /*d290*/  SHF.R.U32.HI R3, RZ, 0x18, R3 ;  /* 0x00000018ff037819 */ /* 0x000fc80000011603 */
[----:B------:R-:W-:-:S04]  /*d2a0*/  LOP3.LUT R0, R0, 0x80, R3, 0xf8, !PT ;  /* 0x0000008000007812 */ /* 0x000fc800078ef803 */
[----:B------:R-:W-:-:S07]  /*d2b0*/  PRMT R8, R0, 0x7610, R8 ;  /* 0x0000761000087816 */ /* 0x000fce0000000008 */
.L_x_5975:
[----:B------:R-:W-:Y:S05]  /*d2c0*/  BSYNC.RECONVERGENT B0 ;  /* 0x0000000000007941 */ /* 0x000fea0003800200 */
.L_x_5974:
[----:B------:R-:W-:Y:S01]  /*d2d0*/  STG.E.U8 desc[UR36][R16.64], R8 ;  /* 0x0000000810007986 */ /* 0x000fe2000c101124 */
[----:B------:R-:W-:Y:S05]  /*d2e0*/  EXIT ;  /* 0x000000000000794d */ /* 0x000fea0003800000 */
.L_x_5972:
        /* <DEDUP_REMOVED lines=25> */
.L_x_5979:
[----:B------:R-:W-:-:S04]  /*d480*/  SHF.R.U32.HI R3, RZ, 0x18, R3 ;  /* 0x00000018ff037819 */ /* 0x000fc80000011603 */
[----:B------:R-:W-:-:S04]  /*d490*/  LOP3.LUT R0, R0, 0x80, R3, 0xf8, !PT ;  /* 0x0000008000007812 */ /* 0x000fc800078ef803 */
[----:B------:R-:W-:-:S07]  /*d4a0*/  PRMT R8, R0, 0x7610, R8 ;  /* 0x0000761000087816 */ /* 0x000fce0000000008 */
.L_x_5978:
[----:B------:R-:W-:Y:S05]  /*d4b0*/  BSYNC.RECONVERGENT B0 ;  /* 0x0000000000007941 */ /* 0x000fea0003800200 */
.L_x_5977:
[----:B------:R-:W-:Y:S01]  /*d4c0*/  STG.E.U8 desc[UR36][R16.64], R8 ;  /* 0x0000000810007986 */ /* 0x000fe2000c101124 */
[----:B------:R-:W-:Y:S05]  /*d4d0*/  EXIT ;  /* 0x000000000000794d */ /* 0x000fea0003800000 */
.L_x_5971:
        /* <DEDUP_REMOVED lines=30> */
.L_x_5981:
[----:B------:R-:W0:Y:S02]  /*d6c0*/  F2I.U64.F64.TRUNC R4, R4 ;  /* 0x0000000400047311 */ /* 0x000e24000030d800 */
[----:B0-----:R-:W-:Y:S01]  /*d6d0*/  STG.E.64 desc[UR36][R16.64], R4 ;  /* 0x0000000410007986 */ /* 0x001fe2000c101b24 */
[----:B------:R-:W-:Y:S05]  /*d6e0*/  EXIT ;  /* 0x000000000000794d */ /* 0x000fea0003800000 */
.L_x_5980:
[----:B------:R-:W0:Y:S02]  /*d6f0*/  F2I.U32.F64.TRUNC R5, R4 ;  /* 0x0000000400057311 */ /* 0x000e24000030d000 */
[----:B0-----:R-:W-:Y:S01]  /*d700*/  STG.E desc[UR36][R16.64], R5 ;  /* 0x0000000510007986 */ /* 0x001fe2000c101924 */
[----:B------:R-:W-:Y:S05]  /*d710*/  EXIT ;  /* 0x000000000000794d */ /* 0x000fea0003800000 */
.L_x_5970:
        /* <DEDUP_REMOVED lines=8> */
[----:B------:R-:W-:Y:S01]  /*d7a0*/  STG.E.U8 desc[UR36][R16.64], R3 ;  /* 0x0000000310007986 */ /* 0x000fe2000c101124 */
[----:B------:R-:W-:Y:S05]  /*d7b0*/  EXIT ;  /* 0x000000000000794d */ /* 0x000fea0003800000 */
.L_x_5983:
[----:B------:R-:W-:-:S05]  /*d7c0*/  CS2R R6, SRZ ;  /* 0x0000000000067805 */ /* 0x000fca000001ff00 */
[----:B------:R-:W-:Y:S01]  /*d7d0*/  STG.E.128 desc[UR36][R16.64], R4 ;  /* 0x0000000410007986 */ /* 0x000fe2000c101d24 */
[----:B------:R-:W-:Y:S05]  /*d7e0*/  EXIT ;  /* 0x000000000000794d */ /* 0x000fea0003800000 */
.L_x_5982:
[----:B------:R-:W-:-:S09]  /*d7f0*/  UISETP.NE.AND UP0, UPT, UR4, 0xf, UPT ;  /* 0x0000000f0400788c */ /* 0x000fd2000bf05270 */
[----:B------:R-:W-:Y:S05]  /*d800*/  BRA.U !UP0, `(.L_x_5984) ;  /* 0x0000000508287547 */ /* 0x000fea000b800000 */
[----:B------:R-:W-:-:S09]  /*d810*/  UISETP.NE.AND UP0, UPT, UR4, 0x17, UPT ;  /* 0x000000170400788c */ /* 0x000fd2000bf05270 */
[----:B------:R-:W-:Y:S05]  /*d820*/  BRA.U !UP0, `(.L_x_5985) ;  /* 0x0000000108b07547 */ /* 0x000fea000b800000 */
[----:B------:R-:W-:-:S09]  /*d830*/  UISETP.NE.AND UP0, UPT, UR4, 0x18, UPT ;  /* 0x000000180400788c */ /* 0x000fd2000bf05270 */
[----:B------:R-:W-:Y:S05]  /*d840*/  BRA.U !UP0, `(.L_x_5986) ;  /* 0x0000000108447547 */ /* 0x000fea000b800000 */
.L_x_5963:
        /* <DEDUP_REMOVED lines=16> */
.L_x_5987:
[----:B------:R-:W-:Y:S05]  /*d950*/  EXIT ;  /* 0x000000000000794d */ /* 0x000fea0003800000 */
.L_x_5986:
        /* <DEDUP_REMOVED lines=21> */
.L_x_5989:
[----:B------:R-:W-:Y:S05]  /*dab0*/  BSYNC.RECONVERGENT B0 ;  /* 0x0000000000007941 */ /* 0x000fea0003800200 */
.L_x_5988:
[----:B------:R-:W-:-:S05]  /*dac0*/  LOP3.LUT R3, R0, 0x80, R3, 0xf8, !PT ;  /* 0x0000008000037812 */ /* 0x000fca00078ef803 */
[----:B------:R-:W-:Y:S01]  /*dad0*/  STG.E.U8 desc[UR36][R16.64], R3 ;  /* 0x0000000310007986 */ /* 0x000fe2000c101124 */
[----:B------:R-:W-:Y:S05]  /*dae0*/  EXIT ;  /* 0x000000000000794d */ /* 0x000fea0003800000 */
.L_x_5985:
        /* <DEDUP_REMOVED lines=20> */
.L_x_5991:
[----:B------:R-:W-:Y:S02]  /*dc30*/  ISETP.GT.U32.AND P0, PT, R2, 0x7f800000, PT ;  /* 0x7f8000000200780c */ /* 0x000fe40003f04070 */
[----:B------:R-:W-:-:S04]  /*dc40*/  MOV R0, 0x7f ;  /* 0x0000007f00007802 */ /* 0x000fc80000000f00 */
[----:B------:R-:W-:-:S07]  /*dc50*/  SEL R0, R0, 0x7c, P0 ;  /* 0x0000007c00007807 */ /* 0x000fce0000000000 */
.L_x_5992:
[----:B------:R-:W-:Y:S05]  /*dc60*/  BSYNC.RECONVERGENT B0 ;  /* 0x0000000000007941 */ /* 0x000fea0003800200 */
.L_x_5990:
[----:B------:R-:W-:-:S04]  /*dc70*/  SHF.R.U32.HI R3, RZ, 0x18, R3 ;  /* 0x00000018ff037819 */ /* 0x000fc80000011603 */
[----:B------:R-:W-:-:S05]  /*dc80*/  LOP3.LUT R3, R0, 0x80, R3, 0xf8, !PT ;  /* 0x0000008000037812 */ /* 0x000fca00078ef803 */
[----:B------:R-:W-:Y:S01]  /*dc90*/  STG.E.U8 desc[UR36][R16.64], R3 ;  /* 0x0000000310007986 */ /* 0x000fe2000c101124 */
[----:B------:R-:W-:Y:S05]  /*dca0*/  EXIT ;  /* 0x000000000000794d */ /* 0x000fea0003800000 */
.L_x_5984:
        /* <DEDUP_REMOVED lines=12> */
.L_x_5993:
        /* <DEDUP_REMOVED lines=9> */
.L_x_6390:


//--------------------- .text._ZN2at6native27unrolled_elementwise_kernelIZZZNS0_66_GLOBAL__N__a0cfb035_28_ActivationHardswishKernel_cu_9e10b42f_293016hardswish_kernelERNS_14TensorIteratorEENKUlvE_clEvENKUlvE_clEvEUldE_St5arrayIPcLm2EELi4E23TrivialOffsetCalculatorILi1EjESC_NS0_6memory12LoadWithCastILi1EEENSD_13StoreWithCastILi1EEEEEviT_T0_T2_T3_T4_T5_ --------------------------
	.section	.text._ZN2at6native27unrolled_elementwise_kernelIZZZNS0_66_GLOBAL__N__a0cfb035_28_ActivationHardswishKernel_cu_9e10b42f_293016hardswish_kernelERNS_14TensorIteratorEENKUlvE_clEvENKUlvE_clEvEUldE_St5arrayIPcLm2EELi4E23TrivialOffsetCalculatorILi1EjESC_NS0_6memory12LoadWithCastILi1EEENSD_13StoreWithCastILi1EEEEEviT_T0_T2_T3_T4_T5_,"ax",@progbits
	.align	128
        .global         _ZN2at6native27unrolled_elementwise_kernelIZZZNS0_66_GLOBAL__N__a0cfb035_28_ActivationHardswishKernel_cu_9e10b42f_293016hardswish_kernelERNS_14TensorIteratorEENKUlvE_clEvENKUlvE_clEvEUldE_St5arrayIPcLm2EELi4E23TrivialOffsetCalculatorILi1EjESC_NS0_6memory12LoadWithCastILi1EEENSD_13StoreWithCastILi1EEEEEviT_T0_T2_T3_T4_T5_
        .type           _ZN2at6native27unrolled_elementwise_kernelIZZZNS0_66_GLOBAL__N__a0cfb035_28_ActivationHardswishKernel_cu_9e10b42f_293016hardswish_kernelERNS_14TensorIteratorEENKUlvE_clEvENKUlvE_clEvEUldE_St5arrayIPcLm2EELi4E23TrivialOffsetCalculatorILi1EjESC_NS0_6memory12LoadWithCastILi1EEENSD_13StoreWithCastILi1EEEEEviT_T0_T2_T3_T4_T5_,@function
        .size           _ZN2at6native27unrolled_elementwise_kernelIZZZNS0_66_GLOBAL__N__a0cfb035_28_ActivationHardswishKernel_cu_9e10b42f_293016hardswish_kernelERNS_14TensorIteratorEENKUlvE_clEvENKUlvE_clEvEUldE_St5arrayIPcLm2EELi4E23TrivialOffsetCalculatorILi1EjESC_NS0_6memory12LoadWithCastILi1EEENSD_13StoreWithCastILi1EEEEEviT_T0_T2_T3_T4_T5_,(.L_x_6391 - _ZN2at6native27unrolled_elementwise_kernelIZZZNS0_66_GLOBAL__N__a0cfb035_28_ActivationHardswishKernel_cu_9e10b42f_293016hardswish_kernelERNS_14TensorIteratorEENKUlvE_clEvENKUlvE_clEvEUldE_St5arrayIPcLm2EELi4E23TrivialOffsetCalculatorILi1EjESC_NS0_6memory12LoadWithCastILi1EEENSD_13StoreWithCastILi1EEEEEviT_T0_T2_T3_T4_T5_)
        .other          _ZN2at6native27unrolled_elementwise_kernelIZZZNS0_66_GLOBAL__N__a0cfb035_28_ActivationHardswishKernel_cu_9e10b42f_293016hardswish_kernelERNS_14TensorIteratorEENKUlvE_clEvENKUlvE_clEvEUldE_St5arrayIPcLm2EELi4E23TrivialOffsetCalculatorILi1EjESC_NS0_6memory12LoadWithCastILi1EEENSD_13StoreWithCastILi1EEEEEviT_T0_T2_T3_T4_T5_,@"STO_CUDA_ENTRY STV_DEFAULT"
_ZN2at6native27unrolled_elementwise_kernelIZZZNS0_66_GLOBAL__N__a0cfb035_28_ActivationHardswishKernel_cu_9e10b42f_293016hardswish_kernelERNS_14TensorIteratorEENKUlvE_clEvENKUlvE_clEvEUldE_St5arrayIPcLm2EELi4E23TrivialOffsetCalculatorILi1EjESC_NS0_6memory12LoadWithCastILi1EEENSD_13StoreWithCastILi1EEEEEviT_T0_T2_T3_T4_T5_:
.text._ZN2at6native27unrolled_elementwise_kernelIZZZNS0_66_GLOBAL__N__a0cfb035_28_ActivationHardswishKernel_cu_9e10b42f_293016hardswish_kernelERNS_14TensorIteratorEENKUlvE_clEvENKUlvE_clEvEUldE_St5arrayIPcLm2EELi4E23TrivialOffsetCalculatorILi1EjESC_NS0_6memory12LoadWithCastILi1EEENSD_13StoreWithCastILi1EEEEEviT_T0_T2_T3_T4_T5_:
        /* <DEDUP_REMOVED lines=33> */
.L_x_6000:
[----:B------:R-:W2:Y:S02]  /*0210*/  LDG.E.U8 R2, desc[UR36][R2.64] ;  /* 0x0000002402027981 */ /* 0x000ea4000c1e1100 */
[----:B--2---:R0:W1:Y:S02]  /*0220*/  I2F.F64.U16 R30, R2 ;  /* 0x00000002001e7312 */ /* 0x0040640000101800 */
[----:B01----:R-:W-:Y:S05]  /*0230*/  BRA `(.L_x_6002) ;  /* 0x0000000c00607947 */ /* 0x003fea0003800000 */
.L_x_5999:
        /* <DEDUP_REMOVED lines=9> */
.L_x_6004:
[----:B------:R-:W2:Y:S02]  /*02d0*/  LDG.E R2, desc[UR36][R2.64] ;  /* 0x0000002402027981 */ /* 0x000ea4000c1e1900 */
[----:B--2---:R0:W1:Y:S02]  /*02e0*/  I2F.F64 R30, R2 ;  /* 0x00000002001e7312 */ /* 0x0040640000201c00 */
[----:B01----:R-:W-:Y:S05]  /*02f0*/  BRA `(.L_x_6002) ;  /* 0x0000000c00307947 */ /* 0x003fea0003800000 */
.L_x_6003:
[----:B------:R-:W2:Y:S02]  /*0300*/  LDG.E.U16 R2, desc[UR36][R2.64] ;  /* 0x0000002402027981 */ /* 0x000ea4000c1e1500 */
[----:B--2---:R0:W1:Y:S02]  /*0310*/  I2F.F64.S16 R30, R2 ;  /* 0x00000002001e7312 */ /* 0x0040640000101c00 */
[----:B01----:R-:W-:Y:S05]  /*0320*/  BRA `(.L_x_6002) ;  /* 0x0000000c00247947 */ /* 0x003fea0003800000 */
.L_x_5998:
        /* <DEDUP_REMOVED lines=10> */
.L_x_6006:
[----:B------:R-:W2:Y:S02]  /*03d0*/  LDG.E.U16 R0, desc[UR36][R2.64] ;  /* 0x0000002402007981 */ /* 0x000ea4000c1e1500 */
[----:B--2---:R-:W-:-:S05]  /*03e0*/  HADD2.F32 R0, -RZ, R0.H0_H0 ;  /* 0x20000000ff007230 */ /* 0x004fca0000004100 */
[----:B------:R-:W-:-:S04]  /*03f0*/  FMUL.FTZ R0, R0, 1 ;  /* 0x3f80000000007820 */ /* 0x000fc80000410000 */
[----:B------:R1:W2:Y:S02]  /*0400*/  F2F.F64.F32 R30, R0 ;  /* 0x00000000001e7310 */ /* 0x0002a40000201800 */
[----:B-12---:R-:W-:Y:S05]  /*0410*/  BRA `(.L_x_6002) ;  /* 0x0000000800e87947 */ /* 0x006fea0003800000 */
.L_x_6005:
        /* <DEDUP_REMOVED lines=10> */
.L_x_6008:
[----:B------:R-:W2:Y:S02]  /*04c0*/  LDG.E.U16 R2, desc[UR36][R2.64] ;  /* 0x0000002402027981 */ /* 0x000ea4000c1e1500 */
[----:B--2---:R-:W-:-:S05]  /*04d0*/  HADD2.F32 R0, -RZ, R2.H0_H0 ;  /* 0x20000002ff007230 */ /* 0x004fca0000004100 */
[----:B------:R-:W-:-:S04]  /*04e0*/  FMUL.FTZ R0, R0, 1 ;  /* 0x3f80000000007820 */ /* 0x000fc80000410000 */
[----:B------:R1:W2:Y:S02]  /*04f0*/  F2F.F64.F32 R30, R0 ;  /* 0x00000000001e7310 */ /* 0x0002a40000201800 */
[----:B-12---:R-:W-:Y:S05]  /*0500*/  BRA `(.L_x_6002) ;  /* 0x0000000800ac7947 */ /* 0x006fea0003800000 */
.L_x_6007:
[----:B------:R0:W5:Y:S01]  /*0510*/  LDG.E.64 R30, desc[UR36][R2.64] ;  /* 0x00000024021e7981 */ /* 0x000162000c1e1b00 */
[----:B------:R-:W-:Y:S05]  /*0520*/  BRA `(.L_x_6002) ;  /* 0x0000000800a47947 */ /* 0x000fea0003800000 */
.L_x_5997:
        /* <DEDUP_REMOVED lines=13> */
.L_x_6011:
[----:B------:R1:W5:Y:S01]  /*0600*/  LDG.E.64 R30, desc[UR36][R2.64] ;  /* 0x00000024021e7981 */ /* 0x000362000c1e1b00 */
[----:B------:R-:W-:Y:S05]  /*0610*/  BRA `(.L_x_6002) ;  /* 0x0000000800687947 */ /* 0x000fea0003800000 */
.L_x_6010:
        /* <DEDUP_REMOVED lines=27> */
.L_x_6013:
        /* <DEDUP_REMOVED lines=14> */
.L_x_6012:
[----:B------:R-:W2:Y:S02]  /*08b0*/  LDG.E.U16 R0, desc[UR36][R2.64] ;  /* 0x0000002402007981 */ /* 0x000ea4000c1e1500 */
[----:B--2---:R-:W-:-:S04]  /*08c0*/  IMAD.U32 R0, R0, 0x10000, RZ ;  /* 0x0001000000007824 */ /* 0x004fc800078e00ff */
[----:B------:R-:W-:-:S04]  /*08d0*/  FMUL.FTZ R0, R0, 1 ;  /* 0x3f80000000007820 */ /* 0x000fc80000410000 */
[----:B------:R2:W3:Y:S02]  /*08e0*/  F2F.F64.F32 R30, R0 ;  /* 0x00000000001e7310 */ /* 0x0004e40000201800 */
[----:B--23--:R-:W-:Y:S05]  /*08f0*/  BRA `(.L_x_6002) ;  /* 0x0000000400b07947 */ /* 0x00cfea0003800000 */
.L_x_6009:
        /* <DEDUP_REMOVED lines=11> */
.L_x_6016:
        /* <DEDUP_REMOVED lines=21> */
.L_x_6018:
[----:B------:R-:W-:Y:S05]  /*0b00*/  BSYNC.RECONVERGENT B0 ;  /* 0x0000000000007941 */ /* 0x000fea0003800200 */
.L_x_6017:
[----:B------:R-:W-:Y:S01]  /*0b10*/  IMAD.SHL.U32 R0, R0, 0x100000, RZ ;  /* 0x0010000000007824 */ /* 0x000fe200078e00ff */
[----:B------:R-:W-:-:S04]  /*0b20*/  LEA R2, R2, 0x3b800000, 0x17 ;  /* 0x3b80000002027811 */ /* 0x000fc800078eb8ff */
[----:B------:R-:W-:-:S05]  /*0b30*/  LOP3.LUT R0, R2, R0, R7, 0xfe, !PT ;  /* 0x0000000002007212 */ /* 0x000fca00078efe07 */
[----:B------:R-:W-:-:S04]  /*0b40*/  FMUL.FTZ R0, R0, 1 ;  /* 0x3f80000000007820 */ /* 0x000fc80000410000 */
[----:B------:R4:W0:Y:S02]  /*0b50*/  F2F.F64.F32 R30, R0 ;  /* 0x00000000001e7310 */ /* 0x0008240000201800 */
[----:B0---4-:R-:W-:Y:S05]  /*0b60*/  BRA `(.L_x_6002) ;  /* 0x0000000400147947 */ /* 0x011fea0003800000 */
.L_x_6015:
        /* <DEDUP_REMOVED lines=21> */
.L_x_6020:
[----:B------:R-:W-:Y:S05]  /*0cc0*/  BSYNC.RECONVERGENT B0 ;  /* 0x0000000000007941 */ /* 0x000fea0003800200 */
.L_x_6019:
[----:B------:R-:W-:Y:S01]  /*0cd0*/  IMAD.SHL.U32 R0, R0, 0x200000, RZ ;  /* 0x0020000000007824 */ /* 0x000fe200078e00ff */
[----:B------:R-:W-:-:S04]  /*0ce0*/  LEA R2, R2, 0x37800000, 0x17 ;  /* 0x3780000002027811 */ /* 0x000fc800078eb8ff */
[----:B------:R-:W-:-:S05]  /*0cf0*/  LOP3.LUT R0, R2, R0, R7, 0xfe, !PT ;  /* 0x0000000002007212 */ /* 0x000fca00078efe07 */
[----:B------:R-:W-:-:S04]  /*0d00*/  FMUL.FTZ R0, R0, 1 ;  /* 0x3f80000000007820 */ /* 0x000fc80000410000 */
[----:B------:R4:W0:Y:S02]  /*0d10*/  F2F.F64.F32 R30, R0 ;  /* 0x00000000001e7310 */ /* 0x0008240000201800 */
[----:B0---4-:R-:W-:Y:S05]  /*0d20*/  BRA `(.L_x_6002) ;  /* 0x0000000000a47947 */ /* 0x011fea0003800000 */
.L_x_6014:
[----:B------:R-:W-:-:S09]  /*0d30*/  UISETP.NE.AND UP0, UPT, UR4, 0x1c, UPT ;  /* 0x0000001c0400788c */ /* 0x000fd2000bf05270 */
[----:B------:R-:W-:Y:S05]  /*0d40*/  BRA.U !UP0, `(.L_x_6021) ;  /* 0x0000000108947547 */ /* 0x000fea000b800000 */
[----:B------:R-:W-:-:S09]  /*0d50*/  UISETP.NE.AND UP0, UPT, UR4, 0x1d, UPT ;  /* 0x0000001d0400788c */ /* 0x000fd2000bf05270 */
[----:B------:R-:W-:Y:S05]  /*0d60*/  BRA.U !UP0, `(.L_x_6022) ;  /* 0x0000000108807547 */ /* 0x000fea000b800000 */
[----:B------:R-:W-:-:S09]  /*0d70*/  UISETP.NE.AND UP0, UPT, UR4, 0x2c, UPT ;  /* 0x0000002c0400788c */ /* 0x000fd2000bf05270 */
[----:B------:R-:W-:Y:S05]  /*0d80*/  BRA.U !UP0, `(.L_x_6023) ;  /* 0x0000000108487547 */ /* 0x000fea000b800000 */
.L_x_6001:
        /* <DEDUP_REMOVED lines=16> */
.L_x_6024:
[----:B------:R-:W-:Y:S01]  /*0e90*/  CS2R R30, SRZ ;  /* 0x00000000001e7805 */ /* 0x000fe2000001ff00 */
[----:B------:R-:W-:Y:S06]  /*0ea0*/  BRA `(.L_x_6002) ;  /* 0x0000000000447947 */ /* 0x000fec0003800000 */
.L_x_6023:
        /* <DEDUP_REMOVED lines=12> */
.L_x_6022:
[----:B------:R-:W2:Y:S02]  /*0f70*/  LDG.E.64 R30, desc[UR36][R2.64] ;  /* 0x00000024021e7981 */ /* 0x000ea4000c1e1b00 */
[----:B--2---:R-:W4:Y:S02]  /*0f80*/  I2F.F64.U64 R30, R30 ;  /* 0x0000001e001e7312 */ /* 0x004f240000301800 */
[----:B----4-:R-:W-:Y:S05]  /*0f90*/  BRA `(.L_x_6002) ;  /* 0x0000000000087947 */ /* 0x010fea0003800000 */
.L_x_6021:
[----:B------:R-:W2:Y:S02]  /*0fa0*/  LDG.E R2, desc[UR36][R2.64] ;  /* 0x0000002402027981 */ /* 0x000ea4000c1e1900 */
[----:B--2---:R2:W3:Y:S02]  /*0fb0*/  I2F.F64.U32 R30, R2 ;  /* 0x00000002001e7312 */ /* 0x0044e40000201800 */
.L_x_6002:
[----:B------:R-:W-:Y:S05]  /*0fc0*/  BSYNC.RECONVERGENT B6 ;  /* 0x0000000000067941 */ /* 0x000fea0003800200 */
.L_x_5996:
[----:B012---:R-:W-:-:S07]  /*0fd0*/  VIADD R2, R22, 0x80 ;  /* 0x0000008016027836 */ /* 0x007fce0000000000 */
.L_x_5995:
[----:B------:R-:W-:Y:S05]  /*0fe0*/  BSYNC.RECONVERGENT B7 ;  /* 0x0000000000077941 */ /* 0x000fea0003800200 */
.L_x_5994:
[----:B------:R-:W-:Y:S01]  /*0ff0*/  ISETP.GE.AND P0, PT, R2, R19, PT ;  /* 0x000000130200720c */ /* 0x000fe20003f06270 */
[----:B------:R-:W-:Y:S01]  /*1000*/  BSSY.RECONVERGENT B7, `(.L_x_6025) ;  /* 0x00000f6000077945 */ /* 0x000fe20003800200 */
[----:B------:R-:W-:-:S11]  /*1010*/  CS2R R28, SRZ ;  /* 0x00000000001c7805 */ /* 0x000fd6000001ff00 */
[----:B------:R-:W-:Y:S05]  /*1020*/  @P0 BRA `(.L_x_6026) ;  /* 0x0000000c00cc0947 */ /* 0x000fea0003800000 */
        /* <DEDUP_REMOVED lines=20> */
[----:B-12---:R-:W-:Y:S05]  /*1170*/  BRA `(.L_x_6033) ;  /* 0x0000000c00707947 */ /* 0x006fea0003800000 */
.L_x_6031:
[----:B------:R-:W2:Y:S02]  /*1180*/  LDG.E.U8 R4, desc[UR36][R4.64] ;  /* 0x0000002404047981 */ /* 0x000ea4000c1e1100 */
[----:B--2---:R1:W2:Y:S02]  /*1190*/  I2F.F64.U16 R28, R4 ;  /* 0x00000004001c7312 */ /* 0x0042a40000101800 */
[----:B-12---:R-:W-:Y:S05]  /*11a0*/  BRA `(.L_x_6033) ;  /* 0x0000000c00647947 */ /* 0x006fea0003800000 */
.L_x_6030:
[----:B------:R-:W-:-:S09]  /*11b0*/  UISETP.NE.AND UP0, UPT, UR4, 0x2, UPT ;  /* 0x000000020400788c */ /* 0x000fd2000bf05270 */
[----:B------:R-:W-:Y:S05]  /*11c0*/  BRA.U !UP0, `(.L_x_6034) ;  /* 0x0000000108287547 */ /* 0x000fea000b800000 */
[----:B------:R-:W-:-:S09]  /*11d0*/  UISETP.NE.AND UP0, UPT, UR4, 0x3, UPT ;  /* 0x000000030400788c */ /* 0x000fd2000bf05270 */
[----:B------:R-:W-:Y:S05]  /*11e0*/  BRA.U !UP0, `(.L_x_6035) ;  /* 0x0000000108147547 */ /* 0x000fea000b800000 */
[----:B------:R-:W-:-:S09]  /*11f0*/  UISETP.NE.AND UP0, UPT, UR4, 0x4, UPT ;  /* 0x000000040400788c */ /* 0x000fd2000bf05270 */
[----:B------:R-:W-:Y:S05]  /*1200*/  BRA.U UP0, `(.L_x_6032) ;  /* 0x0000000900f07547 */ /* 0x000fea000b800000 */
[----:B------:R-:W2:Y:S02]  /*1210*/  LDG.E.64 R28, desc[UR36][R4.64] ;  /* 0x00000024041c7981 */ /* 0x000ea4000c1e1b00 */
[----:B--2---:R-:W1:Y:S02]  /*1220*/  I2F.F64.S64 R28, R28 ;  /* 0x0000001c001c7312 */ /* 0x004e640000301c00 */
[----:B-1----:R-:W-:Y:S05]  /*1230*/  BRA `(.L_x_6033) ;  /* 0x0000000c00407947 */ /* 0x002fea0003800000 */
.L_x_6035:
[----:B------:R-:W2:Y:S02]  /*1240*/  LDG.E R4, desc[UR36][R4.64] ;  /* 0x0000002404047981 */ /* 0x000ea4000c1e1900 */
[----:B--2---:R1:W2:Y:S02]  /*1250*/  I2F.F64 R28, R4 ;  /* 0x00000004001c7312 */ /* 0x0042a40000201c00 */
[----:B-12---:R-:W-:Y:S05]  /*1260*/  BRA `(.L_x_6033) ;  /* 0x0000000c00347947 */ /* 0x006fea0003800000 */
.L_x_6034:
[----:B------:R-:W2:Y:S02]  /*1270*/  LDG.E.U16 R4, desc[UR36][R4.64] ;  /* 0x0000002404047981 */ /* 0x000ea4000c1e1500 */
[----:B--2---:R1:W2:Y:S02]  /*1280*/  I2F.F64.S16 R28, R4 ;  /* 0x00000004001c7312 */ /* 0x0042a40000101c00 */
[----:B-12---:R-:W-:Y:S05]  /*1290*/  BRA `(.L_x_6033) ;  /* 0x0000000c00287947 */ /* 0x006fea0003800000 */
.L_x_6029:
        /* <DEDUP_REMOVED lines=10> */
.L_x_6037:
[----:B------:R-:W2:Y:S02]  /*1340*/  LDG.E.U16 R0, desc[UR36][R4.64] ;  /* 0x0000002404007981 */ /* 0x000ea4000c1e1500 */
[----:B--2---:R-:W-:-:S05]  /*1350*/  HADD2.F32 R0, -RZ, R0.H0_H0 ;  /* 0x20000000ff007230 */ /* 0x004fca0000004100 */
[----:B------:R-:W-:-:S04]  /*1360*/  FMUL.FTZ R0, R0, 1 ;  /* 0x3f80000000007820 */ /* 0x000fc80000410000 */
[----:B------:R0:W1:Y:S02]  /*1370*/  F2F.F64.F32 R28, R0 ;  /* 0x00000000001c7310 */ /* 0x0000640000201800 */
[----:B01----:R-:W-:Y:S05]  /*1380*/  BRA `(.L_x_6033) ;  /* 0x0000000800ec7947 */ /* 0x003fea0003800000 */
.L_x_6036:
        /* <DEDUP_REMOVED lines=10> */
.L_x_6039:
[----:B------:R-:W2:Y:S02]  /*1430*/  LDG.E.U16 R4, desc[UR36][R4.64] ;  /* 0x0000002404047981 */ /* 0x000ea4000c1e1500 */
[----:B--2---:R-:W-:-:S05]  /*1440*/  HADD2.F32 R0, -RZ, R4.H0_H0 ;  /* 0x20000004ff007230 */ /* 0x004fca0000004100 */
[----:B------:R-:W-:-:S04]  /*1450*/  FMUL.FTZ R0, R0, 1 ;  /* 0x3f80000000007820 */ /* 0x000fc80000410000 */
[----:B------:R0:W1:Y:S02]  /*1460*/  F2F.F64.F32 R28, R0 ;  /* 0x00000000001c7310 */ /* 0x0000640000201800 */
[----:B01----:R-:W-:Y:S05]  /*1470*/  BRA `(.L_x_6033) ;  /* 0x0000000800b07947 */ /* 0x003fea0003800000 */
.L_x_6038:
[----:B------:R0:W5:Y:S01]  /*1480*/  LDG.E.64 R28, desc[UR36][R4.64] ;  /* 0x00000024041c7981 */ /* 0x000162000c1e1b00 */
[----:B------:R-:W-:Y:S05]  /*1490*/  BRA `(.L_x_6033) ;  /* 0x0000000800a87947 */ /* 0x000fea0003800000 */
.L_x_6028:
        /* <DEDUP_REMOVED lines=13> */
.L_x_6042:
[----:B------:R4:W5:Y:S01]  /*1570*/  LDG.E.64 R28, desc[UR36][R4.64] ;  /* 0x00000024041c7981 */ /* 0x000962000c1e1b00 */
[----:B------:R-:W-:Y:S05]  /*1580*/  BRA `(.L_x_6033) ;  /* 0x00000008006c7947 */ /* 0x000fea0003800000 */
.L_x_6041:
        /* <DEDUP_REMOVED lines=27> */
.L_x_6044:
        /* <DEDUP_REMOVED lines=13> */
[----:B------:R4:W0:Y:S02]  /*1810*/  F2F.F64.F32 R28, R0 ;  /* 0x00000000001c7310 */ /* 0x0008240000201800 */
[----:B0---4-:R-:W-:Y:S05]  /*1820*/  BRA `(.L_x_6033) ;  /* 0x0000000400c47947 */ /* 0x011fea0003800000 */
.L_x_6043:
[----:B------:R-:W2:Y:S02]  /*1830*/  LDG.E.U16 R0, desc[UR36][R4.64] ;  /* 0x0000002404007981 */ /* 0x000ea4000c1e1500 */
[----:B--2---:R-:W-:-:S04]  /*1840*/  IMAD.U32 R0, R0, 0x10000, RZ ;  /* 0x0001000000007824 */ /* 0x004fc800078e00ff */
[----:B------:R-:W-:-:S04]  /*1850*/  FMUL.FTZ R0, R0, 1 ;  /* 0x3f80000000007820 */ /* 0x000fc80000410000 */
[----:B------:R4:W0:Y:S02]  /*1860*/  F2F.F64.F32 R28, R0 ;  /* 0x00000000001c7310 */ /* 0x0008240000201800 */
[----:B0---4-:R-:W-:Y:S05]  /*1870*/  BRA `(.L_x_6033) ;  /* 0x0000000400b07947 */ /* 0x011fea0003800000 */
.L_x_6040:
        /* <DEDUP_REMOVED lines=11> */
.L_x_6047:
        /* <DEDUP_REMOVED lines=21> */
.L_x_6049:
[----:B------:R-:W-:Y:S05]  /*1a80*/  BSYNC.RECONVERGENT B0 ;  /* 0x0000000000007941 */ /* 0x000fea0003800200 */
.L_x_6048:
[----:B------:R-:W-:Y:S01]  /*1a90*/  IMAD.SHL.U32 R0, R0, 0x100000, RZ ;  /* 0x0010000000007824 */ /* 0x000fe200078e00ff */
[----:B------:R-:W-:-:S04]  /*1aa0*/  LEA R3, R3, 0x3b800000, 0x17 ;  /* 0x3b80000003037811 */ /* 0x000fc800078eb8ff */
[----:B------:R-:W-:-:S05]  /*1ab0*/  LOP3.LUT R0, R3, R0, R7, 0xfe, !PT ;  /* 0x0000000003007212 */ /* 0x000fca00078efe07 */
[----:B------:R-:W-:-:S04]  /*1ac0*/  FMUL.FTZ R0, R0, 1 ;  /* 0x3f80000000007820 */ /* 0x000fc80000410000 */
[----:B------:R4:W0:Y:S02]  /*1ad0*/  F2F.F64.F32 R28, R0 ;  /* 0x00000000001c7310 */ /* 0x0008240000201800 */
[----:B0---4-:R-:W-:Y:S05]  /*1ae0*/  BRA `(.L_x_6033) ;  /* 0x0000000400147947 */ /* 0x011fea0003800000 */
.L_x_6046:
        /* <DEDUP_REMOVED lines=21> */
.L_x_6051:
[----:B------:R-:W-:Y:S05]  /*1c40*/  BSYNC.RECONVERGENT B0 ;  /* 0x0000000000007941 */ /* 0x000fea0003800200 */
.L_x_6050:
[----:B------:R-:W-:Y:S01]  /*1c50*/  IMAD.SHL.U32 R0, R0, 0x200000, RZ ;  /* 0x0020000000007824 */ /* 0x000fe200078e00ff */
[----:B------:R-:W-:-:S04]  /*1c60*/  LEA R3, R3, 0x37800000, 0x17 ;  /* 0x3780000003037811 */ /* 0x000fc800078eb8ff */
[----:B------:R-:W-:-:S05]  /*1c70*/  LOP3.LUT R0, R3, R0, R7, 0xfe, !PT ;  /* 0x0000000003007212 */ /* 0x000fca00078efe07 */
[----:B------:R-:W-:-:S04]  /*1c80*/  FMUL.FTZ R0, R0, 1 ;  /* 0x3f80000000007820 */ /* 0x000fc80000410000 */
[----:B------:R4:W0:Y:S02]  /*1c90*/  F2F.F64.F32 R28, R0 ;  /* 0x00000000001c7310 */ /* 0x0008240000201800 */
[----:B0---4-:R-:W-:Y:S05]  /*1ca0*/  BRA `(.L_x_6033) ;  /* 0x0000000000a47947 */ /* 0x011fea0003800000 */
.L_x_6045:
        /* <DEDUP_REMOVED lines=18> */
.L_x_6032:
        /* <DEDUP_REMOVED lines=16> */
.L_x_6054:
[----:B------:R-:W-:Y:S01]  /*1ed0*/  CS2R R28, SRZ ;  /* 0x00000000001c7805 */ /* 0x000fe2000001ff00 */
[----:B------:R-:W-:Y:S06]  /*1ee0*/  BRA `(.L_x_6033) ;  /* 0x0000000000147947 */ /* 0x000fec0003800000 */
.L_x_6053:
[----:B------:R-:W2:Y:S02]  /*1ef0*/  LDG.E.64 R28, desc[UR36][R4.64] ;  /* 0x00000024041c7981 */ /* 0x000ea4000c1e1b00 */
[----:B--2---:R-:W1:Y:S02]  /*1f00*/  I2F.F64.U64 R28, R28 ;  /* 0x0000001c001c7312 */ /* 0x004e640000301800 */
[----:B-1----:R-:W-:Y:S05]  /*1f10*/  BRA `(.L_x_6033) ;  /* 0x0000000000087947 */ /* 0x002fea0003800000 */
.L_x_6052:
[----:B------:R-:W2:Y:S02]  /*1f20*/  LDG.E R4, desc[UR36][R4.64] ;  /* 0x0000002404047981 */ /* 0x000ea4000c1e1900 */
[----:B--2---:R1:W2:Y:S02]  /*1f30*/  I2F.F64.U32 R28, R4 ;  /* 0x00000004001c7312 */ /* 0x0042a40000201800 */
.L_x_6033:
[----:B------:R-:W-:Y:S05]  /*1f40*/  BSYNC.RECONVERGENT B6 ;  /* 0x0000000000067941 */ /* 0x000fea0003800200 */
.L_x_6027:
[----:B------:R-:W-:-:S07]  /*1f50*/  VIADD R2, R2, 0x80 ;  /* 0x0000008002027836 */ /* 0x000fce0000000000 */
.L_x_6026:
[----:B------:R-:W-:Y:S05]  /*1f60*/  BSYNC.RECONVERGENT B7 ;  /* 0x0000000000077941 */ /* 0x000fea0003800200 */
.L_x_6025:
[----:B------:R-:W-:Y:S01]  /*1f70*/  ISETP.GE.AND P0, PT, R2, R19, PT ;  /* 0x000000130200720c */ /* 0x000fe20003f06270 */
[----:B------:R-:W-:Y:S01]  /*1f80*/  BSSY.RECONVERGENT B7, `(.L_x_6055) ;  /* 0x00000f6000077945 */ /* 0x000fe20003800200 */
[----:B------:R-:W-:-:S11]  /*1f90*/  CS2R R24, SRZ ;  /* 0x0000000000187805 */ /* 0x000fd6000001ff00 */
        /* <DEDUP_REMOVED lines=22> */
.L_x_6061:
[----:B------:R-:W4:Y:S02]  /*2100*/  LDG.E.U8 R4, desc[UR36][R4.64] ;  /* 0x0000002404047981 */ /* 0x000f24000c1e1100 */
[----:B----4-:R0:W1:Y:S02]  /*2110*/  I2F.F64.U16 R24, R4 ;  /* 0x0000000400187312 */ /* 0x0100640000101800 */
[----:B01----:R-:W-:Y:S05]  /*2120*/  BRA `(.L_x_6063) ;  /* 0x0000000c00647947 */ /* 0x003fea0003800000 */
.L_x_6060:
        /* <DEDUP_REMOVED lines=9> */
.L_x_6065:
[----:B------:R-:W4:Y:S02]  /*21c0*/  LDG.E R4, desc[UR36][R4.64] ;  /* 0x0000002404047981 */ /* 0x000f24000c1e1900 */
[----:B----4-:R0:W1:Y:S02]  /*21d0*/  I2F.F64 R24, R4 ;  /* 0x0000000400187312 */ /* 0x0100640000201c00 */
[----:B01----:R-:W-:Y:S05]  /*21e0*/  BRA `(.L_x_6063) ;  /* 0x0000000c00347947 */ /* 0x003fea0003800000 */
.L_x_6064:
[----:B------:R-:W4:Y:S02]  /*21f0*/  LDG.E.U16 R4, desc[UR36][R4.64] ;  /* 0x0000002404047981 */ /* 0x000f24000c1e1500 */
[----:B----4-:R0:W1:Y:S02]  /*2200*/  I2F.F64.S16 R24, R4 ;  /* 0x0000000400187312 */ /* 0x0100640000101c00 */
[----:B01----:R-:W-:Y:S05]  /*2210*/  BRA `(.L_x_6063) ;  /* 0x0000000c00287947 */ /* 0x003fea0003800000 */
.L_x_6059:
        /* <DEDUP_REMOVED lines=10> */
.L_x_6067:
[----:B------:R-:W4:Y:S02]  /*22c0*/  LDG.E.U16 R0, desc[UR36][R4.64] ;  /* 0x0000002404007981 */ /* 0x000f24000c1e1500 */
[----:B----4-:R-:W-:-:S05]  /*22d0*/  HADD2.F32 R0, -RZ, R0.H0_H0 ;  /* 0x20000000ff007230 */ /* 0x010fca0000004100 */
[----:B------:R-:W-:-:S04]  /*22e0*/  FMUL.FTZ R0, R0, 1 ;  /* 0x3f80000000007820 */ /* 0x000fc80000410000 */
[----:B------:R1:W4:Y:S02]  /*22f0*/  F2F.F64.F32 R24, R0 ;  /* 0x0000000000187310 */ /* 0x0003240000201800 */
[----:B-1--4-:R-:W-:Y:S05]  /*2300*/  BRA `(.L_x_6063) ;  /* 0x0000000800ec7947 */ /* 0x012fea0003800000 */
.L_x_6066:
        /* <DEDUP_REMOVED lines=10> */
.L_x_6069:
[----:B------:R-:W4:Y:S02]  /*23b0*/  LDG.E.U16 R4, desc[UR36][R4.64] ;  /* 0x0000002404047981 */ /* 0x000f24000c1e1500 */
[----:B----4-:R-:W-:-:S05]  /*23c0*/  HADD2.F32 R0, -RZ, R4.H0_H0 ;  /* 0x20000004ff007230 */ /* 0x010fca0000004100 */
[----:B------:R-:W-:-:S04]  /*23d0*/  FMUL.FTZ R0, R0, 1 ;  /* 0x3f80000000007820 */ /* 0x000fc80000410000 */
[----:B------:R1:W4:Y:S02]  /*23e0*/  F2F.F64.F32 R24, R0 ;  /* 0x0000000000187310 */ /* 0x0003240000201800 */
[----:B-1--4-:R-:W-:Y:S05]  /*23f0*/  BRA `(.L_x_6063) ;  /* 0x0000000800b07947 */ /* 0x012fea0003800000 */
.L_x_6068:
[----:B------:R0:W5:Y:S01]  /*2400*/  LDG.E.64 R24, desc[UR36][R4.64] ;  /* 0x0000002404187981 */ /* 0x000162000c1e1b00 */
[----:B------:R-:W-:Y:S05]  /*2410*/  BRA `(.L_x_6063) ;  /* 0x0000000800a87947 */ /* 0x000fea0003800000 */
.L_x_6058:
        /* <DEDUP_REMOVED lines=13> */
.L_x_6072:
[----:B------:R1:W5:Y:S01]  /*24f0*/  LDG.E.64 R24, desc[UR36][R4.64] ;  /* 0x0000002404187981 */ /* 0x000362000c1e1b00 */
[----:B------:R-:W-:Y:S05]  /*2500*/  BRA `(.L_x_6063) ;  /* 0x00000008006c7947 */ /* 0x000fea0003800000 */
.L_x_6071:
        /* <DEDUP_REMOVED lines=27> */
.L_x_6074:
[----:B------:R-:W4:Y:S02]  /*26c0*/  LDG.E.U8 R4, desc[UR36][R4.64] ;  /* 0x0000002404047981 */ /* 0x000f24000c1e1100 */
[C---:B----4-:R-:W-:Y:S02]  /*26d0*/  IMAD.SHL.U32 R0, R4.reuse, 0x2000000, RZ ;  /* 0x0200000004007824 */ /* 0x050fe400078e00ff */
        /* <DEDUP_REMOVED lines=13> */
.L_x_6073:
[----:B------:R-:W4:Y:S02]  /*27b0*/  LDG.E.U16 R0, desc[UR36][R4.64] ;  /* 0x0000002404007981 */ /* 0x000f24000c1e1500 */
[----:B----4-:R-:W-:-:S04]  /*27c0*/  IMAD.U32 R0, R0, 0x10000, RZ ;  /* 0x0001000000007824 */ /* 0x010fc800078e00ff */
[----:B------:R-:W-:-:S04]  /*27d0*/  FMUL.FTZ R0, R0, 1 ;  /* 0x3f80000000007820 */ /* 0x000fc80000410000 */
[----:B------:R4:W0:Y:S02]  /*27e0*/  F2F.F64.F32 R24, R0 ;  /* 0x0000000000187310 */ /* 0x0008240000201800 */
[----:B0---4-:R-:W-:Y:S05]  /*27f0*/  BRA `(.L_x_6063) ;  /* 0x0000000400b07947 */ /* 0x011fea0003800000 */
.L_x_6070:
        /* <DEDUP_REMOVED lines=11> */
.L_x_6077:
        /* <DEDUP_REMOVED lines=21> */
.L_x_6079:
[----:B------:R-:W-:Y:S05]  /*2a00*/  BSYNC.RECONVERGENT B0 ;  /* 0x0000000000007941 */ /* 0x000fea0003800200 */
.L_x_6078:
[----:B------:R-:W-:Y:S01]  /*2a10*/  IMAD.SHL.U32 R0, R0, 0x100000, RZ ;  /* 0x0010000000007824 */ /* 0x000fe200078e00ff */
[----:B------:R-:W-:-:S04]  /*2a20*/  LEA R3, R3, 0x3b800000, 0x17 ;  /* 0x3b80000003037811 */ /* 0x000fc800078eb8ff */
[----:B------:R-:W-:-:S05]  /*2a30*/  LOP3.LUT R0, R3, R0, R7, 0xfe, !PT ;  /* 0x0000000003007212 */ /* 0x000fca00078efe07 */
[----:B------:R-:W-:-:S04]  /*2a40*/  FMUL.FTZ R0, R0, 1 ;  /* 0x3f80000000007820 */ /* 0x000fc80000410000 */
[----:B------:R0:W1:Y:S02]  /*2a50*/  F2F.F64.F32 R24, R0 ;  /* 0x0000000000187310 */ /* 0x0000640000201800 */
[----:B01----:R-:W-:Y:S05]  /*2a60*/  BRA `(.L_x_6063) ;  /* 0x0000000400147947 */ /* 0x003fea0003800000 */
.L_x_6076:
        /* <DEDUP_REMOVED lines=21> */
.L_x_6081:
[----:B------:R-:W-:Y:S05]  /*2bc0*/  BSYNC.RECONVERGENT B0 ;  /* 0x0000000000007941 */ /* 0x000fea0003800200 */
.L_x_6080:
[----:B------:R-:W-:Y:S01]  /*2bd0*/  IMAD.SHL.U32 R0, R0, 0x200000, RZ ;  /* 0x0020000000007824 */ /* 0x000fe200078e00ff */
[----:B------:R-:W-:-:S04]  /*2be0*/  LEA R3, R3, 0x37800000, 0x17 ;  /* 0x3780000003037811 */ /* 0x000fc800078eb8ff */
[----:B------:R-:W-:-:S05]  /*2bf0*/  LOP3.LUT R0, R3, R0, R7, 0xfe, !PT ;  /* 0x0000000003007212 */ /* 0x000fca00078efe07 */
[----:B------:R-:W-:-:S04]  /*2c00*/  FMUL.FTZ R0, R0, 1 ;  /* 0x3f80000000007820 */ /* 0x000fc80000410000 */
[----:B------:R0:W1:Y:S02]  /*2c10*/  F2F.F64.F32 R24, R0 ;  /* 0x0000000000187310 */ /* 0x0000640000201800 */
[----:B01----:R-:W-:Y:S05]  /*2c20*/  BRA `(.L_x_6063) ;  /* 0x0000000000a47947 */ /* 0x003fea0003800000 */
.L_x_6075:
        /* <DEDUP_REMOVED lines=18> */
.L_x_6062:
        /* <DEDUP_REMOVED lines=16> */
.L_x_6084:
[----:B------:R-:W-:Y:S01]  /*2e50*/  CS2R R24, SRZ ;  /* 0x0000000000187805 */ /* 0x000fe2000001ff00 */
[----:B------:R-:W-:Y:S06]  /*2e60*/  BRA `(.L_x_6063) ;  /* 0x0000000000147947 */ /* 0x000fec0003800000 */
.L_x_6083:
[----:B------:R-:W4:Y:S02]  /*2e70*/  LDG.E.64 R24, desc[UR36][R4.64] ;  /* 0x0000002404187981 */ /* 0x000f24000c1e1b00 */
[----:B----4-:R-:W0:Y:S02]  /*2e80*/  I2F.F64.U64 R24, R24 ;  /* 0x0000001800187312 */ /* 0x010e240000301800 */
[----:B0-----:R-:W-:Y:S05]  /*2e90*/  BRA `(.L_x_6063) ;  /* 0x0000000000087947 */ /* 0x001fea0003800000 */
.L_x_6082:
[----:B------:R-:W4:Y:S02]  /*2ea0*/  LDG.E R4, desc[UR36][R4.64] ;  /* 0x0000002404047981 */ /* 0x000f24000c1e1900 */
[----:B----4-:R4:W0:Y:S02]  /*2eb0*/  I2F.F64.U32 R24, R4 ;  /* 0x0000000400187312 */ /* 0x0108240000201800 */
.L_x_6063:
[----:B------:R-:W-:Y:S05]  /*2ec0*/  BSYNC.RECONVERGENT B6 ;  /* 0x0000000000067941 */ /* 0x000fea0003800200 */
.L_x_6057:
[----:B------:R-:W-:-:S07]  /*2ed0*/  VIADD R2, R2, 0x80 ;  /* 0x0000008002027836 */ /* 0x000fce0000000000 */
.L_x_6056:
[----:B------:R-:W-:Y:S05]  /*2ee0*/  BSYNC.RECONVERGENT B7 ;  /* 0x0000000000077941 */ /* 0x000fea0003800200 */
.L_x_6055:
[----:B------:R-:W-:Y:S01]  /*2ef0*/  ISETP.GE.AND P0, PT, R2, R19, PT ;  /* 0x000000130200720c */ /* 0x000fe20003f06270 */
[----:B------:R-:W-:Y:S01]  /*2f00*/  BSSY.RECONVERGENT B6, `(.L_x_6085) ;  /* 0x00000ef000067945 */ /* 0x000fe20003800200 */
[----:B------:R-:W-:-:S11]  /*2f10*/  CS2R R16, SRZ ;  /* 0x0000000000107805 */ /* 0x000fd6000001ff00 */
[----:B------:R-:W-:Y:S05]  /*2f20*/  @P0 BRA `(.L_x_6086) ;  /* 0x0000000c00b00947 */ /* 0x000fea0003800000 */
[----:B01--4-:R-:W0:Y:S01]  /*2f30*/  LDC.64 R4, c[0x0][0x3b8] ;  /* 0x0000ee00ff047b82 */ /* 0x013e220000000a00 */
        /* <DEDUP_REMOVED lines=19> */
.L_x_6090:
[----:B------:R-:W4:Y:S02]  /*3070*/  LDG.E.U8 R2, desc[UR36][R2.64] ;  /* 0x0000002402027981 */ /* 0x000f24000c1e1100 */
[----:B----4-:R0:W1:Y:S02]  /*3080*/  I2F.F64.U16 R16, R2 ;  /* 0x0000000200107312 */ /* 0x0100640000101800 */
[----:B01----:R-:W-:Y:S05]  /*3090*/  BRA `(.L_x_6086) ;  /* 0x0000000c00547947 */ /* 0x003fea0003800000 */
.L_x_6089:
        /* <DEDUP_REMOVED lines=9> */
.L_x_6093:
[----:B------:R-:W4:Y:S02]  /*3130*/  LDG.E R2, desc[UR36][R2.64] ;  /* 0x0000002402027981 */ /* 0x000f24000c1e1900 */
[----:B----4-:R0:W1:Y:S02]  /*3140*/  I2F.F64 R16, R2 ;  /* 0x0000000200107312 */ /* 0x0100640000201c00 */
[----:B01----:R-:W-:Y:S05]  /*3150*/  BRA `(.L_x_6086) ;  /* 0x0000000c00247947 */ /* 0x003fea0003800000 */
.L_x_6092:
[----:B------:R-:W4:Y:S02]  /*3160*/  LDG.E.U16 R2, desc[UR36][R2.64] ;  /* 0x0000002402027981 */ /* 0x000f24000c1e1500 */
[----:B----4-:R0:W1:Y:S02]  /*3170*/  I2F.F64.S16 R16, R2 ;  /* 0x0000000200107312 */ /* 0x0100640000101c00 */
[----:B01----:R-:W-:Y:S05]  /*3180*/  BRA `(.L_x_6086) ;  /* 0x0000000c00187947 */ /* 0x003fea0003800000 */
.L_x_6088:
        /* <DEDUP_REMOVED lines=10> */
.L_x_6095:
[----:B------:R-:W4:Y:S02]  /*3230*/  LDG.E.U16 R0, desc[UR36][R2.64] ;  /* 0x0000002402007981 */ /* 0x000f24000c1e1500 */
[----:B----4-:R-:W-:-:S05]  /*3240*/  HADD2.F32 R0, -RZ, R0.H0_H0 ;  /* 0x20000000ff007230 */ /* 0x010fca0000004100 */
[----:B------:R-:W-:-:S04]  /*3250*/  FMUL.FTZ R0, R0, 1 ;  /* 0x3f80000000007820 */ /* 0x000fc80000410000 */
[----:B------:R0:W1:Y:S02]  /*3260*/  F2F.F64.F32 R16, R0 ;  /* 0x0000000000107310 */ /* 0x0000640000201800 */
[----:B01----:R-:W-:Y:S05]  /*3270*/  BRA `(.L_x_6086) ;  /* 0x0000000800dc7947 */ /* 0x003fea0003800000 */
.L_x_6094:
        /* <DEDUP_REMOVED lines=10> */
.L_x_6097:
[----:B------:R-:W4:Y:S02]  /*3320*/  LDG.E.U16 R2, desc[UR36][R2.64] ;  /* 0x0000002402027981 */ /* 0x000f24000c1e1500 */
[----:B----4-:R-:W-:-:S05]  /*3330*/  HADD2.F32 R0, -RZ, R2.H0_H0 ;  /* 0x20000002ff007230 */ /* 0x010fca0000004100 */
[----:B------:R-:W-:-:S04]  /*3340*/  FMUL.FTZ R0, R0, 1 ;  /* 0x3f80000000007820 */ /* 0x000fc80000410000 */
[----:B------:R0:W1:Y:S02]  /*3350*/  F2F.F64.F32 R16, R0 ;  /* 0x0000000000107310 */ /* 0x0000640000201800 */
[----:B01----:R-:W-:Y:S05]  /*3360*/  BRA `(.L_x_6086) ;  /* 0x0000000800a07947 */ /* 0x003fea0003800000 */
.L_x_6096:
[----:B------:R0:W5:Y:S01]  /*3370*/  LDG.E.64 R16, desc[UR36][R2.64] ;  /* 0x0000002402107981 */ /* 0x000162000c1e1b00 */
[----:B------:R-:W-:Y:S05]  /*3380*/  BRA `(.L_x_6086) ;  /* 0x0000000800987947 */ /* 0x000fea0003800000 */
.L_x_6087:
        /* <DEDUP_REMOVED lines=13> */
.L_x_6100:
[----:B------:R0:W5:Y:S01]  /*3460*/  LDG.E.64 R16, desc[UR36][R2.64] ;  /* 0x0000002402107981 */ /* 0x000162000c1e1b00 */
[----:B------:R-:W-:Y:S05]  /*3470*/  BRA `(.L_x_6086) ;  /* 0x00000008005c7947 */ /* 0x000fea0003800000 */
.L_x_6099:
        /* <DEDUP_REMOVED lines=27> */
.L_x_6102:
        /* <DEDUP_REMOVED lines=14> */
.L_x_6101:
[----:B------:R-:W4:Y:S02]  /*3710*/  LDG.E.U16 R0, desc[UR36][R2.64] ;  /* 0x0000002402007981 */ /* 0x000f24000c1e1500 */
[----:B----4-:R-:W-:-:S04]  /*3720*/  IMAD.U32 R0, R0, 0x10000, RZ ;  /* 0x0001000000007824 */ /* 0x010fc800078e00ff */
[----:B------:R-:W-:-:S04]  /*3730*/  FMUL.FTZ R0, R0, 1 ;  /* 0x3f80000000007820 */ /* 0x000fc80000410000 */
[----:B------:R0:W1:Y:S02]  /*3740*/  F2F.F64.F32 R16, R0 ;  /* 0x0000000000107310 */ /* 0x0000640000201800 */
[----:B01----:R-:W-:Y:S05]  /*3750*/  BRA `(.L_x_6086) ;  /* 0x0000000400a47947 */ /* 0x003fea0003800000 */
.L_x_6098:
        /* <DEDUP_REMOVED lines=11> */
.L_x_6105:
        /* <DEDUP_REMOVED lines=20> */
.L_x_6107:
[----:B------:R-:W-:Y:S05]  /*3950*/  BSYNC.RECONVERGENT B0 ;  /* 0x0000000000007941 */ /* 0x000fea0003800200 */
.L_x_6106:
[----:B------:R-:W-:Y:S01]  /*3960*/  IMAD.SHL.U32 R0, R0, 0x100000, RZ ;  /* 0x0010000000007824 */ /* 0x000fe200078e00ff */
[----:B------:R-:W-:-:S04]  /*3970*/  LEA R2, R2, 0x3b800000, 0x17 ;  /* 0x3b80000002027811 */ /* 0x000fc800078eb8ff */
[----:B------:R-:W-:-:S05]  /*3980*/  LOP3.LUT R0, R2, R0, R7, 0xfe, !PT ;  /* 0x0000000002007212 */ /* 0x000fca00078efe07 */
[----:B------:R-:W-:-:S04]  /*3990*/  FMUL.FTZ R0, R0, 1 ;  /* 0x3f80000000007820 */ /* 0x000fc80000410000 */
[----:B------:R0:W1:Y:S02]  /*39a0*/  F2F.F64.F32 R16, R0 ;  /* 0x0000000000107310 */ /* 0x0000640000201800 */
[----:B01----:R-:W-:Y:S05]  /*39b0*/  BRA `(.L_x_6086) ;  /* 0x00000004000c7947 */ /* 0x003fea0003800000 */
.L_x_6104:
        /* <DEDUP_REMOVED lines=20> */
.L_x_6109:
[----:B------:R-:W-:Y:S05]  /*3b00*/  BSYNC.RECONVERGENT B0 ;  /* 0x0000000000007941 */ /* 0x000fea0003800200 */
.L_x_6108:
[----:B------:R-:W-:Y:S01]  /*3b10*/  IMAD.SHL.U32 R0, R0, 0x200000, RZ ;  /* 0x0020000000007824 */ /* 0x000fe200078e00ff */
[----:B------:R-:W-:-:S04]  /*3b20*/  LEA R2, R2, 0x37800000, 0x17 ;  /* 0x3780000002027811 */ /* 0x000fc800078eb8ff */
[----:B------:R-:W-:-:S05]  /*3b30*/  LOP3.LUT R0, R2, R0, R7, 0xfe, !PT ;  /* 0x0000000002007212 */ /* 0x000fca00078efe07 */
[----:B------:R-:W-:-:S04]  /*3b40*/  FMUL.FTZ R0, R0, 1 ;  /* 0x3f80000000007820 */ /* 0x000fc80000410000 */
[----:B------:R0:W1:Y:S02]  /*3b50*/  F2F.F64.F32 R16, R0 ;  /* 0x0000000000107310 */ /* 0x0000640000201800 */
[----:B01----:R-:W-:Y:S05]  /*3b60*/  BRA `(.L_x_6086) ;  /* 0x0000000000a07947 */ /* 0x003fea0003800000 */
.L_x_6103:
        /* <DEDUP_REMOVED lines=18> */
.L_x_6091:
        /* <DEDUP_REMOVED lines=16> */
.L_x_6112:
[----:B------:R-:W-:Y:S05]  /*3d90*/  BRA `(.L_x_6086) ;  /* 0x0000000000147947 */ /* 0x000fea0003800000 */
.L_x_6111:
[----:B------:R-:W4:Y:S02]  /*3da0*/  LDG.E.64 R16, desc[UR36][R2.64] ;  /* 0x0000002402107981 */ /* 0x000f24000c1e1b00 */
[----:B----4-:R-:W0:Y:S02]  /*3db0*/  I2F.F64.U64 R16, R16 ;  /* 0x0000001000107312 */ /* 0x010e240000301800 */
[----:B0-----:R-:W-:Y:S05]  /*3dc0*/  BRA `(.L_x_6086) ;  /* 0x0000000000087947 */ /* 0x001fea0003800000 */
.L_x_6110:
[----:B------:R-:W4:Y:S02]  /*3dd0*/  LDG.E R2, desc[UR36][R2.64] ;  /* 0x0000002402027981 */ /* 0x000f24000c1e1900 */
[----:B----4-:R0:W1:Y:S02]  /*3de0*/  I2F.F64.U32 R16, R2 ;  /* 0x0000000200107312 */ /* 0x0100640000201800 */
.L_x_6086:
[----:B------:R-:W-:Y:S05]  /*3df0*/  BSYNC.RECONVERGENT B6 ;  /* 0x0000000000067941 */ /* 0x000fea0003800200 */
.L_x_6085:
[----:B0-----:R-:W0:Y:S01]  /*3e00*/  LDC.U8 R2, c[0x0][0x3cc] ;  /* 0x0000f300ff027b82 */ /* 0x001e220000000000 */
[CC--:B------:R-:W-:Y:S01]  /*3e10*/  ISETP.GE.AND P2, PT, R22.reuse, R19.reuse, PT ;  /* 0x000000131600720c */ /* 0x0c0fe20003f46270 */
[C---:B------:R-:W-:Y:S01]  /*3e20*/  VIADD R0, R22.reuse, 0x100 ;  /* 0x0000010016007836 */ /* 0x040fe20000000000 */
[----:B------:R-:W-:Y:S01]  /*3e30*/  BSSY.RECONVERGENT B0, `(.L_x_6113) ;  /* 0x0000023000007945 */ /* 0x000fe20003800200 */
[C---:B-1--4-:R-:W-:Y:S02]  /*3e40*/  VIADD R4, R22.reuse, 0x180 ;  /* 0x0000018016047836 */ /* 0x052fe40000000000 */
[----:B------:R-:W-:Y:S01]  /*3e50*/  VIADD R26, R22, 0x80 ;  /* 0x00000080161a7836 */ /* 0x000fe20000000000 */
[-C--:B------:R-:W-:Y:S02]  /*3e60*/  ISETP.GE.AND P0, PT, R0, R19.reuse, PT ;  /* 0x000000130000720c */ /* 0x080fe40003f06270 */
[-C--:B------:R-:W-:Y:S02]  /*3e70*/  ISETP.GE.AND P1, PT, R4, R19.reuse, PT ;  /* 0x000000130400720c */ /* 0x080fe40003f26270 */
[----:B------:R-:W-:-:S03]  /*3e80*/  ISETP.GE.AND P3, PT, R26, R19, PT ;  /* 0x000000131a00720c */ /* 0x000fc60003f66270 */
[----:B------:R-:W-:Y:S10]  /*3e90*/  @P2 BRA `(.L_x_6114) ;  /* 0x0000000000702947 */ /* 0x000ff40003800000 */
[----:B------:R-:W1:Y:S01]  /*3ea0*/  LDCU.64 UR4, c[0x0][0x388] ;  /* 0x00007100ff0477ac */ /* 0x000e620008000a00 */
[----:B---3-5:R-:W1:Y:S01]  /*3eb0*/  DADD R4, R30, 3 ;  /* 0x400800001e047429 */ /* 0x028e620000000000 */
[----:B------:R-:W3:-:S15]  /*3ec0*/  LDCU.64 UR6, c[0x0][0x3a0] ;  /* 0x00007400ff0677ac */ /* 0x000ede0008000a00 */
[----:B------:R-:W-:-:S15]  /*3ed0*/  NOP ;  /* 0x0000000000007918 */ /* 0x000fde0000000000 */
[----:B------:R-:W-:-:S15]  /*3ee0*/  NOP ;  /* 0x0000000000007918 */ /* 0x000fde0000000000 */
[----:B------:R-:W-:-:S15]  /*3ef0*/  NOP ;  /* 0x0000000000007918 */ /* 0x000fde0000000000 */
[----:B------:R-:W-:-:S03]  /*3f00*/  NOP ;  /* 0x0000000000007918 */ /* 0x000fc60000000000 */
[----:B-1----:R-:W1:Y:S01]  /*3f10*/  DSETP.GEU.AND P4, PT, R4, UR4, PT ;  /* 0x0000000404007e2a */ /* 0x002e62000bf8e000 */
[----:B------:R-:W1:Y:S02]  /*3f20*/  LDCU.64 UR4, c[0x0][0x388] ;  /* 0x00007100ff0477ac */ /* 0x000e640008000a00 */
[----:B-1----:R-:W-:Y:S01]  /*3f30*/  FSEL R4, R4, UR4, P4 ;  /* 0x0000000404047c08 */ /* 0x002fe2000a000000 */
[----:B------:R-:W-:Y:S01]  /*3f40*/  UMOV UR4, 0x60000000 ;  /* 0x6000000000047882 */ /* 0x000fe20000000000 */
[----:B------:R-:W-:Y:S01]  /*3f50*/  FSEL R5, R5, UR5, P4 ;  /* 0x0000000505057c08 */ /* 0x000fe2000a000000 */
[----:B------:R-:W-:-:S15]  /*3f60*/  UMOV UR5, 0x3fc55555 ;  /* 0x3fc5555500057882 */ /* 0x000fde0000000000 */
[----:B------:R-:W-:-:S15]  /*3f70*/  NOP ;  /* 0x0000000000007918 */ /* 0x000fde0000000000 */
[----:B------:R-:W-:-:S15]  /*3f80*/  NOP ;  /* 0x0000000000007918 */ /* 0x000fde0000000000 */
[----:B------:R-:W-:-:S13]  /*3f90*/  NOP ;  /* 0x0000000000007918 */ /* 0x000fda0000000000 */
[----:B---3--:R-:W1:Y:S02]  /*3fa0*/  DSETP.GT.AND P4, PT, R4, UR6, PT ;  /* 0x0000000604007e2a */ /* 0x008e64000bf84000 */
[----:B-1----:R-:W1:Y:S08]  /*3fb0*/  @P4 LDC R4, c[0x0][0x3a0] ;  /* 0x0000e800ff044b82 */ /* 0x002e700000000800 */
[----:B------:R-:W1:-:S15]  /*3fc0*/  @P4 LDC R5, c[0x0][0x3a4] ;  /* 0x0000e900ff054b82 */ /* 0x000e5e0000000800 */
[----:B------:R-:W-:-:S15]  /*3fd0*/  NOP ;  /* 0x0000000000007918 */ /* 0x000fde0000000000 */
[----:B------:R-:W-:-:S15]  /*3fe0*/  NOP ;  /* 0x0000000000007918 */ /* 0x000fde0000000000 */
[----:B------:R-:W-:-:S09]  /*3ff0*/  NOP ;  /* 0x0000000000007918 */ /* 0x000fd20000000000 */
[----:B-1----:R-:W1:-:S15]  /*4000*/  DMUL R4, R30, R4 ;  /* 0x000000041e047228 */ /* 0x002e5e0000000000 */
[----:B------:R-:W-:-:S15]  /*4010*/  NOP ;  /* 0x0000000000007918 */ /* 0x000fde0000000000 */
[----:B------:R-:W-:-:S15]  /*4020*/  NOP ;  /* 0x0000000000007918 */ /* 0x000fde0000000000 */
[----:B------:R-:W-:-:S15]  /*4030*/  NOP ;  /* 0x0000000000007918 */ /* 0x000fde0000000000 */
[----:B------:R-:W-:-:S04]  /*4040*/  NOP ;  /* 0x0000000000007918 */ /* 0x000fc80000000000 */
[----:B-1----:R-:W1:Y:S02]  /*4050*/  DMUL R4, R4, UR4 ;  /* 0x0000000404047c28 */ /* 0x002e640008000000 */
.L_x_6114:
[----:B------:R-:W-:Y:S05]  /*4060*/  BSYNC.RECONVERGENT B0 ;  /* 0x0000000000007941 */ /* 0x000fea0003800200 */
.L_x_6113:
[----:B------:R-:W-:Y:S04]  /*4070*/  BSSY.RECONVERGENT B0, `(.L_x_6115) ;  /* 0x000001e000007945 */ /* 0x000fe80003800200 */
[----:B------:R-:W-:Y:S05]  /*4080*/  @P3 BRA `(.L_x_6116) ;  /* 0x0000000000703947 */ /* 0x000fea0003800000 */
[----:B------:R-:W4:Y:S01]  /*4090*/  LDCU.64 UR4, c[0x0][0x388] ;  /* 0x00007100ff0477ac */ /* 0x000f220008000a00 */
[----:B--2--5:R-:W4:Y:S01]  /*40a0*/  DADD R6, R28, 3 ;  /* 0x400800001c067429 */ /* 0x024f220000000000 */
[----:B------:R-:W2:-:S15]  /*40b0*/  LDCU.64 UR6, c[0x0][0x3a0] ;  /* 0x00007400ff0677ac */ /* 0x000e9e0008000a00 */
[----:B------:R-:W-:-:S15]  /*40c0*/  NOP ;  /* 0x0000000000007918 */ /* 0x000fde0000000000 */
[----:B------:R-:W-:-:S15]  /*40d0*/  NOP ;  /* 0x0000000000007918 */ /* 0x000fde0000000000 */
[----:B------:R-:W-:-:S15]  /*40e0*/  NOP ;  /* 0x0000000000007918 */ /* 0x000fde0000000000 */
[----:B------:R-:W-:-:S03]  /*40f0*/  NOP ;  /* 0x0000000000007918 */ /* 0x000fc60000000000 */
[----:B----4-:R-:W4:Y:S01]  /*4100*/  DSETP.GEU.AND P3, PT, R6, UR4, PT ;  /* 0x0000000406007e2a */ /* 0x010f22000bf6e000 */
[----:B------:R-:W4:Y:S02]  /*4110*/  LDCU.64 UR4, c[0x0][0x388] ;  /* 0x00007100ff0477ac */ /* 0x000f240008000a00 */
[----:B----4-:R-:W-:Y:S01]  /*4120*/  FSEL R6, R6, UR4, P3 ;  /* 0x0000000406067c08 */ /* 0x010fe20009800000 */
[----:B------:R-:W-:Y:S01]  /*4130*/  UMOV UR4, 0x60000000 ;  /* 0x6000000000047882 */ /* 0x000fe20000000000 */
[----:B------:R-:W-:Y:S01]  /*4140*/  FSEL R7, R7, UR5, P3 ;  /* 0x0000000507077c08 */ /* 0x000fe20009800000 */
[----:B------:R-:W-:-:S15]  /*4150*/  UMOV UR5, 0x3fc55555 ;  /* 0x3fc5555500057882 */ /* 0x000fde0000000000 */
[----:B------:R-:W-:-:S15]  /*4160*/  NOP ;  /* 0x0000000000007918 */ /* 0x000fde0000000000 */
[----:B------:R-:W-:-:S15]  /*4170*/  NOP ;  /* 0x0000000000007918 */ /* 0x000fde0000000000 */
[----:B------:R-:W-:-:S13]  /*4180*/  NOP ;  /* 0x0000000000007918 */ /* 0x000fda0000000000 */
[----:B--2---:R-:W2:Y:S02]  /*4190*/  DSETP.GT.AND P3, PT, R6, UR6, PT ;  /* 0x0000000606007e2a */ /* 0x004ea4000bf64000 */
[----:B--2---:R-:W2:Y:S08]  /*41a0*/  @P3 LDC R6, c[0x0][0x3a0] ;  /* 0x0000e800ff063b82 */ /* 0x004eb00000000800 */
[----:B------:R-:W2:-:S15]  /*41b0*/  @P3 LDC R7, c[0x0][0x3a4] ;  /* 0x0000e900ff073b82 */ /* 0x000e9e0000000800 */
[----:B------:R-:W-:-:S15]  /*41c0*/  NOP ;  /* 0x0000000000007918 */ /* 0x000fde0000000000 */
[----:B------:R-:W-:-:S15]  /*41d0*/  NOP ;  /* 0x0000000000007918 */ /* 0x000fde0000000000 */
[----:B------:R-:W-:-:S09]  /*41e0*/  NOP ;  /* 0x0000000000007918 */ /* 0x000fd20000000000 */
[----:B--2---:R-:W2:-:S15]  /*41f0*/  DMUL R28, R28, R6 ;  /* 0x000000061c1c7228 */ /* 0x004e9e0000000000 */
[----:B------:R-:W-:-:S15]  /*4200*/  NOP ;  /* 0x0000000000007918 */ /* 0x000fde0000000000 */
[----:B------:R-:W-:-:S15]  /*4210*/  NOP ;  /* 0x0000000000007918 */ /* 0x000fde0000000000 */
[----:B------:R-:W-:-:S15]  /*4220*/  NOP ;  /* 0x0000000000007918 */ /* 0x000fde0000000000 */
[----:B------:R-:W-:-:S04]  /*4230*/  NOP ;  /* 0x0000000000007918 */ /* 0x000fc80000000000 */
[----:B--2---:R-:W4:Y:S02]  /*4240*/  DMUL R28, R28, UR4 ;  /* 0x000000041c1c7c28 */ /* 0x004f240008000000 */
.L_x_6116:
[----:B------:R-:W-:Y:S05]  /*4250*/  BSYNC.RECONVERGENT B0 ;  /* 0x0000000000007941 */ /* 0x000fea0003800200 */
.L_x_6115:
[----:B------:R-:W-:Y:S04]  /*4260*/  BSSY.RECONVERGENT B0, `(.L_x_6117) ;  /* 0x000001e000007945 */ /* 0x000fe80003800200 */
[----:B------:R-:W-:Y:S05]  /*4270*/  @P0 BRA `(.L_x_6118) ;  /* 0x0000000000700947 */ /* 0x000fea0003800000 */
[----:B------:R-:W0:Y:S01]  /*4280*/  LDCU.64 UR4, c[0x0][0x388] ;  /* 0x00007100ff0477ac */ /* 0x000e220008000a00 */
[----:B-----5:R-:W0:Y:S01]  /*4290*/  DADD R6, R24, 3 ;  /* 0x4008000018067429 */ /* 0x020e220000000000 */
[----:B------:R-:W1:-:S15]  /*42a0*/  LDCU.64 UR6, c[0x0][0x3a0] ;  /* 0x00007400ff0677ac */ /* 0x000e5e0008000a00 */
[----:B------:R-:W-:-:S15]  /*42b0*/  NOP ;  /* 0x0000000000007918 */ /* 0x000fde0000000000 */
[----:B------:R-:W-:-:S15]  /*42c0*/  NOP ;  /* 0x0000000000007918 */ /* 0x000fde0000000000 */
[----:B------:R-:W-:-:S15]  /*42d0*/  NOP ;  /* 0x0000000000007918 */ /* 0x000fde0000000000 */
[----:B------:R-:W-:-:S03]  /*42e0*/  NOP ;  /* 0x0000000000007918 */ /* 0x000fc60000000000 */
[----:B0-----:R-:W0:Y:S01]  /*42f0*/  DSETP.GEU.AND P0, PT, R6, UR4, PT ;  /* 0x0000000406007e2a */ /* 0x001e22000bf0e000 */
[----:B------:R-:W0:Y:S02]  /*4300*/  LDCU.64 UR4, c[0x0][0x388] ;  /* 0x00007100ff0477ac */ /* 0x000e240008000a00 */
[----:B0-----:R-:W-:Y:S01]  /*4310*/  FSEL R6, R6, UR4, P0 ;  /* 0x0000000406067c08 */ /* 0x001fe20008000000 */
[----:B------:R-:W-:Y:S01]  /*4320*/  UMOV UR4, 0x60000000 ;  /* 0x6000000000047882 */ /* 0x000fe20000000000 */
[----:B------:R-:W-:Y:S01]  /*4330*/  FSEL R7, R7, UR5, P0 ;  /* 0x0000000507077c08 */ /* 0x000fe20008000000 */
[----:B------:R-:W-:-:S15]  /*4340*/  UMOV UR5, 0x3fc55555 ;  /* 0x3fc5555500057882 */ /* 0x000fde0000000000 */
[----:B------:R-:W-:-:S15]  /*4350*/  NOP ;  /* 0x0000000000007918 */ /* 0x000fde0000000000 */
[----:B------:R-:W-:-:S15]  /*4360*/  NOP ;  /* 0x0000000000007918 */ /* 0x000fde0000000000 */
[----:B------:R-:W-:-:S13]  /*4370*/  NOP ;  /* 0x0000000000007918 */ /* 0x000fda0000000000 */
[----:B-1----:R-:W0:Y:S02]  /*4380*/  DSETP.GT.AND P0, PT, R6, UR6, PT ;  /* 0x0000000606007e2a */ /* 0x002e24000bf04000 */
[----:B0-----:R-:W0:Y:S08]  /*4390*/  @P0 LDC R6, c[0x0][0x3a0] ;  /* 0x0000e800ff060b82 */ /* 0x001e300000000800 */
        /* <DEDUP_REMOVED lines=10> */
.L_x_6118:
[----:B------:R-:W-:Y:S05]  /*4440*/  BSYNC.RECONVERGENT B0 ;  /* 0x0000000000007941 */ /* 0x000fea0003800200 */
.L_x_6117:
        /* <DEDUP_REMOVED lines=30> */
.L_x_6120:
[----:B------:R-:W-:Y:S05]  /*4630*/  BSYNC.RECONVERGENT B0 ;  /* 0x0000000000007941 */ /* 0x000fea0003800200 */
.L_x_6119:
[----:B------:R-:W-:Y:S04]  /*4640*/  BSSY.RECONVERGENT B6, `(.L_x_6121) ;  /* 0x0000150000067945 */ /* 0x000fe80003800200 */
[----:B------:R-:W-:Y:S05]  /*4650*/  @P2 BRA `(.L_x_6122) ;  /* 0x0000001400382947 */ /* 0x000fea0003800000 */
[----:B------:R-:W1:Y:S01]  /*4660*/  LDCU UR4, c[0x0][0x3d0] ;  /* 0x00007a00ff0477ac */ /* 0x000e620008000800 */
[----:B------:R-:W2:Y:S01]  /*4670*/  LDC.64 R8, c[0x0][0x3b0] ;  /* 0x0000ec00ff087b82 */ /* 0x000ea20000000a00 */
[----:B------:R-:W-:Y:S01]  /*4680*/  IMAD R0, R18, 0x200, R22 ;  /* 0x0000020012007824 */ /* 0x000fe200078e0216 */
[----:B0-----:R-:W-:-:S03]  /*4690*/  PRMT R6, R2, 0x9910, RZ ;  /* 0x0000991002067816 */ /* 0x001fc600000000ff */
[----:B-1----:R-:W-:Y:S02]  /*46a0*/  IMAD R3, R0, UR4, RZ ;  /* 0x0000000400037c24 */ /* 0x002fe4000f8e02ff */
        /* <DEDUP_REMOVED lines=17> */
.L_x_6126:
[----:B------:R-:W0:Y:S01]  /*47c0*/  F2I.S64.F64.TRUNC R4, R4 ;  /* 0x0000000400047311 */ /* 0x000e22000030d900 */
[----:B------:R-:W-:Y:S02]  /*47d0*/  IMAD.MOV.U32 R22, RZ, RZ, R26 ;  /* 0x000000ffff167224 */ /* 0x000fe400078e001a */
[----:B0-----:R-:W-:-:S05]  /*47e0*/  IMAD.MOV.U32 R3, RZ, RZ, R4 ;  /* 0x000000ffff037224 */ /* 0x001fca00078e0004 */
[----:B------:R0:W-:Y:S01]  /*47f0*/  STG.E.U8 desc[UR36][R8.64], R3 ;  /* 0x0000000308007986 */ /* 0x0001e2000c101124 */
[----:B------:R-:W-:Y:S05]  /*4800*/  BRA `(.L_x_6122) ;  /* 0x0000001000cc7947 */ /* 0x000fea0003800000 */
.L_x_6125:
        /* <DEDUP_REMOVED lines=10> */
.L_x_6129:
[----:B------:R-:W0:Y:S01]  /*48b0*/  F2I.F64.TRUNC R5, R4 ;  /* 0x0000000400057311 */ /* 0x000e22000030d100 */
[----:B------:R-:W-:Y:S01]  /*48c0*/  IMAD.MOV.U32 R22, RZ, RZ, R26 ;  /* 0x000000ffff167224 */ /* 0x000fe200078e001a */
[----:B0-----:R0:W-:Y:S01]  /*48d0*/  STG.E desc[UR36][R8.64], R5 ;  /* 0x0000000508007986 */ /* 0x0011e2000c101924 */
[----:B------:R-:W-:Y:S05]  /*48e0*/  BRA `(.L_x_6122) ;  /* 0x0000001000947947 */ /* 0x000fea0003800000 */
.L_x_6128:
[----:B------:R-:W0:Y:S01]  /*48f0*/  F2I.F64.TRUNC R5, R4 ;  /* 0x0000000400057311 */ /* 0x000e22000030d100 */
[----:B------:R-:W-:Y:S01]  /*4900*/  IMAD.MOV.U32 R22, RZ, RZ, R26 ;  /* 0x000000ffff167224 */ /* 0x000fe200078e001a */
[----:B0-----:R0:W-:Y:S01]  /*4910*/  STG.E.U16 desc[UR36][R8.64], R5 ;  /* 0x0000000508007986 */ /* 0x0011e2000c101524 */
[----:B------:R-:W-:Y:S05]  /*4920*/  BRA `(.L_x_6122) ;  /* 0x0000001000847947 */ /* 0x000fea0003800000 */
.L_x_6124:
        /* <DEDUP_REMOVED lines=18> */
.L_x_6131:
        /* <DEDUP_REMOVED lines=13> */
.L_x_6130:
        /* <DEDUP_REMOVED lines=19> */
.L_x_6133:
        /* <DEDUP_REMOVED lines=14> */
.L_x_6132:
[----:B------:R0:W-:Y:S01]  /*4d30*/  STG.E.64 desc[UR36][R8.64], R4 ;  /* 0x0000000408007986 */ /* 0x0001e2000c101b24 */
[----:B------:R-:W-:Y:S01]  /*4d40*/  IMAD.MOV.U32 R22, RZ, RZ, R26 ;  /* 0x000000ffff167224 */ /* 0x000fe200078e001a */
[----:B------:R-:W-:Y:S06]  /*4d50*/  BRA `(.L_x_6122) ;  /* 0x0000000c00787947 */ /* 0x000fec0003800000 */
.L_x_6123:
        /* <DEDUP_REMOVED lines=13> */
.L_x_6136:
[----:B------:R-:W-:Y:S01]  /*4e30*/  CS2R R6, SRZ ;  /* 0x0000000000067805 */ /* 0x000fe2000001ff00 */
[----:B------:R-:W-:-:S04]  /*4e40*/  IMAD.MOV.U32 R22, RZ, RZ, R26 ;  /* 0x000000ffff167224 */ /* 0x000fc800078e001a */
[----:B------:R0:W-:Y:S01]  /*4e50*/  STG.E.128 desc[UR36][R8.64], R4 ;  /* 0x0000000408007986 */ /* 0x0001e2000c101d24 */
[----:B------:R-:W-:Y:S05]  /*4e60*/  BRA `(.L_x_6122) ;  /* 0x0000000c00347947 */ /* 0x000fea0003800000 */
.L_x_6135:
        /* <DEDUP_REMOVED lines=27> */
.L_x_6140:
[----:B------:R-:W-:Y:S05]  /*5020*/  BSYNC.RECONVERGENT B0 ;  /* 0x0000000000007941 */ /* 0x000fea0003800200 */
.L_x_6139:
[----:B------:R-:W-:Y:S01]  /*5030*/  LOP3.LUT R7, R0, 0x80, R7, 0xf8, !PT ;  /* 0x0000008000077812 */ /* 0x000fe200078ef807 */
[----:B------:R-:W-:-:S04]  /*5040*/  IMAD.MOV.U32 R22, RZ, RZ, R26 ;  /* 0x000000ffff167224 */ /* 0x000fc800078e001a */
[----:B------:R0:W-:Y:S01]  /*5050*/  STG.E.U8 desc[UR36][R8.64], R7 ;  /* 0x0000000708007986 */ /* 0x0001e2000c101124 */
[----:B------:R-:W-:Y:S05]  /*5060*/  BRA `(.L_x_6122) ;  /* 0x0000000800b47947 */ /* 0x000fea0003800000 */
.L_x_6138:
        /* <DEDUP_REMOVED lines=23> */
.L_x_6142:
[----:B------:R-:W-:Y:S05]  /*51e0*/  BSYNC.RECONVERGENT B0 ;  /* 0x0000000000007941 */ /* 0x000fea0003800200 */
.L_x_6141:
[----:B------:R-:W-:Y:S01]  /*51f0*/  LOP3.LUT R7, R0, 0x80, R7, 0xf8, !PT ;  /* 0x0000008000077812 */ /* 0x000fe200078ef807 */
[----:B------:R-:W-:-:S04]  /*5200*/  IMAD.MOV.U32 R22, RZ, RZ, R26 ;  /* 0x000000ffff167224 */ /* 0x000fc800078e001a */
[----:B------:R0:W-:Y:S01]  /*5210*/  STG.E.U8 desc[UR36][R8.64], R7 ;  /* 0x0000000708007986 */ /* 0x0001e2000c101124 */
[----:B------:R-:W-:Y:S05]  /*5220*/  BRA `(.L_x_6122) ;  /* 0x0000000800447947 */ /* 0x000fea0003800000 */
.L_x_6137:
        /* <DEDUP_REMOVED lines=13> */
.L_x_6134:
        /* <DEDUP_REMOVED lines=12> */
.L_x_6145:
        /* <DEDUP_REMOVED lines=21> */
.L_x_6148:
[----:B------:R-:W-:-:S04]  /*5510*/  SHF.R.U32.HI R0, RZ, 0x14, R7 ;  /* 0x00000014ff007819 */ /* 0x000fc80000011607 */
[----:B------:R-:W-:-:S04]  /*5520*/  LOP3.LUT R0, R0, 0x1, RZ, 0xc0, !PT ;  /* 0x0000000100007812 */ /* 0x000fc800078ec0ff */
[----:B------:R-:W-:-:S04]  /*5530*/  IADD3 R0, PT, PT, R7, 0x487ffff, R0 ;  /* 0x0487ffff07007810 */ /* 0x000fc80007ffe000 */
[----:B------:R-:W-:-:S04]  /*5540*/  SHF.R.U32.HI R0, RZ, 0x14, R0 ;  /* 0x00000014ff007819 */ /* 0x000fc80000011600 */
[----:B------:R-:W-:-:S07]  /*5550*/  LOP3.LUT R3, R0, 0xff, RZ, 0xc0, !PT ;  /* 0x000000ff00037812 */ /* 0x000fce00078ec0ff */
.L_x_6149:
[----:B------:R-:W-:-:S04]  /*5560*/  SHF.R.U32.HI R0, RZ, 0x18, R7 ;  /* 0x00000018ff007819 */ /* 0x000fc80000011607 */
[----:B------:R-:W-:-:S07]  /*5570*/  LOP3.LUT R0, R3, 0x80, R0, 0xf8, !PT ;  /* 0x0000008003007812 */ /* 0x000fce00078ef800 */
.L_x_6147:
[----:B------:R-:W-:Y:S05]  /*5580*/  BSYNC.RECONVERGENT B0 ;  /* 0x0000000000007941 */ /* 0x000fea0003800200 */
.L_x_6146:
[----:B------:R0:W-:Y:S01]  /*5590*/  STG.E.U8 desc[UR36][R8.64], R0 ;  /* 0x0000000008007986 */ /* 0x0001e2000c101124 */
[----:B------:R-:W-:Y:S01]  /*55a0*/  IMAD.MOV.U32 R22, RZ, RZ, R26 ;  /* 0x000000ffff167224 */ /* 0x000fe200078e001a */
[----:B------:R-:W-:Y:S06]  /*55b0*/  BRA `(.L_x_6122) ;  /* 0x0000000400607947 */ /* 0x000fec0003800000 */
.L_x_6144:
        /* <DEDUP_REMOVED lines=21> */
.L_x_6152:
[----:B------:R-:W-:-:S04]  /*5710*/  SHF.R.U32.HI R0, RZ, 0x15, R7 ;  /* 0x00000015ff007819 */ /* 0x000fc80000011607 */
[----:B------:R-:W-:-:S04]  /*5720*/  LOP3.LUT R0, R0, 0x1, RZ, 0xc0, !PT ;  /* 0x0000000100007812 */ /* 0x000fc800078ec0ff */
[----:B------:R-:W-:-:S04]  /*5730*/  IADD3 R0, PT, PT, R7, 0x88fffff, R0 ;  /* 0x088fffff07007810 */ /* 0x000fc80007ffe000 */
[----:B------:R-:W-:-:S04]  /*5740*/  SHF.R.U32.HI R0, RZ, 0x15, R0 ;  /* 0x00000015ff007819 */ /* 0x000fc80000011600 */
[----:B------:R-:W-:-:S07]  /*5750*/  LOP3.LUT R3, R0, 0xff, RZ, 0xc0, !PT ;  /* 0x000000ff00037812 */ /* 0x000fce00078ec0ff */
.L_x_6153:
[----:B------:R-:W-:-:S04]  /*5760*/  SHF.R.U32.HI R0, RZ, 0x18, R7 ;  /* 0x00000018ff007819 */ /* 0x000fc80000011607 */
[----:B------:R-:W-:-:S07]  /*5770*/  LOP3.LUT R0, R3, 0x80, R0, 0xf8, !PT ;  /* 0x0000008003007812 */ /* 0x000fce00078ef800 */
.L_x_6151:
[----:B------:R-:W-:Y:S05]  /*5780*/  BSYNC.RECONVERGENT B0 ;  /* 0x0000000000007941 */ /* 0x000fea0003800200 */
.L_x_6150:
[----:B------:R0:W-:Y:S01]  /*5790*/  STG.E.U8 desc[UR36][R8.64], R0 ;  /* 0x0000000008007986 */ /* 0x0001e2000c101124 */
[----:B------:R-:W-:Y:S01]  /*57a0*/  IMAD.MOV.U32 R22, RZ, RZ, R26 ;  /* 0x000000ffff167224 */ /* 0x000fe200078e001a */
[----:B------:R-:W-:Y:S06]  /*57b0*/  BRA `(.L_x_6122) ;  /* 0x0000000000e07947 */ /* 0x000fec0003800000 */
.L_x_6143:
[----:B------:R-:W-:-:S13]  /*57c0*/  ISETP.NE.AND P0, PT, R0, 0x1c, PT ;  /* 0x0000001c0000780c */ /* 0x000fda0003f05270 */
[----:B------:R-:W-:Y:S05]  /*57d0*/  @!P0 BRA `(.L_x_6154) ;  /* 0x0000000000cc8947 */ /* 0x000fea0003800000 */
[----:B------:R-:W-:-:S13]  /*57e0*/  ISETP.NE.AND P0, PT, R0, 0x1d, PT ;  /* 0x0000001d0000780c */ /* 0x000fda0003f05270 */
[----:B------:R-:W-:Y:S05]  /*57f0*/  @!P0 BRA `(.L_x_6155) ;  /* 0x0000000000b48947 */ /* 0x000fea0003800000 */
[----:B------:R-:W-:-:S13]  /*5800*/  ISETP.NE.AND P0, PT, R0, 0x2c, PT ;  /* 0x0000002c0000780c */ /* 0x000fda0003f05270 */
[----:B------:R-:W-:Y:S05]  /*5810*/  @!P0 BRA `(.L_x_6156) ;  /* 0x0000000000488947 */ /* 0x000fea0003800000 */
.L_x_6127:
        /* <DEDUP_REMOVED lines=15> */
[----:B--2-45:R-:W-:Y:S05]  /*5910*/  CALL.ABS.NOINC R14 ;  /* 0x000000000e007343 */ /* 0x034fea0003c00000 */
.L_x_6157:
[----:B------:R-:W-:Y:S01]  /*5920*/  IMAD.MOV.U32 R22, RZ, RZ, R26 ;  /* 0x000000ffff167224 */ /* 0x000fe200078e001a */
[----:B------:R-:W-:Y:S06]  /*5930*/  BRA `(.L_x_6122) ;  /* 0x0000000000807947 */ /* 0x000fec0003800000 */
.L_x_6156:
        /* <DEDUP_REMOVED lines=25> */
.L_x_6155:
[----:B------:R-:W0:Y:S01]  /*5ad0*/  F2I.U64.F64.TRUNC R4, R4 ;  /* 0x0000000400047311 */ /* 0x000e22000030d800 */
[----:B------:R-:W-:Y:S01]  /*5ae0*/  IMAD.MOV.U32 R22, RZ, RZ, R26 ;  /* 0x000000ffff167224 */ /* 0x000fe200078e001a */
[----:B0-----:R0:W-:Y:S01]  /*5af0*/  STG.E.64 desc[UR36][R8.64], R4 ;  /* 0x0000000408007986 */ /* 0x0011e2000c101b24 */
[----:B------:R-:W-:Y:S05]  /*5b00*/  BRA `(.L_x_6122) ;  /* 0x00000000000c7947 */ /* 0x000fea0003800000 */
.L_x_6154:
[----:B------:R-:W0:Y:S01]  /*5b10*/  F2I.U32.F64.TRUNC R5, R4 ;  /* 0x0000000400057311 */ /* 0x000e22000030d000 */
[----:B------:R-:W-:Y:S01]  /*5b20*/  IMAD.MOV.U32 R22, RZ, RZ, R26 ;  /* 0x000000ffff167224 */ /* 0x000fe200078e001a */
[----:B0-----:R0:W-:Y:S06]  /*5b30*/  STG.E desc[UR36][R8.64], R5 ;  /* 0x0000000508007986 */ /* 0x0011ec000c101924 */
.L_x_6122:
[----:B------:R-:W-:Y:S05]  /*5b40*/  BSYNC.RECONVERGENT B6 ;  /* 0x0000000000067941 */ /* 0x000fea0003800200 */
.L_x_6121:
[----:B------:R-:W-:Y:S01]  /*5b50*/  ISETP.GE.AND P0, PT, R22, R19, PT ;  /* 0x000000131600720c */ /* 0x000fe20003f06270 */
[----:B------:R-:W-:-:S12]  /*5b60*/  BSSY.RECONVERGENT B6, `(.L_x_6158) ;  /* 0x0000278000067945 */ /* 0x000fd80003800200 */
[----:B------:R-:W-:Y:S05]  /*5b70*/  @P0 BRA `(.L_x_6159) ;  /* 0x0000002400d80947 */ /* 0x000fea0003800000 */
[----:B------:R-:W2:Y:S01]  /*5b80*/  LDCU UR4, c[0x0][0x3d0] ;  /* 0x00007a00ff0477ac */ /* 0x000ea20008000800 */
[----:B01----:R-:W0:Y:S01]  /*5b90*/  LDC.64 R4, c[0x0][0x3b0] ;  /* 0x0000ec00ff047b82 */ /* 0x003e220000000a00 */
[----:B------:R-:W-:Y:S01]  /*5ba0*/  IMAD R0, R18, 0x200, R22 ;  /* 0x0000020012007824 */ /* 0x000fe200078e0216 */
[----:B------:R-:W-:-:S03]  /*5bb0*/  PRMT R6, R2, 0x9910, RZ ;  /* 0x0000991002067816 */ /* 0x000fc600000000ff */
[----:B--2---:R-:W-:Y:S02]  /*5bc0*/  IMAD R3, R0, UR4, RZ ;  /* 0x0000000400037c24 */ /* 0x004fe4000f8e02ff */
        /* <DEDUP_REMOVED lines=13> */
[----:B----45:R-:W0:Y:S02]  /*5ca0*/  F2I.F64.TRUNC R29, R28 ;  /* 0x0000001c001d7311 */ /* 0x030e24000030d100 */
[----:B0-----:R1:W-:Y:S01]  /*5cb0*/  STG.E.U8 desc[UR36][R4.64], R29 ;  /* 0x0000001d04007986 */ /* 0x0013e2000c101124 */
[----:B------:R-:W-:Y:S05]  /*5cc0*/  BRA `(.L_x_6165) ;  /* 0x0000001000907947 */ /* 0x000fea0003800000 */
.L_x_6163:
[----:B----45:R-:W0:Y:S02]  /*5cd0*/  F2I.S64.F64.TRUNC R28, R28 ;  /* 0x0000001c001c7311 */ /* 0x030e24000030d900 */
[----:B0-----:R-:W-:-:S05]  /*5ce0*/  IMAD.MOV.U32 R3, RZ, RZ, R28 ;  /* 0x000000ffff037224 */ /* 0x001fca00078e001c */
[----:B------:R0:W-:Y:S01]  /*5cf0*/  STG.E.U8 desc[UR36][R4.64], R3 ;  /* 0x0000000304007986 */ /* 0x0001e2000c101124 */
[----:B------:R-:W-:Y:S05]  /*5d00*/  BRA `(.L_x_6165) ;  /* 0x0000001000807947 */ /* 0x000fea0003800000 */
.L_x_6162:
[----:B------:R-:W-:-:S13]  /*5d10*/  ISETP.NE.AND P0, PT, R0, 0x2, PT ;  /* 0x000000020000780c */ /* 0x000fda0003f05270 */
[----:B------:R-:W-:Y:S05]  /*5d20*/  @!P0 BRA `(.L_x_6166) ;  /* 0x0000000000288947 */ /* 0x000fea0003800000 */
[----:B------:R-:W-:-:S13]  /*5d30*/  ISETP.NE.AND P0, PT, R0, 0x3, PT ;  /* 0x000000030000780c */ /* 0x000fda0003f05270 */
[----:B------:R-:W-:Y:S05]  /*5d40*/  @!P0 BRA `(.L_x_6167) ;  /* 0x0000000000148947 */ /* 0x000fea0003800000 */
[----:B------:R-:W-:-:S13]  /*5d50*/  ISETP.NE.AND P0, PT, R0, 0x4, PT ;  /* 0x000000040000780c */ /* 0x000fda0003f05270 */
[----:B------:R-:W-:Y:S05]  /*5d60*/  @P0 BRA `(.L_x_6164) ;  /* 0x0000000c00240947 */ /* 0x000fea0003800000 */
[----:B----45:R-:W0:Y:S02]  /*5d70*/  F2I.S64.F64.TRUNC R28, R28 ;  /* 0x0000001c001c7311 */ /* 0x030e24000030d900 */
[----:B0-----:R0:W-:Y:S01]  /*5d80*/  STG.E.64 desc[UR36][R4.64], R28 ;  /* 0x0000001c04007986 */ /* 0x0011e2000c101b24 */
[----:B------:R-:W-:Y:S05]  /*5d90*/  BRA `(.L_x_6165) ;  /* 0x00000010005c7947 */ /* 0x000fea0003800000 */
.L_x_6167:
[----:B----45:R-:W0:Y:S02]  /*5da0*/  F2I.F64.TRUNC R29, R28 ;  /* 0x0000001c001d7311 */ /* 0x030e24000030d100 */
[----:B0-----:R4:W-:Y:S01]  /*5db0*/  STG.E desc[UR36][R4.64], R29 ;  /* 0x0000001d04007986 */ /* 0x0019e2000c101924 */
[----:B------:R-:W-:Y:S05]  /*5dc0*/  BRA `(.L_x_6165) ;  /* 0x0000001000507947 */ /* 0x000fea0003800000 */
.L_x_6166:
[----:B----45:R-:W0:Y:S02]  /*5dd0*/  F2I.F64.TRUNC R29, R28 ;  /* 0x0000001c001d7311 */ /* 0x030e24000030d100 */
[----:B0-----:R2:W-:Y:S01]  /*5de0*/  STG.E.U16 desc[UR36][R4.64], R29 ;  /* 0x0000001d04007986 */ /* 0x0015e2000c101524 */
[----:B------:R-:W-:Y:S05]  /*5df0*/  BRA `(.L_x_6165) ;  /* 0x0000001000447947 */ /* 0x000fea0003800000 */
.L_x_6161:
        /* <DEDUP_REMOVED lines=8> */
[----:B----45:R-:W0:-:S15]  /*5e80*/  F2F.F32.F64 R3, R28 ;  /* 0x0000001c00037310 */ /* 0x030e1e0000301000 */
        /* <DEDUP_REMOVED lines=8> */
.L_x_6169:
        /* <DEDUP_REMOVED lines=12> */
.L_x_6168:
        /* <DEDUP_REMOVED lines=18> */
.L_x_6171:
        /* <DEDUP_REMOVED lines=13> */
.L_x_6170:
[----:B----45:R0:W-:Y:S01]  /*61c0*/  STG.E.64 desc[UR36][R4.64], R28 ;  /* 0x0000001c04007986 */ /* 0x0301e2000c101b24 */
[----:B------:R-:W-:Y:S05]  /*61d0*/  BRA `(.L_x_6165) ;  /* 0x0000000c004c7947 */ /* 0x000fea0003800000 */
.L_x_6160:
        /* <DEDUP_REMOVED lines=10> */
[----:B----45:R-:W0:Y:S02]  /*6280*/  F2I.U32.F64.TRUNC R29, R28 ;  /* 0x0000001c001d7311 */ /* 0x030e24000030d000 */
[----:B0-----:R0:W-:Y:S01]  /*6290*/  STG.E.U16 desc[UR36][R4.64], R29 ;  /* 0x0000001d04007986 */ /* 0x0011e2000c101524 */
[----:B------:R-:W-:Y:S05]  /*62a0*/  BRA `(.L_x_6165) ;  /* 0x0000000c00187947 */ /* 0x000fea0003800000 */
.L_x_6175:
        /* <DEDUP_REMOVED lines=26> */
.L_x_6178:
[----:B------:R-:W-:-:S04]  /*6450*/  SHF.R.U32.HI R3, RZ, 0x18, R7 ;  /* 0x00000018ff037819 */ /* 0x000fc80000011607 */
[----:B------:R-:W-:-:S07]  /*6460*/  LOP3.LUT R0, R0, 0x80, R3, 0xf8, !PT ;  /* 0x0000008000007812 */ /* 0x000fce00078ef803 */
.L_x_6177:
[----:B------:R-:W-:Y:S05]  /*6470*/  BSYNC.RECONVERGENT B0 ;  /* 0x0000000000007941 */ /* 0x000fea0003800200 */
.L_x_6176:
[----:B------:R0:W-:Y:S01]  /*6480*/  STG.E.U8 desc[UR36][R4.64], R0 ;  /* 0x0000000004007986 */ /* 0x0001e2000c101124 */
[----:B------:R-:W-:Y:S05]  /*6490*/  BRA `(.L_x_6165) ;  /* 0x00000008009c7947 */ /* 0x000fea0003800000 */
.L_x_6174:
        /* <DEDUP_REMOVED lines=26> */
.L_x_6181:
[----:B------:R-:W-:-:S04]  /*6640*/  SHF.R.U32.HI R3, RZ, 0x18, R7 ;  /* 0x00000018ff037819 */ /* 0x000fc80000011607 */
[----:B------:R-:W-:-:S07]  /*6650*/  LOP3.LUT R0, R0, 0x80, R3, 0xf8, !PT ;  /* 0x0000008000007812 */ /* 0x000fce00078ef803 */
.L_x_6180:
[----:B------:R-:W-:Y:S05]  /*6660*/  BSYNC.RECONVERGENT B0 ;  /* 0x0000000000007941 */ /* 0x000fea0003800200 */
.L_x_6179:
[----:B------:R0:W-:Y:S01]  /*6670*/  STG.E.U8 desc[UR36][R4.64], R0 ;  /* 0x0000000004007986 */ /* 0x0001e2000c101124 */
[----:B------:R-:W-:Y:S05]  /*6680*/  BRA `(.L_x_6165) ;  /* 0x0000000800207947 */ /* 0x000fea0003800000 */
.L_x_6173:
        /* <DEDUP_REMOVED lines=30> */
.L_x_6183:
[----:B----45:R-:W0:Y:S02]  /*6870*/  F2I.U64.F64.TRUNC R28, R28 ;  /* 0x0000001c001c7311 */ /* 0x030e24000030d800 */
[----:B0-----:R0:W-:Y:S01]  /*6880*/  STG.E.64 desc[UR36][R4.64], R28 ;  /* 0x0000001c04007986 */ /* 0x0011e2000c101b24 */
[----:B------:R-:W-:Y:S05]  /*6890*/  BRA `(.L_x_6165) ;  /* 0x00000004009c7947 */ /* 0x000fea0003800000 */
.L_x_6182:
[----:B----45:R-:W0:Y:S02]  /*68a0*/  F2I.U32.F64.TRUNC R29, R28 ;  /* 0x0000001c001d7311 */ /* 0x030e24000030d000 */
[----:B0-----:R0:W-:Y:S01]  /*68b0*/  STG.E desc[UR36][R4.64], R29 ;  /* 0x0000001d04007986 */ /* 0x0011e2000c101924 */
[----:B------:R-:W-:Y:S05]  /*68c0*/  BRA `(.L_x_6165) ;  /* 0x0000000400907947 */ /* 0x000fea0003800000 */
.L_x_6172:
[----:B------:R-:W-:-:S13]  /*68d0*/  ISETP.GT.AND P0, PT, R0, 0xe, PT ;  /* 0x0000000e0000780c */ /* 0x000fda0003f04270 */
[----:B------:R-:W-:Y:S05]  /*68e0*/  @P0 BRA `(.L_x_6184) ;  /* 0x00000000002c0947 */ /* 0x000fea0003800000 */
[----:B------:R-:W-:-:S13]  /*68f0*/  ISETP.NE.AND P0, PT, R0, 0xa, PT ;  /* 0x0000000a0000780c */ /* 0x000fda0003f05270 */
[----:B------:R-:W-:Y:S05]  /*6900*/  @!P0 BRA `(.L_x_6185) ;  /* 0x0000000000188947 */ /* 0x000fea0003800000 */
[----:B------:R-:W-:-:S13]  /*6910*/  ISETP.NE.AND P0, PT, R0, 0xb, PT ;  /* 0x0000000b0000780c */ /* 0x000fda0003f05270 */
[----:B------:R-:W-:Y:S05]  /*6920*/  @P0 BRA `(.L_x_6164) ;  /* 0x0000000000340947 */ /* 0x000fea0003800000 */
[----:B----45:R-:W0:Y:S02]  /*6930*/  DSETP.NEU.AND P0, PT, R28, RZ, PT ;  /* 0x000000ff1c00722a */ /* 0x030e240003f0d000 */
[----:B0-----:R-:W-:-:S05]  /*6940*/  SEL R3, RZ, 0x1, !P0 ;  /* 0x00000001ff037807 */ /* 0x001fca0004000000 */
[----:B------:R0:W-:Y:S01]  /*6950*/  STG.E.U8 desc[UR36][R4.64], R3 ;  /* 0x0000000304007986 */ /* 0x0001e2000c101124 */
[----:B------:R-:W-:Y:S05]  /*6960*/  BRA `(.L_x_6165) ;  /* 0x0000000400687947 */ /* 0x000fea0003800000 */
.L_x_6185:
[----:B---3-5:R-:W-:-:S05]  /*6970*/  CS2R R30, SRZ ;  /* 0x00000000001e7805 */ /* 0x028fca000001ff00 */
[----:B----4-:R0:W-:Y:S01]  /*6980*/  STG.E.128 desc[UR36][R4.64], R28 ;  /* 0x0000001c04007986 */ /* 0x0101e2000c101d24 */
[----:B------:R-:W-:Y:S05]  /*6990*/  BRA `(.L_x_6165) ;  /* 0x00000004005c7947 */ /* 0x000fea0003800000 */
.L_x_6184:
[----:B------:R-:W-:-:S13]  /*69a0*/  ISETP.NE.AND P0, PT, R0, 0xf, PT ;  /* 0x0000000f0000780c */ /* 0x000fda0003f05270 */
[----:B------:R-:W-:Y:S05]  /*69b0*/  @!P0 BRA `(.L_x_6186) ;  /* 0x0000000400288947 */ /* 0x000fea0003800000 */
[----:B------:R-:W-:-:S13]  /*69c0*/  ISETP.NE.AND P0, PT, R0, 0x17, PT ;  /* 0x000000170000780c */ /* 0x000fda0003f05270 */
[----:B------:R-:W-:Y:S05]  /*69d0*/  @!P0 BRA `(.L_x_6187) ;  /* 0x0000000000b08947 */ /* 0x000fea0003800000 */
[----:B------:R-:W-:-:S13]  /*69e0*/  ISETP.NE.AND P0, PT, R0, 0x18, PT ;  /* 0x000000180000780c */ /* 0x000fda0003f05270 */
[----:B------:R-:W-:Y:S05]  /*69f0*/  @!P0 BRA `(.L_x_6188) ;  /* 0x0000000000448947 */ /* 0x000fea0003800000 */
.L_x_6164:
        /* <DEDUP_REMOVED lines=16> */
.L_x_6189:
[----:B------:R-:W-:Y:S05]  /*6b00*/  BRA `(.L_x_6165) ;  /* 0x0000000400007947 */ /* 0x000fea0003800000 */
.L_x_6188:
        /* <DEDUP_REMOVED lines=21> */
.L_x_6191:
[----:B------:R-:W-:Y:S05]  /*6c60*/  BSYNC.RECONVERGENT B0 ;  /* 0x0000000000007941 */ /* 0x000fea0003800200 */
.L_x_6190:
[----:B------:R-:W-:-:S05]  /*6c70*/  LOP3.LUT R3, R0, 0x80, R3, 0xf8, !PT ;  /* 0x0000008000037812 */ /* 0x000fca00078ef803 */
[----:B------:R0:W-:Y:S01]  /*6c80*/  STG.E.U8 desc[UR36][R4.64], R3 ;  /* 0x0000000304007986 */ /* 0x0001e2000c101124 */
[----:B------:R-:W-:Y:S05]  /*6c90*/  BRA `(.L_x_6165) ;  /* 0x00000000009c7947 */ /* 0x000fea0003800000 */
.L_x_6187:
        /* <DEDUP_REMOVED lines=20> */
.L_x_6193:
[----:B------:R-:W-:Y:S01]  /*6de0*/  IMAD.MOV.U32 R0, RZ, RZ, 0x7f ;  /* 0x0000007fff007424 */ /* 0x000fe200078e00ff */
[----:B------:R-:W-:-:S04]  /*6df0*/  ISETP.GT.U32.AND P0, PT, R3, 0x7f800000, PT ;  /* 0x7f8000000300780c */ /* 0x000fc80003f04070 */
[----:B------:R-:W-:-:S09]  /*6e00*/  SEL R0, R0, 0x7c, P0 ;  /* 0x0000007c00007807 */ /* 0x000fd20000000000 */
.L_x_6194:
[----:B------:R-:W-:Y:S05]  /*6e10*/  BSYNC.RECONVERGENT B0 ;  /* 0x0000000000007941 */ /* 0x000fea0003800200 */
.L_x_6192:
[----:B------:R-:W-:-:S04]  /*6e20*/  SHF.R.U32.HI R3, RZ, 0x18, R7 ;  /* 0x00000018ff037819 */ /* 0x000fc80000011607 */
[----:B------:R-:W-:-:S05]  /*6e30*/  LOP3.LUT R3, R0, 0x80, R3, 0xf8, !PT ;  /* 0x0000008000037812 */ /* 0x000fca00078ef803 */
[----:B------:R0:W-:Y:S01]  /*6e40*/  STG.E.U8 desc[UR36][R4.64], R3 ;  /* 0x0000000304007986 */ /* 0x0001e2000c101124 */
[----:B------:R-:W-:Y:S05]  /*6e50*/  BRA `(.L_x_6165) ;  /* 0x00000000002c7947 */ /* 0x000fea0003800000 */
.L_x_6186:
        /* <DEDUP_REMOVED lines=11> */
.L_x_6165:
[----:B------:R-:W-:-:S05]  /*6f10*/  VIADD R22, R22, 0x80 ;  /* 0x0000008016167836 */ /* 0x000fca0000000000 */
[----:B------:R-:W-:-:S13]  /*6f20*/  ISETP.GE.AND P0, PT, R22, R19, PT ;  /* 0x000000131600720c */ /* 0x000fda0003f06270 */
[----:B------:R-:W-:Y:S05]  /*6f30*/  @P0 BRA `(.L_x_6159) ;  /* 0x0000001000e80947 */ /* 0x000fea0003800000 */
[----:B------:R-:W5:Y:S01]  /*6f40*/  LDCU UR4, c[0x0][0x3d0] ;  /* 0x00007a00ff0477ac */ /* 0x000f620008000800 */
[----:B012-4-:R-:W0:Y:S01]  /*6f50*/  LDC.64 R4, c[0x0][0x3b0] ;  /* 0x0000ec00ff047b82 */ /* 0x017e220000000a00 */
        /* <DEDUP_REMOVED lines=19> */
.L_x_6198:
[----:B------:R-:W0:Y:S02]  /*7090*/  F2I.S64.F64.TRUNC R24, R24 ;  /* 0x0000001800187311 */ /* 0x000e24000030d900 */
[----:B0-----:R-:W-:-:S05]  /*70a0*/  IMAD.MOV.U32 R3, RZ, RZ, R24 ;  /* 0x000000ffff037224 */ /* 0x001fca00078e0018 */
[----:B------:R0:W-:Y:S01]  /*70b0*/  STG.E.U8 desc[UR36][R4.64], R3 ;  /* 0x0000000304007986 */ /* 0x0001e2000c101124 */
[----:B------:R-:W-:Y:S05]  /*70c0*/  BRA `(.L_x_6200) ;  /* 0x0000001000807947 */ /* 0x000fea0003800000 */
.L_x_6197:
        /* <DEDUP_REMOVED lines=9> */
.L_x_6202:
[----:B------:R-:W0:Y:S02]  /*7160*/  F2I.F64.TRUNC R25, R24 ;  /* 0x0000001800197311 */ /* 0x000e24000030d100 */
[----:B0-----:R0:W-:Y:S01]  /*7170*/  STG.E desc[UR36][R4.64], R25 ;  /* 0x0000001904007986 */ /* 0x0011e2000c101924 */
[----:B------:R-:W-:Y:S05]  /*7180*/  BRA `(.L_x_6200) ;  /* 0x0000001000507947 */ /* 0x000fea0003800000 */
.L_x_6201:
[----:B------:R-:W0:Y:S02]  /*7190*/  F2I.F64.TRUNC R25, R24 ;  /* 0x0000001800197311 */ /* 0x000e24000030d100 */
[----:B0-----:R0:W-:Y:S01]  /*71a0*/  STG.E.U16 desc[UR36][R4.64], R25 ;  /* 0x0000001904007986 */ /* 0x0011e2000c101524 */
[----:B------:R-:W-:Y:S05]  /*71b0*/  BRA `(.L_x_6200) ;  /* 0x0000001000447947 */ /* 0x000fea0003800000 */
.L_x_6196:
        /* <DEDUP_REMOVED lines=17> */
.L_x_6204:
        /* <DEDUP_REMOVED lines=12> */
.L_x_6203:
        /* <DEDUP_REMOVED lines=18> */
.L_x_6206:
        /* <DEDUP_REMOVED lines=13> */
.L_x_6205:
[----:B------:R0:W-:Y:S01]  /*7580*/  STG.E.64 desc[UR36][R4.64], R24 ;  /* 0x0000001804007986 */ /* 0x0001e2000c101b24 */
[----:B------:R-:W-:Y:S05]  /*7590*/  BRA `(.L_x_6200) ;  /* 0x0000000c004c7947 */ /* 0x000fea0003800000 */
.L_x_6195:
        /* <DEDUP_REMOVED lines=13> */
.L_x_6210:
        /* <DEDUP_REMOVED lines=26> */
.L_x_6213:
[----:B------:R-:W-:-:S04]  /*7810*/  SHF.R.U32.HI R3, RZ, 0x18, R7 ;  /* 0x00000018ff037819 */ /* 0x000fc80000011607 */
[----:B------:R-:W-:-:S07]  /*7820*/  LOP3.LUT R0, R0, 0x80, R3, 0xf8, !PT ;  /* 0x0000008000007812 */ /* 0x000fce00078ef803 */
.L_x_6212:
[----:B------:R-:W-:Y:S05]  /*7830*/  BSYNC.RECONVERGENT B0 ;  /* 0x0000000000007941 */ /* 0x000fea0003800200 */
.L_x_6211:
[----:B------:R0:W-:Y:S01]  /*7840*/  STG.E.U8 desc[UR36][R4.64], R0 ;  /* 0x0000000004007986 */ /* 0x0001e2000c101124 */
[----:B------:R-:W-:Y:S05]  /*7850*/  BRA `(.L_x_6200) ;  /* 0x00000008009c7947 */ /* 0x000fea0003800000 */
.L_x_6209:
        /* <DEDUP_REMOVED lines=26> */
.L_x_6216:
[----:B------:R-:W-:-:S04]  /*7a00*/  SHF.R.U32.HI R3, RZ, 0x18, R7 ;  /* 0x00000018ff037819 */ /* 0x000fc80000011607 */
[----:B------:R-:W-:-:S07]  /*7a10*/  LOP3.LUT R0, R0, 0x80, R3, 0xf8, !PT ;  /* 0x0000008000007812 */ /* 0x000fce00078ef803 */
.L_x_6215:
[----:B------:R-:W-:Y:S05]  /*7a20*/  BSYNC.RECONVERGENT B0 ;  /* 0x0000000000007941 */ /* 0x000fea0003800200 */
.L_x_6214:
[----:B------:R0:W-:Y:S01]  /*7a30*/  STG.E.U8 desc[UR36][R4.64], R0 ;  /* 0x0000000004007986 */ /* 0x0001e2000c101124 */
[----:B------:R-:W-:Y:S05]  /*7a40*/  BRA `(.L_x_6200) ;  /* 0x0000000800207947 */ /* 0x000fea0003800000 */
.L_x_6208:
        /* <DEDUP_REMOVED lines=30> */
.L_x_6218:
[----:B------:R-:W0:Y:S02]  /*7c30*/  F2I.U64.F64.TRUNC R24, R24 ;  /* 0x0000001800187311 */ /* 0x000e24000030d800 */
[----:B0-----:R0:W-:Y:S01]  /*7c40*/  STG.E.64 desc[UR36][R4.64], R24 ;  /* 0x0000001804007986 */ /* 0x0011e2000c101b24 */
[----:B------:R-:W-:Y:S05]  /*7c50*/  BRA `(.L_x_6200) ;  /* 0x00000004009c7947 */ /* 0x000fea0003800000 */
.L_x_6217:
[----:B------:R-:W0:Y:S02]  /*7c60*/  F2I.U32.F64.TRUNC R25, R24 ;  /* 0x0000001800197311 */ /* 0x000e24000030d000 */
[----:B0-----:R0:W-:Y:S01]  /*7c70*/  STG.E desc[UR36][R4.64], R25 ;  /* 0x0000001904007986 */ /* 0x0011e2000c101924 */
[----:B------:R-:W-:Y:S05]  /*7c80*/  BRA `(.L_x_6200) ;  /* 0x0000000400907947 */ /* 0x000fea0003800000 */
.L_x_6207:
        /* <DEDUP_REMOVED lines=10> */
.L_x_6220:
[----:B------:R-:W-:-:S05]  /*7d30*/  CS2R R26, SRZ ;  /* 0x00000000001a7805 */ /* 0x000fca000001ff00 */
[----:B------:R0:W-:Y:S01]  /*7d40*/  STG.E.128 desc[UR36][R4.64], R24 ;  /* 0x0000001804007986 */ /* 0x0001e2000c101d24 */
[----:B------:R-:W-:Y:S05]  /*7d50*/  BRA `(.L_x_6200) ;  /* 0x00000004005c7947 */ /* 0x000fea0003800000 */
.L_x_6219:
[----:B------:R-:W-:-:S13]  /*7d60*/  ISETP.NE.AND P0, PT, R0, 0xf, PT ;  /* 0x0000000f0000780c */ /* 0x000fda0003f05270 */
[----:B------:R-:W-:Y:S05]  /*7d70*/  @!P0 BRA `(.L_x_6221) ;  /* 0x0000000400288947 */ /* 0x000fea0003800000 */
[----:B------:R-:W-:-:S13]  /*7d80*/  ISETP.NE.AND P0, PT, R0, 0x17, PT ;  /* 0x000000170000780c */ /* 0x000fda0003f05270 */
[----:B------:R-:W-:Y:S05]  /*7d90*/  @!P0 BRA `(.L_x_6222) ;  /* 0x0000000000b08947 */ /* 0x000fea0003800000 */
[----:B------:R-:W-:-:S13]  /*7da0*/  ISETP.NE.AND P0, PT, R0, 0x18, PT ;  /* 0x000000180000780c */ /* 0x000fda0003f05270 */
[----:B------:R-:W-:Y:S05]  /*7db0*/  @!P0 BRA `(.L_x_6223) ;  /* 0x0000000000448947 */ /* 0x000fea0003800000 */
.L_x_6199:
        /* <DEDUP_REMOVED lines=15> */
[----:B--23--:R-:W-:Y:S05]  /*7eb0*/  CALL.ABS.NOINC R14 ;  /* 0x000000000e007343 */ /* 0x00cfea0003c00000 */
.L_x_6224:
[----:B------:R-:W-:Y:S05]  /*7ec0*/  BRA `(.L_x_6200) ;  /* 0x0000000400007947 */ /* 0x000fea0003800000 */
.L_x_6223:
        /* <DEDUP_REMOVED lines=21> */
.L_x_6226:
[----:B------:R-:W-:Y:S05]  /*8020*/  BSYNC.RECONVERGENT B0 ;  /* 0x0000000000007941 */ /* 0x000fea0003800200 */
.L_x_6225:
[----:B------:R-:W-:-:S05]  /*8030*/  LOP3.LUT R3, R0, 0x80, R3, 0xf8, !PT ;  /* 0x0000008000037812 */ /* 0x000fca00078ef803 */
[----:B------:R4:W-:Y:S01]  /*8040*/  STG.E.U8 desc[UR36][R4.64], R3 ;  /* 0x0000000304007986 */ /* 0x0009e2000c101124 */
[----:B------:R-:W-:Y:S05]  /*8050*/  BRA `(.L_x_6200) ;  /* 0x00000000009c7947 */ /* 0x000fea0003800000 */
.L_x_6222:
        /* <DEDUP_REMOVED lines=20> */
.L_x_6228:
[----:B------:R-:W-:Y:S01]  /*81a0*/  IMAD.MOV.U32 R0, RZ, RZ, 0x7f ;  /* 0x0000007fff007424 */ /* 0x000fe200078e00ff */
[----:B------:R-:W-:-:S04]  /*81b0*/  ISETP.GT.U32.AND P0, PT, R3, 0x7f800000, PT ;  /* 0x7f8000000300780c */ /* 0x000fc80003f04070 */
[----:B------:R-:W-:-:S09]  /*81c0*/  SEL R0, R0, 0x7c, P0 ;  /* 0x0000007c00007807 */ /* 0x000fd20000000000 */
.L_x_6229:
[----:B------:R-:W-:Y:S05]  /*81d0*/  BSYNC.RECONVERGENT B0 ;  /* 0x0000000000007941 */ /* 0x000fea0003800200 */
.L_x_6227:
[----:B------:R-:W-:-:S04]  /*81e0*/  SHF.R.U32.HI R3, RZ, 0x18, R7 ;  /* 0x00000018ff037819 */ /* 0x000fc80000011607 */
[----:B------:R-:W-:-:S05]  /*81f0*/  LOP3.LUT R3, R0, 0x80, R3, 0xf8, !PT ;  /* 0x0000008000037812 */ /* 0x000fca00078ef803 */
[----:B------:R2:W-:Y:S01]  /*8200*/  STG.E.U8 desc[UR36][R4.64], R3 ;  /* 0x0000000304007986 */ /* 0x0005e2000c101124 */
[----:B------:R-:W-:Y:S05]  /*8210*/  BRA `(.L_x_6200) ;  /* 0x00000000002c7947 */ /* 0x000fea0003800000 */
.L_x_6221:
        /* <DEDUP_REMOVED lines=11> */
.L_x_6200:
[----:B------:R-:W-:-:S07]  /*82d0*/  VIADD R22, R22, 0x80 ;  /* 0x0000008016167836 */ /* 0x000fce0000000000 */
.L_x_6159:
[----:B------:R-:W-:Y:S05]  /*82e0*/  BSYNC.RECONVERGENT B6 ;  /* 0x0000000000067941 */ /* 0x000fea0003800200 */
.L_x_6158:
[----:B------:R-:W-:-:S13]  /*82f0*/  ISETP.GE.AND P0, PT, R22, R19, PT ;  /* 0x000000131600720c */ /* 0x000fda0003f06270 */
[----:B------:R-:W-:Y:S05]  /*8300*/  @P0 EXIT ;  /* 0x000000000000094d */ /* 0x000fea0003800000 */
[----:B012-4-:R-:W0:Y:S01]  /*8310*/  LDC.64 R4, c[0x0][0x3b0] ;  /* 0x0000ec00ff047b82 */ /* 0x017e220000000a00 */
[----:B------:R-:W1:Y:S01]  /*8320*/  LDCU UR4, c[0x0][0x3d0] ;  /* 0x00007a00ff0477ac */ /* 0x000e620008000800 */
[----:B------:R-:W-:Y:S01]  /*8330*/  PRMT R0, R2, 0x9910, RZ ;  /* 0x0000991002007816 */ /* 0x000fe200000000ff */
        /* <DEDUP_REMOVED lines=14> */
[----:B-----5:R-:W0:Y:S02]  /*8420*/  F2I.F64.TRUNC R17, R16 ;  /* 0x0000001000117311 */ /* 0x020e24000030d100 */
[----:B0-----:R-:W-:Y:S01]  /*8430*/  STG.E.U8 desc[UR36][R4.64], R17 ;  /* 0x0000001104007986 */ /* 0x001fe2000c101124 */
[----:B------:R-:W-:Y:S05]  /*8440*/  EXIT ;  /* 0x000000000000794d */ /* 0x000fea0003800000 */
.L_x_6233:
[----:B-----5:R-:W0:Y:S02]  /*8450*/  F2I.S64.F64.TRUNC R16, R16 ;  /* 0x0000001000107311 */ /* 0x020e24000030d900 */
[----:B0-----:R-:W-:-:S05]  /*8460*/  IMAD.MOV.U32 R3, RZ, RZ, R16 ;  /* 0x000000ffff037224 */ /* 0x001fca00078e0010 */
[----:B------:R-:W-:Y:S01]  /*8470*/  STG.E.U8 desc[UR36][R4.64], R3 ;  /* 0x0000000304007986 */ /* 0x000fe2000c101124 */
[----:B------:R-:W-:Y:S05]  /*8480*/  EXIT ;  /* 0x000000000000794d */ /* 0x000fea0003800000 */
.L_x_6232:
[----:B------:R-:W-:-:S13]  /*8490*/  ISETP.NE.AND P0, PT, R0, 0x2, PT ;  /* 0x000000020000780c */ /* 0x000fda0003f05270 */
[----:B------:R-:W-:Y:S05]  /*84a0*/  @!P0 BRA `(.L_x_6235) ;  /* 0x0000000000288947 */ /* 0x000fea0003800000 */
[----:B------:R-:W-:-:S13]  /*84b0*/  ISETP.NE.AND P0, PT, R0, 0x3, PT ;  /* 0x000000030000780c */ /* 0x000fda0003f05270 */
[----:B------:R-:W-:Y:S05]  /*84c0*/  @!P0 BRA `(.L_x_6236) ;  /* 0x0000000000148947 */ /* 0x000fea0003800000 */
[----:B------:R-:W-:-:S13]  /*84d0*/  ISETP.NE.AND P0, PT, R0, 0x4, PT ;  /* 0x000000040000780c */ /* 0x000fda0003f05270 */
[----:B------:R-:W-:Y:S05]  /*84e0*/  @P0 BRA `(.L_x_6234) ;  /* 0x0000000c00240947 */ /* 0x000fea0003800000 */
[----:B-----5:R-:W0:Y:S02]  /*84f0*/  F2I.S64.F64.TRUNC R16, R16 ;  /* 0x0000001000107311 */ /* 0x020e24000030d900 */
[----:B0-----:R-:W-:Y:S01]  /*8500*/  STG.E.64 desc[UR36][R4.64], R16 ;  /* 0x0000001004007986 */ /* 0x001fe2000c101b24 */
[----:B------:R-:W-:Y:S05]  /*8510*/  EXIT ;  /* 0x000000000000794d */ /* 0x000fea0003800000 */
.L_x_6236:
[----:B-----5:R-:W0:Y:S02]  /*8520*/  F2I.F64.TRUNC R17, R16 ;  /* 0x0000001000117311 */ /* 0x020e24000030d100 */
[----:B0-----:R-:W-:Y:S01]  /*8530*/  STG.E desc[UR36][R4.64], R17 ;  /* 0x0000001104007986 */ /* 0x001fe2000c101924 */
[----:B------:R-:W-:Y:S05]  /*8540*/  EXIT ;  /* 0x000000000000794d */ /* 0x000fea0003800000 */
.L_x_6235:
[----:B-----5:R-:W0:Y:S02]  /*8550*/  F2I.F64.TRUNC R17, R16 ;  /* 0x0000001000117311 */ /* 0x020e24000030d100 */
[----:B0-----:R-:W-:Y:S01]  /*8560*/  STG.E.U16 desc[UR36][R4.64], R17 ;  /* 0x0000001104007986 */ /* 0x001fe2000c101524 */
[----:B------:R-:W-:Y:S05]  /*8570*/  EXIT ;  /* 0x000000000000794d */ /* 0x000fea0003800000 */
.L_x_6231:
        /* <DEDUP_REMOVED lines=8> */
[----:B-----5:R-:W0:-:S15]  /*8600*/  F2F.F32.F64 R3, R16 ;  /* 0x0000001000037310 */ /* 0x020e1e0000301000 */
        /* <DEDUP_REMOVED lines=8> */
.L_x_6238:
        /* <DEDUP_REMOVED lines=12> */
.L_x_6237:
        /* <DEDUP_REMOVED lines=18> */
.L_x_6240:
        /* <DEDUP_REMOVED lines=13> */
.L_x_6239:
[----:B-----5:R-:W-:Y:S01]  /*8940*/  STG.E.64 desc[UR36][R4.64], R16 ;  /* 0x0000001004007986 */ /* 0x020fe2000c101b24 */
[----:B------:R-:W-:Y:S05]  /*8950*/  EXIT ;  /* 0x000000000000794d */ /* 0x000fea0003800000 */
.L_x_6230:
        /* <DEDUP_REMOVED lines=10> */
[----:B-----5:R-:W0:Y:S02]  /*8a00*/  F2I.U32.F64.TRUNC R17, R16 ;  /* 0x0000001000117311 */ /* 0x020e24000030d000 */
[----:B0-----:R-:W-:Y:S01]  /*8a10*/  STG.E.U16 desc[UR36][R4.64], R17 ;  /* 0x0000001104007986 */ /* 0x001fe2000c101524 */
[----:B------:R-:W-:Y:S05]  /*8a20*/  EXIT ;  /* 0x000000000000794d */ /* 0x000fea0003800000 */
.L_x_6244:
        /* <DEDUP_REMOVED lines=25> */
.L_x_6247:
[----:B------:R-:W-:-:S04]  /*8bc0*/  SHF.R.U32.HI R3, RZ, 0x18, R7 ;  /* 0x00000018ff037819 */ /* 0x000fc80000011607 */
[----:B------:R-:W-:-:S04]  /*8bd0*/  LOP3.LUT R0, R0, 0x80, R3, 0xf8, !PT ;  /* 0x0000008000007812 */ /* 0x000fc800078ef803 */
[----:B------:R-:W-:-:S07]  /*8be0*/  PRMT R2, R0, 0x7610, R2 ;  /* 0x0000761000027816 */ /* 0x000fce0000000002 */
.L_x_6246:
[----:B------:R-:W-:Y:S05]  /*8bf0*/  BSYNC.RECONVERGENT B0 ;  /* 0x0000000000007941 */ /* 0x000fea0003800200 */
.L_x_6245:
[----:B------:R-:W-:Y:S01]  /*8c00*/  STG.E.U8 desc[UR36][R4.64], R2 ;  /* 0x0000000204007986 */ /* 0x000fe2000c101124 */
[----:B------:R-:W-:Y:S05]  /*8c10*/  EXIT ;  /* 0x000000000000794d */ /* 0x000fea0003800000 */
.L_x_6243:
        /* <DEDUP_REMOVED lines=25> */
.L_x_6250:
[----:B------:R-:W-:-:S04]  /*8db0*/  SHF.R.U32.HI R3, RZ, 0x18, R7 ;  /* 0x00000018ff037819 */ /* 0x000fc80000011607 */
[----:B------:R-:W-:-:S04]  /*8dc0*/  LOP3.LUT R0, R0, 0x80, R3, 0xf8, !PT ;  /* 0x0000008000007812 */ /* 0x000fc800078ef803 */
[----:B------:R-:W-:-:S07]  /*8dd0*/  PRMT R2, R0, 0x7610, R2 ;  /* 0x0000761000027816 */ /* 0x000fce0000000002 */
.L_x_6249:
[----:B------:R-:W-:Y:S05]  /*8de0*/  BSYNC.RECONVERGENT B0 ;  /* 0x0000000000007941 */ /* 0x000fea0003800200 */
.L_x_6248:
[----:B------:R-:W-:Y:S01]  /*8df0*/  STG.E.U8 desc[UR36][R4.64], R2 ;  /* 0x0000000204007986 */ /* 0x000fe2000c101124 */
[----:B------:R-:W-:Y:S05]  /*8e00*/  EXIT ;  /* 0x000000000000794d */ /* 0x000fea0003800000 */
.L_x_6242:
        /* <DEDUP_REMOVED lines=30> */
.L_x_6252:
[----:B-----5:R-:W0:Y:S02]  /*8ff0*/  F2I.U64.F64.TRUNC R16, R16 ;  /* 0x0000001000107311 */ /* 0x020e24000030d800 */
[----:B0-----:R-:W-:Y:S01]  /*9000*/  STG.E.64 desc[UR36][R4.64], R16 ;  /* 0x0000001004007986 */ /* 0x001fe2000c101b24 */
[----:B------:R-:W-:Y:S05]  /*9010*/  EXIT ;  /* 0x000000000000794d */ /* 0x000fea0003800000 */
.L_x_6251:
[----:B-----5:R-:W0:Y:S02]  /*9020*/  F2I.U32.F64.TRUNC R17, R16 ;  /* 0x0000001000117311 */ /* 0x020e24000030d000 */
[----:B0-----:R-:W-:Y:S01]  /*9030*/  STG.E desc[UR36][R4.64], R17 ;  /* 0x0000001104007986 */ /* 0x001fe2000c101924 */
[----:B------:R-:W-:Y:S05]  /*9040*/  EXIT ;  /* 0x000000000000794d */ /* 0x000fea0003800000 */
.L_x_6241:
[----:B------:R-:W-:-:S13]  /*9050*/  ISETP.GT.AND P0, PT, R0, 0xe, PT ;  /* 0x0000000e0000780c */ /* 0x000fda0003f04270 */
[----:B------:R-:W-:Y:S05]  /*9060*/  @P0 BRA `(.L_x_6253) ;  /* 0x00000000002c0947 */ /* 0x000fea0003800000 */
[----:B------:R-:W-:-:S13]  /*9070*/  ISETP.NE.AND P0, PT, R0, 0xa, PT ;  /* 0x0000000a0000780c */ /* 0x000fda0003f05270 */
[----:B------:R-:W-:Y:S05]  /*9080*/  @!P0 BRA `(.L_x_6254) ;  /* 0x0000000000188947 */ /* 0x000fea0003800000 */
[----:B------:R-:W-:-:S13]  /*9090*/  ISETP.NE.AND P0, PT, R0, 0xb, PT ;  /* 0x0000000b0000780c */ /* 0x000fda0003f05270 */
[----:B------:R-:W-:Y:S05]  /*90a0*/  @P0 BRA `(.L_x_6234) ;  /* 0x0000000000340947 */ /* 0x000fea0003800000 */
[----:B-----5:R-:W0:Y:S02]  /*90b0*/  DSETP.NEU.AND P0, PT, R16, RZ, PT ;  /* 0x000000ff1000722a */ /* 0x020e240003f0d000 */
[----:B0-----:R-:W-:-:S05]  /*90c0*/  SEL R3, RZ, 0x1, !P0 ;  /* 0x00000001ff037807 */ /* 0x001fca0004000000 */
[----:B------:R-:W-:Y:S01]  /*90d0*/  STG.E.U8 desc[UR36][R4.64], R3 ;  /* 0x0000000304007986 */ /* 0x000fe2000c101124 */
[----:B------:R-:W-:Y:S05]  /*90e0*/  EXIT ;  /* 0x000000000000794d */ /* 0x000fea0003800000 */
.L_x_6254:
[----:B------:R-:W-:-:S05]  /*90f0*/  CS2R R18, SRZ ;  /* 0x0000000000127805 */ /* 0x000fca000001ff00 */
[----:B-----5:R-:W-:Y:S01]  /*9100*/  STG.E.128 desc[UR36][R4.64], R16 ;  /* 0x0000001004007986 */ /* 0x020fe2000c101d24 */
[----:B------:R-:W-:Y:S05]  /*9110*/  EXIT ;  /* 0x000000000000794d */ /* 0x000fea0003800000 */
.L_x_6253:
[----:B------:R-:W-:-:S13]  /*9120*/  ISETP.NE.AND P0, PT, R0, 0xf, PT ;  /* 0x0000000f0000780c */ /* 0x000fda0003f05270 */
[----:B------:R-:W-:Y:S05]  /*9130*/  @!P0 BRA `(.L_x_6255) ;  /* 0x0000000400288947 */ /* 0x000fea0003800000 */
[----:B------:R-:W-:-:S13]  /*9140*/  ISETP.NE.AND P0, PT, R0, 0x17, PT ;  /* 0x000000170000780c */ /* 0x000fda0003f05270 */
[----:B------:R-:W-:Y:S05]  /*9150*/  @!P0 BRA `(.L_x_6256) ;  /* 0x0000000000b08947 */ /* 0x000fea0003800000 */
[----:B------:R-:W-:-:S13]  /*9160*/  ISETP.NE.AND P0, PT, R0, 0x18, PT ;  /* 0x000000180000780c */ /* 0x000fda0003f05270 */
[----:B------:R-:W-:Y:S05]  /*9170*/  @!P0 BRA `(.L_x_6257) ;  /* 0x0000000000448947 */ /* 0x000fea0003800000 */
.L_x_6234:
        /* <DEDUP_REMOVED lines=16> */
.L_x_6258:
[----:B------:R-:W-:Y:S05]  /*9280*/  EXIT ;  /* 0x000000000000794d */ /* 0x000fea0003800000 */
.L_x_6257:
        /* <DEDUP_REMOVED lines=21> */
.L_x_6260:
[----:B------:R-:W-:Y:S05]  /*93e0*/  BSYNC.RECONVERGENT B0 ;  /* 0x0000000000007941 */ /* 0x000fea0003800200 */
.L_x_6259:
[----:B------:R-:W-:-:S05]  /*93f0*/  LOP3.LUT R3, R0, 0x80, R3, 0xf8, !PT ;  /* 0x0000008000037812 */ /* 0x000fca00078ef803 */
[----:B------:R-:W-:Y:S01]  /*9400*/  STG.E.U8 desc[UR36][R4.64], R3 ;  /* 0x0000000304007986 */ /* 0x000fe2000c101124 */
[----:B------:R-:W-:Y:S05]  /*9410*/  EXIT ;  /* 0x000000000000794d */ /* 0x000fea0003800000 */
.L_x_6256:
        /* <DEDUP_REMOVED lines=20> */
.L_x_6262:
[----:B------:R-:W-:Y:S01]  /*9560*/  IMAD.MOV.U32 R0, RZ, RZ, 0x7f ;  /* 0x0000007fff007424 */ /* 0x000fe200078e00ff */
[----:B------:R-:W-:-:S04]  /*9570*/  ISETP.GT.U32.AND P0, PT, R2, 0x7f800000, PT ;  /* 0x7f8000000200780c */ /* 0x000fc80003f04070 */
[----:B------:R-:W-:-:S09]  /*9580*/  SEL R0, R0, 0x7c, P0 ;  /* 0x0000007c00007807 */ /* 0x000fd20000000000 */
.L_x_6263:
[----:B------:R-:W-:Y:S05]  /*9590*/  BSYNC.RECONVERGENT B0 ;  /* 0x0000000000007941 */ /* 0x000fea0003800200 */
.L_x_6261:
[----:B------:R-:W-:-:S04]  /*95a0*/  SHF.R.U32.HI R3, RZ, 0x18, R3 ;  /* 0x00000018ff037819 */ /* 0x000fc80000011603 */
[----:B------:R-:W-:-:S05]  /*95b0*/  LOP3.LUT R3, R0, 0x80, R3, 0xf8, !PT ;  /* 0x0000008000037812 */ /* 0x000fca00078ef803 */
[----:B------:R-:W-:Y:S01]  /*95c0*/  STG.E.U8 desc[UR36][R4.64], R3 ;  /* 0x0000000304007986 */ /* 0x000fe2000c101124 */
[----:B------:R-:W-:Y:S05]  /*95d0*/  EXIT ;  /* 0x000000000000794d */ /* 0x000fea0003800000 */
.L_x_6255:
        /* <DEDUP_REMOVED lines=12> */
.L_x_6264:
        /* <DEDUP_REMOVED lines=14> */
.L_x_6391:


//--------------------- .text._ZN2at6native18elementwise_kernelILi128ELi2EZNS0_22gpu_kernel_impl_nocastIZZZNS0_66_GLOBAL__N__a0cfb035_28_ActivationHardswishKernel_cu_9e10b42f_293016hardswish_kernelERNS_14TensorIteratorEENKUlvE_clEvENKUlvE_clEvEUldE_EEvRNS_18TensorIteratorBaseERKT_EUliE_EEviT1_ --------------------------
	.section	.text._ZN2at6native18elementwise_kernelILi128ELi2EZNS0_22gpu_kernel_impl_nocastIZZZNS0_66_GLOBAL__N__a0cfb035_28_ActivationHardswishKernel_cu_9e10b42f_293016hardswish_kernelERNS_14TensorIteratorEENKUlvE_clEvENKUlvE_clEvEUldE_EEvRNS_18TensorIteratorBaseERKT_EUliE_EEviT1_,"ax",@progbits
	.align	128
        .global         _ZN2at6native18elementwise_kernelILi128ELi2EZNS0_22gpu_kernel_impl_nocastIZZZNS0_66_GLOBAL__N__a0cfb035_28_ActivationHardswishKernel_cu_9e10b42f_293016hardswish_kernelERNS_14TensorIteratorEENKUlvE_clEvENKUlvE_clEvEUldE_EEvRNS_18TensorIteratorBaseERKT_EUliE_EEviT1_
        .type           _ZN2at6native18elementwise_kernelILi128ELi2EZNS0_22gpu_kernel_impl_nocastIZZZNS0_66_GLOBAL__N__a0cfb035_28_ActivationHardswishKernel_cu_9e10b42f_293016hardswish_kernelERNS_14TensorIteratorEENKUlvE_clEvENKUlvE_clEvEUldE_EEvRNS_18TensorIteratorBaseERKT_EUliE_EEviT1_,@function
        .size           _ZN2at6native18elementwise_kernelILi128ELi2EZNS0_22gpu_kernel_impl_nocastIZZZNS0_66_GLOBAL__N__a0cfb035_28_ActivationHardswishKernel_cu_9e10b42f_293016hardswish_kernelERNS_14TensorIteratorEENKUlvE_clEvENKUlvE_clEvEUldE_EEvRNS_18TensorIteratorBaseERKT_EUliE_EEviT1_,(.L_x_6392 - _ZN2at6native18elementwise_kernelILi128ELi2EZNS0_22gpu_kernel_impl_nocastIZZZNS0_66_GLOBAL__N__a0cfb035_28_ActivationHardswishKernel_cu_9e10b42f_293016hardswish_kernelERNS_14TensorIteratorEENKUlvE_clEvENKUlvE_clEvEUldE_EEvRNS_18TensorIteratorBaseERKT_EUliE_EEviT1_)
        .other          _ZN2at6native18elementwise_kernelILi128ELi2EZNS0_22gpu_kernel_impl_nocastIZZZNS0_66_GLOBAL__N__a0cfb035_28_ActivationHardswishKernel_cu_9e10b42f_293016hardswish_kernelERNS_14TensorIteratorEENKUlvE_clEvENKUlvE_clEvEUldE_EEvRNS_18TensorIteratorBaseERKT_EUliE_EEviT1_,@"STO_CUDA_ENTRY STV_DEFAULT"
_ZN2at6native18elementwise_kernelILi128ELi2EZNS0_22gpu_kernel_impl_nocastIZZZNS0_66_GLOBAL__N__a0cfb035_28_ActivationHardswishKernel_cu_9e10b42f_293016hardswish_kernelERNS_14TensorIteratorEENKUlvE_clEvENKUlvE_clEvEUldE_EEvRNS_18TensorIteratorBaseERKT_EUliE_EEviT1_:
.text._ZN2at6native18elementwise_kernelILi128ELi2EZNS0_22gpu_kernel_impl_nocastIZZZNS0_66_GLOBAL__N__a0cfb035_28_ActivationHardswishKernel_cu_9e10b42f_293016hardswish_kernelERNS_14TensorIteratorEENKUlvE_clEvENKUlvE_clEvEUldE_EEvRNS_18TensorIteratorBaseERKT_EUliE_EEviT1_:
        /* <DEDUP_REMOVED lines=14> */
[----:B------:R-:W1:Y:S01]  /*00e0*/  LDCU.64 UR8, c[0x0][0x590] ;  /* 0x0000b200ff0877ac */ /* 0x000e620008000a00 */
[----:B------:R-:W2:Y:S01]  /*00f0*/  LDCU.64 UR10, c[0x0][0x5a8] ;  /* 0x0000b500ff0a77ac */ /* 0x000ea20008000a00 */
[----:B0-----:R-:W3:Y:S01]  /*0100*/  LDG.E.64 R4, desc[UR6][R4.64] ;  /* 0x0000000604047981 */ /* 0x001ee2000c1e1b00 */
[----:B------:R-:W-:Y:S01]  /*0110*/  IADD3 R3, PT, PT, R3, 0x80, RZ ;  /* 0x0000008003037810 */ /* 0x000fe20007ffe0ff */
[----:B---3--:R-:W1:-:S15]  /*0120*/  DADD R6, R4, 3 ;  /* 0x4008000004067429 */ /* 0x008e5e0000000000 */
[----:B------:R-:W-:-:S15]  /*0130*/  NOP ;  /* 0x0000000000007918 */ /* 0x000fde0000000000 */
[----:B------:R-:W-:-:S15]  /*0140*/  NOP ;  /* 0x0000000000007918 */ /* 0x000fde0000000000 */
[----:B------:R-:W-:-:S15]  /*0150*/  NOP ;  /* 0x0000000000007918 */ /* 0x000fde0000000000 */
[----:B------:R-:W-:-:S04]  /*0160*/  NOP ;  /* 0x0000000000007918 */ /* 0x000fc80000000000 */
[----:B-1----:R-:W0:Y:S01]  /*0170*/  DSETP.GEU.AND P0, PT, R6, UR8, PT ;  /* 0x0000000806007e2a */ /* 0x002e22000bf0e000 */
        /* <DEDUP_REMOVED lines=8> */
[----:B--2---:R-:W0:Y:S02]  /*0200*/  DSETP.GT.AND P0, PT, R6, UR10, PT ;  /* 0x0000000a06007e2a */ /* 0x004e24000bf04000 */
[----:B0-----:R-:W0:Y:S08]  /*0210*/  @P0 LDC R6, c[0x0][0x5a8] ;  /* 0x00016a00ff060b82 */ /* 0x001e300000000800 */
[----:B------:R-:W0:-:S15]  /*0220*/  @P0 LDC R7, c[0x0][0x5ac] ;  /* 0x00016b00ff070b82 */ /* 0x000e1e0000000800 */
[----:B------:R-:W-:-:S15]  /*0230*/  NOP ;  /* 0x0000000000007918 */ /* 0x000fde0000000000 */
[----:B------:R-:W-:-:S15]  /*0240*/  NOP ;  /* 0x0000000000007918 */ /* 0x000fde0000000000 */
[----:B------:R-:W-:-:S09]  /*0250*/  NOP ;  /* 0x0000000000007918 */ /* 0x000fd20000000000 */
[----:B0-----:R0:W1:Y:S02]  /*0260*/  DMUL R4, R4, R6 ;  /* 0x0000000604047228 */ /* 0x0010640000000000 */
[----:B0-----:R-:W0:-:S15]  /*0270*/  LDC.64 R6, c[0x0][0x580] ;  /* 0x00016000ff067b82 */ /* 0x001e1e0000000a00 */
[----:B------:R-:W-:-:S15]  /*0280*/  NOP ;  /* 0x0000000000007918 */ /* 0x000fde0000000000 */
[----:B------:R-:W-:-:S15]  /*0290*/  NOP ;  /* 0x0000000000007918 */ /* 0x000fde0000000000 */
[----:B------:R-:W-:-:S15]  /*02a0*/  NOP ;  /* 0x0000000000007918 */ /* 0x000fde0000000000 */
[----:B------:R-:W-:-:S02]  /*02b0*/  NOP ;  /* 0x0000000000007918 */ /* 0x000fc40000000000 */
[----:B-1----:R-:W0:Y:S02]  /*02c0*/  DMUL R4, R4, UR8 ;  /* 0x0000000804047c28 */ /* 0x002e240008000000 */
[----:B0-----:R0:W-:Y:S02]  /*02d0*/  STG.E.64 desc[UR6][R6.64], R4 ;  /* 0x0000000406007986 */ /* 0x0011e4000c101b06 */
.L_x_6267:
[----:B------:R-:W-:Y:S05]  /*02e0*/  BSYNC.RECONVERGENT B0 ;  /* 0x0000000000007941 */ /* 0x000fea0003800200 */
.L_x_6266:
[----:B------:R-:W-:-:S13]  /*02f0*/  ISETP.GE.AND P0, PT, R3, UR4, PT ;  /* 0x0000000403007c0c */ /* 0x000fda000bf06270 */
[----:B------:R-:W-:Y:S05]  /*0300*/  @P0 EXIT ;  /* 0x000000000000094d */ /* 0x000fea0003800000 */
[----:B------:R-:W1:Y:S01]  /*0310*/  LDC.64 R2, c[0x0][0x588] ;  /* 0x00016200ff027b82 */ /* 0x000e620000000a00 */
[----:B------:R-:W2:Y:S01]  /*0320*/  LDCU.64 UR4, c[0x0][0x590] ;  /* 0x0000b200ff0477ac */ /* 0x000ea20008000a00 */
[----:B------:R-:W3:Y:S01]  /*0330*/  LDCU.64 UR8, c[0x0][0x5a8] ;  /* 0x0000b500ff0877ac */ /* 0x000ee20008000a00 */
[----:B-1----:R-:W0:Y:S02]  /*0340*/  LDG.E.64 R2, desc[UR6][R2.64] ;  /* 0x0000000602027981 */ /* 0x002e24000c1e1b00 */
[----:B0-----:R-:W2:-:S15]  /*0350*/  DADD R4, R2, 3 ;  /* 0x4008000002047429 */ /* 0x001e9e0000000000 */
[----:B------:R-:W-:-:S15]  /*0360*/  NOP ;  /* 0x0000000000007918 */ /* 0x000fde0000000000 */
[----:B------:R-:W-:-:S15]  /*0370*/  NOP ;  /* 0x0000000000007918 */ /* 0x000fde0000000000 */
[----:B------:R-:W-:-:S15]  /*0380*/  NOP ;  /* 0x0000000000007918 */ /* 0x000fde0000000000 */
[----:B------:R-:W-:-:S04]  /*0390*/  NOP ;  /* 0x0000000000007918 */ /* 0x000fc80000000000 */
[----:B--2---:R-:W0:Y:S01]  /*03a0*/  DSETP.GEU.AND P0, PT, R4, UR4, PT ;  /* 0x0000000404007e2a */ /* 0x004e22000bf0e000 */
        /* <DEDUP_REMOVED lines=8> */
[----:B---3--:R-:W0:Y:S02]  /*0430*/  DSETP.GT.AND P0, PT, R4, UR8, PT ;  /* 0x0000000804007e2a */ /* 0x008e24000bf04000 */
        /* <DEDUP_REMOVED lines=12> */
[----:B0-----:R-:W-:Y:S01]  /*0500*/  STG.E.64 desc[UR6][R4.64], R2 ;  /* 0x0000000204007986 */ /* 0x001fe2000c101b06 */
[----:B------:R-:W-:Y:S05]  /*0510*/  EXIT ;  /* 0x000000000000794d */ /* 0x000fea0003800000 */
.L_x_6265:
        /* <DEDUP_REMOVED lines=305> */
.L_x_6270:
[----:B------:R-:W0:Y:S01]  /*1830*/  LDCU.128 UR8, c[0x0][0x580] ;  /* 0x0000b000ff0877ac */ /* 0x000e220008000c00 */
[----:B------:R-:W1:Y:S01]  /*1840*/  LDCU.64 UR12, c[0x0][0x5a8] ;  /* 0x0000b500ff0c77ac */ /* 0x000e620008000a00 */
[----:B0-----:R-:W-:-:S05]  /*1850*/  IADD3 R6, P0, PT, R4, UR10, RZ ;  /* 0x0000000a04067c10 */ /* 0x001fca000ff1e0ff */
[----:B------:R-:W-:Y:S01]  /*1860*/  IMAD.X R7, RZ, RZ, UR11, P0 ;  /* 0x0000000bff077e24 */ /* 0x000fe200080e06ff */
[----:B------:R-:W0:Y:S05]  /*1870*/  LDCU.64 UR10, c[0x0][0x590] ;  /* 0x0000b200ff0a77ac */ /* 0x000e2a0008000a00 */
[----:B------:R-:W2:Y:S01]  /*1880*/  LDG.E.64 R6, desc[UR6][R6.64] ;  /* 0x0000000606067981 */ /* 0x000ea2000c1e1b00 */
[----:B------:R-:W-:Y:S01]  /*1890*/  IADD3 R3, PT, PT, R3, 0x80, RZ ;  /* 0x0000008003037810 */ /* 0x000fe20007ffe0ff */
[----:B--2---:R-:W0:-:S15]  /*18a0*/  DADD R8, R6, 3 ;  /* 0x4008000006087429 */ /* 0x004e1e0000000000 */
[----:B------:R-:W-:-:S15]  /*18b0*/  NOP ;  /* 0x0000000000007918 */ /* 0x000fde0000000000 */
[----:B------:R-:W-:-:S15]  /*18c0*/  NOP ;  /* 0x0000000000007918 */ /* 0x000fde0000000000 */
[----:B------:R-:W-:-:S15]  /*18d0*/  NOP ;  /* 0x0000000000007918 */ /* 0x000fde0000000000 */
[----:B------:R-:W-:-:S04]  /*18e0*/  NOP ;  /* 0x0000000000007918 */ /* 0x000fc80000000000 */
[----:B0-----:R-:W0:Y:S01]  /*18f0*/  DSETP.GEU.AND P0, PT, R8, UR10, PT ;  /* 0x0000000a08007e2a */ /* 0x001e22000bf0e000 */
[----:B------:R-:W0:Y:S02]  /*1900*/  LDCU.64 UR10, c[0x0][0x590] ;  /* 0x0000b200ff0a77ac */ /* 0x000e240008000a00 */
[----:B0-----:R-:W-:Y:S02]  /*1910*/  FSEL R8, R8, UR10, P0 ;  /* 0x0000000a08087c08 */ /* 0x001fe40008000000 */
[----:B------:R-:W-:-:S15]  /*1920*/  FSEL R9, R9, UR11, P0 ;  /* 0x0000000b09097c08 */ /* 0x000fde0008000000 */
[----:B------:R-:W-:-:S15]  /*1930*/  NOP ;  /* 0x0000000000007918 */ /* 0x000fde0000000000 */
[----:B------:R-:W-:-:S15]  /*1940*/  NOP ;  /* 0x0000000000007918 */ /* 0x000fde0000000000 */
[----:B------:R-:W-:-:S14]  /*1950*/  NOP ;  /* 0x0000000000007918 */ /* 0x000fdc0000000000 */
[----:B-1----:R-:W0:Y:S02]  /*1960*/  DSETP.GT.AND P0, PT, R8, UR12, PT ;  /* 0x0000000c08007e2a */ /* 0x002e24000bf04000 */
[----:B0-----:R-:W0:Y:S08]  /*1970*/  @P0 LDC R8, c[0x0][0x5a8] ;  /* 0x00016a00ff080b82 */ /* 0x001e300000000800 */
[----:B------:R-:W0:Y:S01]  /*1980*/  @P0 LDC R9, c[0x0][0x5ac] ;  /* 0x00016b00ff090b82 */ /* 0x000e220000000800 */
[----:B------:R-:W-:Y:S01]  /*1990*/  IADD3 R4, P0, PT, R5, UR8, RZ ;  /* 0x0000000805047c10 */ /* 0x000fe2000ff1e0ff */
[----:B------:R-:W-:-:S03]  /*19a0*/  UMOV UR8, 0x60000000 ;  /* 0x6000000000087882 */ /* 0x000fc60000000000 */
[----:B------:R-:W-:Y:S01]  /*19b0*/  IADD3.X R5, PT, PT, RZ, UR9, RZ, P0, !PT ;  /* 0x00000009ff057c10 */ /* 0x000fe200087fe4ff */
[----:B------:R-:W-:-:S15]  /*19c0*/  UMOV UR9, 0x3fc55555 ;  /* 0x3fc5555500097882 */ /* 0x000fde0000000000 */
[----:B------:R-:W-:-:S15]  /*19d0*/  NOP ;  /* 0x0000000000007918 */ /* 0x000fde0000000000 */
[----:B------:R-:W-:-:S15]  /*19e0*/  NOP ;  /* 0x0000000000007918 */ /* 0x000fde0000000000 */
[----:B------:R-:W-:-:S03]  /*19f0*/  NOP ;  /* 0x0000000000007918 */ /* 0x000fc60000000000 */
[----:B0-----:R-:W0:-:S15]  /*1a00*/  DMUL R6, R6, R8 ;  /* 0x0000000806067228 */ /* 0x001e1e0000000000 */
[----:B------:R-:W-:-:S15]  /*1a10*/  NOP ;  /* 0x0000000000007918 */ /* 0x000fde0000000000 */
[----:B------:R-:W-:-:S15]  /*1a20*/  NOP ;  /* 0x0000000000007918 */ /* 0x000fde0000000000 */
[----:B------:R-:W-:-:S15]  /*1a30*/  NOP ;  /* 0x0000000000007918 */ /* 0x000fde0000000000 */
[----:B------:R-:W-:-:S04]  /*1a40*/  NOP ;  /* 0x0000000000007918 */ /* 0x000fc80000000000 */
[----:B0-----:R-:W0:Y:S02]  /*1a50*/  DMUL R6, R6, UR8 ;  /* 0x0000000806067c28 */ /* 0x001e240008000000 */
[----:B0-----:R0:W-:Y:S02]  /*1a60*/  STG.E.64 desc[UR6][R4.64], R6 ;  /* 0x0000000604007986 */ /* 0x0011e4000c101b06 */
.L_x_6269:
[----:B------:R-:W-:Y:S05]  /*1a70*/  BSYNC.RECONVERGENT B0 ;  /* 0x0000000000007941 */ /* 0x000fea0003800200 */
.L_x_6268:
[----:B------:R-:W-:-:S13]  /*1a80*/  ISETP.GE.AND P0, PT, R3, UR4, PT ;  /* 0x0000000403007c0c */ /* 0x000fda000bf06270 */
[----:B------:R-:W-:Y:S05]  /*1a90*/  @P0 EXIT ;  /* 0x000000000000094d */ /* 0x000fea0003800000 */
        /* <DEDUP_REMOVED lines=298> */
.L_x_6271:
[----:B------:R-:W0:Y:S01]  /*2d40*/  LDCU.128 UR8, c[0x0][0x580] ;  /* 0x0000b000ff0877ac */ /* 0x000e220008000c00 */
[----:B------:R-:W1:Y:S01]  /*2d50*/  LDCU.64 UR4, c[0x0][0x590] ;  /* 0x0000b200ff0477ac */ /* 0x000e620008000a00 */
[----:B0-----:R-:W-:-:S04]  /*2d60*/  IADD3 R4, P0, PT, R2, UR10, RZ ;  /* 0x0000000a02047c10 */ /* 0x001fc8000ff1e0ff */
[----:B------:R-:W-:Y:S01]  /*2d70*/  IADD3.X R5, PT, PT, RZ, UR11, RZ, P0, !PT ;  /* 0x0000000bff057c10 */ /* 0x000fe200087fe4ff */
[----:B------:R-:W0:Y:S05]  /*2d80*/  LDCU.64 UR10, c[0x0][0x5a8] ;  /* 0x0000b500ff0a77ac */ /* 0x000e2a0008000a00 */
[----:B------:R-:W2:Y:S02]  /*2d90*/  LDG.E.64 R4, desc[UR6][R4.64] ;  /* 0x0000000604047981 */ /* 0x000ea4000c1e1b00 */
[----:B--2---:R-:W1:-:S15]  /*2da0*/  DADD R6, R4, 3 ;  /* 0x4008000004067429 */ /* 0x004e5e0000000000 */
[----:B------:R-:W-:-:S15]  /*2db0*/  NOP ;  /* 0x0000000000007918 */ /* 0x000fde0000000000 */
[----:B------:R-:W-:-:S15]  /*2dc0*/  NOP ;  /* 0x0000000000007918 */ /* 0x000fde0000000000 */
[----:B------:R-:W-:-:S15]  /*2dd0*/  NOP ;  /* 0x0000000000007918 */ /* 0x000fde0000000000 */
[----:B------:R-:W-:-:S04]  /*2de0*/  NOP ;  /* 0x0000000000007918 */ /* 0x000fc80000000000 */
        /* <DEDUP_REMOVED lines=9> */
[----:B0-----:R-:W0:Y:S02]  /*2e80*/  DSETP.GT.AND P0, PT, R6, UR10, PT ;  /* 0x0000000a06007e2a */ /* 0x001e24000bf04000 */
[----:B0-----:R-:W0:Y:S08]  /*2e90*/  @P0 LDC R6, c[0x0][0x5a8] ;  /* 0x00016a00ff060b82 */ /* 0x001e300000000800 */
[----:B------:R-:W0:Y:S01]  /*2ea0*/  @P0 LDC R7, c[0x0][0x5ac] ;  /* 0x00016b00ff070b82 */ /* 0x000e220000000800 */
[----:B------:R-:W-:-:S04]  /*2eb0*/  IADD3 R2, P0, PT, R3, UR8, RZ ;  /* 0x0000000803027c10 */ /* 0x000fc8000ff1e0ff */
[----:B------:R-:W-:-:S15]  /*2ec0*/  IADD3.X R3, PT, PT, RZ, UR9, RZ, P0, !PT ;  /* 0x00000009ff037c10 */ /* 0x000fde00087fe4ff */
        /* <DEDUP_REMOVED lines=8> */
[----:B0-----:R-:W0:Y:S02]  /*2f50*/  DMUL R4, R4, UR4 ;  /* 0x0000000404047c28 */ /* 0x001e240008000000 */
[----:B0-----:R-:W-:Y:S01]  /*2f60*/  STG.E.64 desc[UR6][R2.64], R4 ;  /* 0x0000000402007986 */ /* 0x001fe2000c101b06 */
[----:B------:R-:W-:Y:S05]  /*2f70*/  EXIT ;  /* 0x000000000000794d */ /* 0x000fea0003800000 */
.L_x_6272:
        /* <DEDUP_REMOVED lines=16> */
.L_x_6392:


//--------------------- .text._ZN2at6native27unrolled_elementwise_kernelIZZZNS0_66_GLOBAL__N__a0cfb035_28_ActivationHardswishKernel_cu_9e10b42f_293016hardswish_kernelERNS_14TensorIteratorEENKUlvE_clEvENKUlvE_clEvEUldE_St5arrayIPcLm2EELi4E23TrivialOffsetCalculatorILi1EjESC_NS0_6memory15LoadWithoutCastENSD_16StoreWithoutCastEEEviT_T0_T2_T3_T4_T5_ --------------------------
	.section	.text._ZN2at6native27unrolled_elementwise_kernelIZZZNS0_66_GLOBAL__N__a0cfb035_28_ActivationHardswishKernel_cu_9e10b42f_293016hardswish_kernelERNS_14TensorIteratorEENKUlvE_clEvENKUlvE_clEvEUldE_St5arrayIPcLm2EELi4E23TrivialOffsetCalculatorILi1EjESC_NS0_6memory15LoadWithoutCastENSD_16StoreWithoutCastEEEviT_T0_T2_T3_T4_T5_,"ax",@progbits
	.align	128
        .global         _ZN2at6native27unrolled_elementwise_kernelIZZZNS0_66_GLOBAL__N__a0cfb035_28_ActivationHardswishKernel_cu_9e10b42f_293016hardswish_kernelERNS_14TensorIteratorEENKUlvE_clEvENKUlvE_clEvEUldE_St5arrayIPcLm2EELi4E23TrivialOffsetCalculatorILi1EjESC_NS0_6memory15LoadWithoutCastENSD_16StoreWithoutCastEEEviT_T0_T2_T3_T4_T5_
        .type           _ZN2at6native27unrolled_elementwise_kernelIZZZNS0_66_GLOBAL__N__a0cfb035_28_ActivationHardswishKernel_cu_9e10b42f_293016hardswish_kernelERNS_14TensorIteratorEENKUlvE_clEvENKUlvE_clEvEUldE_St5arrayIPcLm2EELi4E23TrivialOffsetCalculatorILi1EjESC_NS0_6memory15LoadWithoutCastENSD_16StoreWithoutCastEEEviT_T0_T2_T3_T4_T5_,@function
        .size           _ZN2at6native27unrolled_elementwise_kernelIZZZNS0_66_GLOBAL__N__a0cfb035_28_ActivationHardswishKernel_cu_9e10b42f_293016hardswish_kernelERNS_14TensorIteratorEENKUlvE_clEvENKUlvE_clEvEUldE_St5arrayIPcLm2EELi4E23TrivialOffsetCalculatorILi1EjESC_NS0_6memory15LoadWithoutCastENSD_16StoreWithoutCastEEEviT_T0_T2_T3_T4_T5_,(.L_x_6393 - _ZN2at6native27unrolled_elementwise_kernelIZZZNS0_66_GLOBAL__N__a0cfb035_28_ActivationHardswishKernel_cu_9e10b42f_293016hardswish_kernelERNS_14TensorIteratorEENKUlvE_clEvENKUlvE_clEvEUldE_St5arrayIPcLm2EELi4E23TrivialOffsetCalculatorILi1EjESC_NS0_6memory15LoadWithoutCastENSD_16StoreWithoutCastEEEviT_T0_T2_T3_T4_T5_)
        .other          _ZN2at6native27unrolled_elementwise_kernelIZZZNS0_66_GLOBAL__N__a0cfb035_28_ActivationHardswishKernel_cu_9e10b42f_293016hardswish_kernelERNS_14TensorIteratorEENKUlvE_clEvENKUlvE_clEvEUldE_St5arrayIPcLm2EELi4E23TrivialOffsetCalculatorILi1EjESC_NS0_6memory15LoadWithoutCastENSD_16StoreWithoutCastEEEviT_T0_T2_T3_T4_T5_,@"STO_CUDA_ENTRY STV_DEFAULT"
_ZN2at6native27unrolled_elementwise_kernelIZZZNS0_66_GLOBAL__N__a0cfb035_28_ActivationHardswishKernel_cu_9e10b42f_293016hardswish_kernelERNS_14TensorIteratorEENKUlvE_clEvENKUlvE_clEvEUldE_St5arrayIPcLm2EELi4E23TrivialOffsetCalculatorILi1EjESC_NS0_6memory15LoadWithoutCastENSD_16StoreWithoutCastEEEviT_T0_T2_T3_T4_T5_:
.text._ZN2at6native27unrolled_elementwise_kernelIZZZNS0_66_GLOBAL__N__a0cfb035_28_ActivationHardswishKernel_cu_9e10b42f_293016hardswish_kernelERNS_14TensorIteratorEENKUlvE_clEvENKUlvE_clEvEUldE_St5arrayIPcLm2EELi4E23TrivialOffsetCalculatorILi1EjESC_NS0_6memory15LoadWithoutCastENSD_16StoreWithoutCastEEEviT_T0_T2_T3_T4_T5_:
[----:B------:R-:W-:Y:S01]  /*0000*/  LDC R1, c[0x0][0x37c] ;  /* 0x0000df00ff017b82 */ /* 0x000fe20000000800 */
[----:B------:R-:W0:Y:S07]  /*0010*/  S2R R0, SR_CTAID.X ;  /* 0x0000000000007919 */ /* 0x000e2e0000002500 */
[----:B------:R-:W0:Y:S01]  /*0020*/  LDC R3, c[0x0][0x380] ;  /* 0x0000e000ff037b82 */ /* 0x000e220000000800 */
[----:B------:R-:W1:Y:S01]  /*0030*/  LDCU.64 UR4, c[0x0][0x358] ;  /* 0x00006b00ff0477ac */ /* 0x000e620008000a00 */
[----:B------:R-:W-:Y:S01]  /*0040*/  CS2R R10, SRZ ;  /* 0x00000000000a7805 */ /* 0x000fe2000001ff00 */
[----:B------:R-:W2:Y:S01]  /*0050*/  S2R R7, SR_TID.X ;  /* 0x0000000000077919 */ /* 0x000ea20000002100 */
[----:B0-----:R-:W-:-:S02]  /*0060*/  IMAD R4, R0, -0x200, R3 ;  /* 0xfffffe0000047824 */ /* 0x001fc400078e0203 */
[----:B--2---:R-:W-:-:S03]  /*0070*/  IMAD.MOV.U32 R5, RZ, RZ, R7 ;  /* 0x000000ffff057224 */ /* 0x004fc600078e0007 */
[----:B------:R-:W-:-:S13]  /*0080*/  ISETP.GE.AND P0, PT, R7, R4, PT ;  /* 0x000000040700720c */ /* 0x000fda0003f06270 */
[----:B------:R-:W-:-:S05]  /*0090*/  @!P0 VIADD R7, R5, 0x80 ;  /* 0x0000008005078836 */ /* 0x000fca0000000000 */
[----:B------:R-:W-:-:S13]  /*00a0*/  ISETP.GE.AND P1, PT, R7, R4, PT ;  /* 0x000000040700720c */ /* 0x000fda0003f26270 */
[----:B------:R-:W0:Y:S01]  /*00b0*/  @!P1 LDC.64 R14, c[0x0][0x3b8] ;  /* 0x0000ee00ff0e9b82 */ /* 0x000e220000000a00 */
[----:B------:R-:W-:Y:S02]  /*00c0*/  @!P1 IMAD R9, R0, 0x200, R7 ;  /* 0x0000020000099824 */ /* 0x000fe400078e0207 */
[----:B------:R-:W-:-:S05]  /*00d0*/  @!P1 VIADD R7, R7, 0x80 ;  /* 0x0000008007079836 */ /* 0x000fca0000000000 */
[----:B------:R-:W-:Y:S01]  /*00e0*/  ISETP.GE.AND P3, PT, R7, R4, PT ;  /* 0x000000040700720c */ /* 0x000fe20003f66270 */
[----:B------:R-:W-:-:S12]  /*00f0*/  @!P0 IMAD R13, R0, 0x200, R5 ;  /* 0x00000200000d8824 */ /* 0x000fd800078e0205 */
[----:B------:R-:W-:Y:S01]  /*0100*/  @!P3 IMAD R21, R0, 0x200, R7 ;  /* 0x000002000015b824 */ /* 0x000fe200078e0207 */
[----:B------:R-:W2:Y:S01]  /*0110*/  @!P3 LDC.64 R2, c[0x0][0x3b8] ;  /* 0x0000ee00ff02bb82 */ /* 0x000ea20000000a00 */
[----:B------:R-:W-:Y:S02]  /*0120*/  @!P3 VIADD R7, R7, 0x80 ;  /* 0x000000800707b836 */ /* 0x000fe40000000000 */
[----:B0-----:R-:W-:-:S03]  /*0130*/  @!P1 IMAD.WIDE.U32 R14, R9, 0x8, R14 ;  /* 0x00000008090e9825 */ /* 0x001fc600078e000e */
[----:B------:R-:W-:Y:S02]  /*0140*/  ISETP.GE.AND P2, PT, R7, R4, PT ;  /* 0x000000040700720c */ /* 0x000fe40003f46270 */
[----:B------:R-:W0:Y:S01]  /*0150*/  @!P0 LDC.64 R8, c[0x0][0x3b8] ;  /* 0x0000ee00ff088b82 */ /* 0x000e220000000a00 */
[----:B------:R-:W-:Y:S01]  /*0160*/  VIADD R23, R5, 0x80 ;  /* 0x0000008005177836 */ /* 0x000fe20000000000 */
[----:B-1----:R1:W5:Y:S09]  /*0170*/  @!P1 LDG.E.64 R10, desc[UR4][R14.64] ;  /* 0x000000040e0a9981 */ /* 0x002372000c1e1b00 */
[----:B------:R-:W3:Y:S01]  /*0180*/  @!P2 LDC.64 R16, c[0x0][0x3b8] ;  /* 0x0000ee00ff10ab82 */ /* 0x000ee20000000a00 */
[----:B------:R-:W-:Y:S01]  /*0190*/  @!P2 LEA R7, R0, R7, 0x9 ;  /* 0x000000070007a211 */ /* 0x000fe200078e48ff */
[----:B--2---:R-:W-:Y:S01]  /*01a0*/  @!P3 IMAD.WIDE.U32 R20, R21, 0x8, R2 ;  /* 0x000000081514b825 */ /* 0x004fe200078e0002 */
[----:B------:R-:W-:-:S03]  /*01b0*/  CS2R R2, SRZ ;  /* 0x0000000000027805 */ /* 0x000fc6000001ff00 */
[----:B0-----:R-:W-:Y:S01]  /*01c0*/  @!P0 IMAD.WIDE.U32 R8, R13, 0x8, R8 ;  /* 0x000000080d088825 */ /* 0x001fe200078e0008 */
[----:B------:R-:W-:-:S06]  /*01d0*/  CS2R R12, SRZ ;  /* 0x00000000000c7805 */ /* 0x000fcc000001ff00 */
[----:B------:R-:W5:Y:S01]  /*01e0*/  @!P0 LDG.E.64 R12, desc[UR4][R8.64] ;  /* 0x00000004080c8981 */ /* 0x000f62000c1e1b00 */
[----:B------:R-:W-:Y:S01]  /*01f0*/  ISETP.GE.AND P0, PT, R5, R4, PT ;  /* 0x000000040500720c */ /* 0x000fe20003f06270 */
[----:B---3--:R-:W-:Y:S01]  /*0200*/  @!P2 IMAD.WIDE.U32 R16, R7, 0x8, R16 ;  /* 0x000000080710a825 */ /* 0x008fe200078e0010 */
[----:B------:R-:W-:-:S03]  /*0210*/  CS2R R6, SRZ ;  /* 0x0000000000067805 */ /* 0x000fc6000001ff00 */
[C---:B-1----:R-:W-:Y:S01]  /*0220*/  VIADD R15, R5.reuse, 0x100 ;  /* 0x00000100050f7836 */ /* 0x042fe20000000000 */
[----:B------:R0:W5:Y:S04]  /*0230*/  @!P2 LDG.E.64 R2, desc[UR4][R16.64] ;  /* 0x000000041002a981 */ /* 0x000168000c1e1b00 */
[----:B------:R1:W5:Y:S03]  /*0240*/  @!P3 LDG.E.64 R6, desc[UR4][R20.64] ;  /* 0x000000041406b981 */ /* 0x000366000c1e1b00 */
[----:B------:R-:W2:Y:S01]  /*0250*/  @!P0 LDC.64 R18, c[0x0][0x3b0] ;  /* 0x0000ec00ff128b82 */ /* 0x000ea20000000a00 */
[----:B------:R-:W-:Y:S01]  /*0260*/  BSSY.RECONVERGENT B0, `(.L_x_6273) ;  /* 0x0000026000007945 */ /* 0x000fe20003800200 */
[----:B0-----:R-:W-:Y:S01]  /*0270*/  @!P0 LEA R17, R0, R5, 0x9 ;  /* 0x0000000500118211 */ /* 0x001fe200078e48ff */
[----:B-1----:R-:W-:-:S02]  /*0280*/  VIADD R21, R5, 0x180 ;  /* 0x0000018005157836 */ /* 0x002fc40000000000 */
[----:B------:R-:W-:Y:S01]  /*0290*/  @!P0 IMAD.MOV.U32 R5, RZ, RZ, R23 ;  /* 0x000000ffff058224 */ /* 0x000fe200078e0017 */
[-C--:B------:R-:W-:Y:S02]  /*02a0*/  ISETP.GE.AND P4, PT, R23, R4.reuse, PT ;  /* 0x000000041700720c */ /* 0x080fe40003f86270 */
[-C--:B------:R-:W-:Y:S02]  /*02b0*/  ISETP.GE.AND P1, PT, R15, R4.reuse, PT ;  /* 0x000000040f00720c */ /* 0x080fe40003f26270 */
[-C--:B------:R-:W-:Y:S02]  /*02c0*/  ISETP.GE.AND P2, PT, R21, R4.reuse, PT ;  /* 0x000000041500720c */ /* 0x080fe40003f46270 */
[----:B------:R-:W-:Y:S01]  /*02d0*/  ISETP.GE.AND P3, PT, R5, R4, PT ;  /* 0x000000040500720c */ /* 0x000fe20003f66270 */
[----:B--2---:R-:W-:Y:S01]  /*02e0*/  @!P0 IMAD.WIDE.U32 R8, R17, 0x8, R18 ;  /* 0x0000000811088825 */ /* 0x004fe200078e0012 */
[----:B------:R-:W-:Y:S11]  /*02f0*/  @P0 BRA `(.L_x_6274) ;  /* 0x0000000000700947 */ /* 0x000ff60003800000 */
        /* <DEDUP_REMOVED lines=28> */
.L_x_6274:
[----:B------:R-:W-:Y:S05]  /*04c0*/  BSYNC.RECONVERGENT B0 ;  /* 0x0000000000007941 */ /* 0x000fea0003800200 */
.L_x_6273:
[----:B------:R-:W-:Y:S04]  /*04d0*/  BSSY.RECONVERGENT B0, `(.L_x_6275) ;  /* 0x000001e000007945 */ /* 0x000fe80003800200 */
[----:B------:R-:W-:Y:S05]  /*04e0*/  @P4 BRA `(.L_x_6276) ;  /* 0x0000000000704947 */ /* 0x000fea0003800000 */
[----:B------:R-:W1:Y:S01]  /*04f0*/  LDCU.64 UR6, c[0x0][0x388] ;  /* 0x00007100ff0677ac */ /* 0x000e620008000a00 */
[----:B-----5:R-:W1:Y:S01]  /*0500*/  DADD R14, R10, 3 ;  /* 0x400800000a0e7429 */ /* 0x020e620000000000 */
[----:B------:R-:W2:-:S15]  /*0510*/  LDCU.64 UR8, c[0x0][0x3a0] ;  /* 0x00007400ff0877ac */ /* 0x000e9e0008000a00 */
        /* <DEDUP_REMOVED lines=13> */
[----:B--2---:R-:W1:Y:S02]  /*05f0*/  DSETP.GT.AND P4, PT, R14, UR8, PT ;  /* 0x000000080e007e2a */ /* 0x004e64000bf84000 */
        /* <DEDUP_REMOVED lines=11> */
.L_x_6276:
[----:B------:R-:W-:Y:S05]  /*06b0*/  BSYNC.RECONVERGENT B0 ;  /* 0x0000000000007941 */ /* 0x000fea0003800200 */
.L_x_6275:
[----:B------:R-:W-:Y:S04]  /*06c0*/  BSSY.RECONVERGENT B0, `(.L_x_6277) ;  /* 0x000001e000007945 */ /* 0x000fe80003800200 */
[----:B------:R-:W-:Y:S05]  /*06d0*/  @P1 BRA `(.L_x_6278) ;  /* 0x0000000000701947 */ /* 0x000fea0003800000 */
[----:B------:R-:W2:Y:S01]  /*06e0*/  LDCU.64 UR6, c[0x0][0x388] ;  /* 0x00007100ff0677ac */ /* 0x000ea20008000a00 */
[----:B-----5:R-:W2:Y:S01]  /*06f0*/  DADD R14, R6, 3 ;  /* 0x40080000060e7429 */ /* 0x020ea20000000000 */
[----:B------:R-:W3:-:S15]  /*0700*/  LDCU.64 UR8, c[0x0][0x3a0] ;  /* 0x00007400ff0877ac */ /* 0x000ede0008000a00 */
[----:B------:R-:W-:-:S15]  /*0710*/  NOP ;  /* 0x0000000000007918 */ /* 0x000fde0000000000 */
[----:B------:R-:W-:-:S15]  /*0720*/  NOP ;  /* 0x0000000000007918 */ /* 0x000fde0000000000 */
[----:B------:R-:W-:-:S15]  /*0730*/  NOP ;  /* 0x0000000000007918 */ /* 0x000fde0000000000 */
[----:B------:R-:W-:-:S03]  /*0740*/  NOP ;  /* 0x0000000000007918 */ /* 0x000fc60000000000 */
[----:B--2---:R-:W2:Y:S01]  /*0750*/  DSETP.GEU.AND P1, PT, R14, UR6, PT ;  /* 0x000000060e007e2a */ /* 0x004ea2000bf2e000 */
[----:B------:R-:W2:Y:S02]  /*0760*/  LDCU.64 UR6, c[0x0][0x388] ;  /* 0x00007100ff0677ac */ /* 0x000ea40008000a00 */
[----:B--2---:R-:W-:Y:S01]  /*0770*/  FSEL R14, R14, UR6, P1 ;  /* 0x000000060e0e7c08 */ /* 0x004fe20008800000 */
[----:B------:R-:W-:Y:S01]  /*0780*/  UMOV UR6, 0x60000000 ;  /* 0x6000000000067882 */ /* 0x000fe20000000000 */
[----:B------:R-:W-:Y:S01]  /*0790*/  FSEL R15, R15, UR7, P1 ;  /* 0x000000070f0f7c08 */ /* 0x000fe20008800000 */
[----:B------:R-:W-:-:S15]  /*07a0*/  UMOV UR7, 0x3fc55555 ;  /* 0x3fc5555500077882 */ /* 0x000fde0000000000 */
[----:B------:R-:W-:-:S15]  /*07b0*/  NOP ;  /* 0x0000000000007918 */ /* 0x000fde0000000000 */
[----:B------:R-:W-:-:S15]  /*07c0*/  NOP ;  /* 0x0000000000007918 */ /* 0x000fde0000000000 */
[----:B------:R-:W-:-:S13]  /*07d0*/  NOP ;  /* 0x0000000000007918 */ /* 0x000fda0000000000 */
[----:B---3--:R-:W2:Y:S02]  /*07e0*/  DSETP.GT.AND P1, PT, R14, UR8, PT ;  /* 0x000000080e007e2a */ /* 0x008ea4000bf24000 */
        /* <DEDUP_REMOVED lines=10> */
[----:B--2---:R-:W2:Y:S02]  /*0890*/  DMUL R6, R6, UR6 ;  /* 0x0000000606067c28 */ /* 0x004ea40008000000 */
.L_x_6278:
[----:B------:R-:W-:Y:S05]  /*08a0*/  BSYNC.RECONVERGENT B0 ;  /* 0x0000000000007941 */ /* 0x000fea0003800200 */
.L_x_6277:
[----:B------:R-:W-:Y:S04]  /*08b0*/  BSSY.RECONVERGENT B0, `(.L_x_6279) ;  /* 0x000001e000007945 */ /* 0x000fe80003800200 */
[----:B------:R-:W-:Y:S05]  /*08c0*/  @P2 BRA `(.L_x_6280) ;  /* 0x0000000000702947 */ /* 0x000fea0003800000 */
[----:B------:R-:W3:Y:S01]  /*08d0*/  LDCU.64 UR6, c[0x0][0x388] ;  /* 0x00007100ff0677ac */ /* 0x000ee20008000a00 */
[----:B-----5:R-:W3:Y:S01]  /*08e0*/  DADD R14, R2, 3 ;  /* 0x40080000020e7429 */ /* 0x020ee20000000000 */
[----:B------:R-:W4:-:S15]  /*08f0*/  LDCU.64 UR8, c[0x0][0x3a0] ;  /* 0x00007400ff0877ac */ /* 0x000f1e0008000a00 */
[----:B------:R-:W-:-:S15]  /*0900*/  NOP ;  /* 0x0000000000007918 */ /* 0x000fde0000000000 */
[----:B------:R-:W-:-:S15]  /*0910*/  NOP ;  /* 0x0000000000007918 */ /* 0x000fde0000000000 */
[----:B------:R-:W-:-:S15]  /*0920*/  NOP ;  /* 0x0000000000007918 */ /* 0x000fde0000000000 */
[----:B------:R-:W-:-:S03]  /*0930*/  NOP ;  /* 0x0000000000007918 */ /* 0x000fc60000000000 */
[----:B---3--:R-:W3:Y:S01]  /*0940*/  DSETP.GEU.AND P1, PT, R14, UR6, PT ;  /* 0x000000060e007e2a */ /* 0x008ee2000bf2e000 */
[----:B------:R-:W3:Y:S02]  /*0950*/  LDCU.64 UR6, c[0x0][0x388] ;  /* 0x00007100ff0677ac */ /* 0x000ee40008000a00 */
[----:B---3--:R-:W-:Y:S01]  /*0960*/  FSEL R14, R14, UR6, P1 ;  /* 0x000000060e0e7c08 */ /* 0x008fe20008800000 */
[----:B------:R-:W-:Y:S01]  /*0970*/  UMOV UR6, 0x60000000 ;  /* 0x6000000000067882 */ /* 0x000fe20000000000 */
[----:B------:R-:W-:Y:S01]  /*0980*/  FSEL R15, R15, UR7, P1 ;  /* 0x000000070f0f7c08 */ /* 0x000fe20008800000 */
[----:B------:R-:W-:-:S15]  /*0990*/  UMOV UR7, 0x3fc55555 ;  /* 0x3fc5555500077882 */ /* 0x000fde0000000000 */
[----:B------:R-:W-:-:S15]  /*09a0*/  NOP ;  /* 0x0000000000007918 */ /* 0x000fde0000000000 */
[----:B------:R-:W-:-:S15]  /*09b0*/  NOP ;  /* 0x0000000000007918 */ /* 0x000fde0000000000 */
[----:B------:R-:W-:-:S13]  /*09c0*/  NOP ;  /* 0x0000000000007918 */ /* 0x000fda0000000000 */
[----:B----4-:R-:W3:Y:S02]  /*09d0*/  DSETP.GT.AND P1, PT, R14, UR8, PT ;  /* 0x000000080e007e2a */ /* 0x010ee4000bf24000 */
[----:B---3--:R-:W3:Y:S08]  /*09e0*/  @P1 LDC R14, c[0x0][0x3a0] ;  /* 0x0000e800ff0e1b82 */ /* 0x008ef00000000800 */
[----:B------:R-:W3:-:S15]  /*09f0*/  @P1 LDC R15, c[0x0][0x3a4] ;  /* 0x0000e900ff0f1b82 */ /* 0x000ede0000000800 */
[----:B------:R-:W-:-:S15]  /*0a00*/  NOP ;  /* 0x0000000000007918 */ /* 0x000fde0000000000 */
[----:B------:R-:W-:-:S15]  /*0a10*/  NOP ;  /* 0x0000000000007918 */ /* 0x000fde0000000000 */
[----:B------:R-:W-:-:S09]  /*0a20*/  NOP ;  /* 0x0000000000007918 */ /* 0x000fd20000000000 */
[----:B---3--:R-:W3:-:S15]  /*0a30*/  DMUL R2, R2, R14 ;  /* 0x0000000e02027228 */ /* 0x008ede0000000000 */
[----:B------:R-:W-:-:S15]  /*0a40*/  NOP ;  /* 0x0000000000007918 */ /* 0x000fde0000000000 */
[----:B------:R-:W-:-:S15]  /*0a50*/  NOP ;  /* 0x0000000000007918 */ /* 0x000fde0000000000 */
[----:B------:R-:W-:-:S15]  /*0a60*/  NOP ;  /* 0x0000000000007918 */ /* 0x000fde0000000000 */
[----:B------:R-:W-:-:S04]  /*0a70*/  NOP ;  /* 0x0000000000007918 */ /* 0x000fc80000000000 */
[----:B---3--:R-:W3:Y:S02]  /*0a80*/  DMUL R2, R2, UR6 ;  /* 0x0000000602027c28 */ /* 0x008ee40008000000 */
.L_x_6280:
[----:B------:R-:W-:Y:S05]  /*0a90*/  BSYNC.RECONVERGENT B0 ;  /* 0x0000000000007941 */ /* 0x000fea0003800200 */
.L_x_6279:
[----:B0----5:R0:W-:Y:S01]  /*0aa0*/  @!P0 STG.E.64 desc[UR4][R8.64], R12 ;  /* 0x0000000c08008986 */ /* 0x0211e2000c101b04 */
[----:B------:R-:W-:Y:S04]  /*0ab0*/  BSSY.RECONVERGENT B0, `(.L_x_6281) ;  /* 0x000000c000007945 */ /* 0x000fe80003800200 */
[----:B------:R-:W-:Y:S05]  /*0ac0*/  @P3 BRA `(.L_x_6282) ;  /* 0x0000000000283947 */ /* 0x000fea0003800000 */
[----:B0-----:R-:W0:Y:S01]  /*0ad0*/  LDC.64 R8, c[0x0][0x3b0] ;  /* 0x0000ec00ff087b82 */ /* 0x001e220000000a00 */
[----:B------:R-:W-:Y:S02]  /*0ae0*/  IMAD R13, R0, 0x200, R5 ;  /* 0x00000200000d7824 */ /* 0x000fe400078e0205 */
[----:B------:R-:W-:-:S05]  /*0af0*/  VIADD R5, R5, 0x80 ;  /* 0x0000008005057836 */ /* 0x000fca0000000000 */
[----:B------:R-:W-:-:S13]  /*0b00*/  ISETP.GE.AND P0, PT, R5, R4, PT ;  /* 0x000000040500720c */ /* 0x000fda0003f06270 */
[----:B------:R-:W-:Y:S01]  /*0b10*/  @!P0 LEA R15, R0, R5, 0x9 ;  /* 0x00000005000f8211 */ /* 0x000fe200078e48ff */
[----:B------:R-:W-:Y:S02]  /*0b20*/  @!P0 VIADD R5, R5, 0x80 ;  /* 0x0000008005058836 */ /* 0x000fe40000000000 */
[----:B0-----:R-:W-:-:S04]  /*0b30*/  IMAD.WIDE.U32 R12, R13, 0x8, R8 ;  /* 0x000000080d0c7825 */ /* 0x001fc800078e0008 */
[----:B------:R-:W-:Y:S01]  /*0b40*/  @!P0 IMAD.WIDE.U32 R8, R15, 0x8, R8 ;  /* 0x000000080f088825 */ /* 0x000fe200078e0008 */
[----:B-1----:R4:W-:Y:S04]  /*0b50*/  STG.E.64 desc[UR4][R12.64], R10 ;  /* 0x0000000a0c007986 */ /* 0x0029e8000c101b04 */
[----:B--2---:R4:W-:Y:S02]  /*0b60*/  @!P0 STG.E.64 desc[UR4][R8.64], R6 ;  /* 0x0000000608008986 */ /* 0x0049e4000c101b04 */
.L_x_6282:
[----:B------:R-:W-:Y:S05]  /*0b70*/  BSYNC.RECONVERGENT B0 ;  /* 0x0000000000007941 */ /* 0x000fea0003800200 */
.L_x_6281:
[----:B------:R-:W-:-:S13]  /*0b80*/  ISETP.GE.AND P0, PT, R5, R4, PT ;  /* 0x000000040500720c */ /* 0x000fda0003f06270 */
[----:B------:R-:W-:Y:S05]  /*0b90*/  @P0 EXIT ;  /* 0x000000000000094d */ /* 0x000fea0003800000 */
[----:B--2-4-:R-:W2:Y:S01]  /*0ba0*/  LDC.64 R6, c[0x0][0x3b0] ;  /* 0x0000ec00ff067b82 */ /* 0x014ea20000000a00 */
[----:B------:R-:W-:-:S04]  /*0bb0*/  IMAD R5, R0, 0x200, R5 ;  /* 0x0000020000057824 */ /* 0x000fc800078e0205 */
[----:B--2---:R-:W-:-:S05]  /*0bc0*/  IMAD.WIDE.U32 R4, R5, 0x8, R6 ;  /* 0x0000000805047825 */ /* 0x004fca00078e0006 */
[----:B---3--:R-:W-:Y:S01]  /*0bd0*/  STG.E.64 desc[UR4][R4.64], R2 ;  /* 0x0000000204007986 */ /* 0x008fe2000c101b04 */
[----:B------:R-:W-:Y:S05]  /*0be0*/  EXIT ;  /* 0x000000000000794d */ /* 0x000fea0003800000 */
.L_x_6283:
        /* <DEDUP_REMOVED lines=9> */
.L_x_6393:


//--------------------- .text._ZN2at6native29vectorized_elementwise_kernelILi2EZZZNS0_66_GLOBAL__N__a0cfb035_28_ActivationHardswishKernel_cu_9e10b42f_293016hardswish_kernelERNS_14TensorIteratorEENKUlvE_clEvENKUlvE_clEvEUldE_St5arrayIPcLm2EEEEviT0_T1_ --------------------------
	.section	.text._ZN2at6native29vectorized_elementwise_kernelILi2EZZZNS0_66_GLOBAL__N__a0cfb035_28_ActivationHardswishKernel_cu_9e10b42f_293016hardswish_kernelERNS_14TensorIteratorEENKUlvE_clEvENKUlvE_clEvEUldE_St5arrayIPcLm2EEEEviT0_T1_,"ax",@progbits
	.align	128
        .global         _ZN2at6native29vectorized_elementwise_kernelILi2EZZZNS0_66_GLOBAL__N__a0cfb035_28_ActivationHardswishKernel_cu_9e10b42f_293016hardswish_kernelERNS_14TensorIteratorEENKUlvE_clEvENKUlvE_clEvEUldE_St5arrayIPcLm2EEEEviT0_T1_
        .type           _ZN2at6native29vectorized_elementwise_kernelILi2EZZZNS0_66_GLOBAL__N__a0cfb035_28_ActivationHardswishKernel_cu_9e10b42f_293016hardswish_kernelERNS_14TensorIteratorEENKUlvE_clEvENKUlvE_clEvEUldE_St5arrayIPcLm2EEEEviT0_T1_,@function
        .size           _ZN2at6native29vectorized_elementwise_kernelILi2EZZZNS0_66_GLOBAL__N__a0cfb035_28_ActivationHardswishKernel_cu_9e10b42f_293016hardswish_kernelERNS_14TensorIteratorEENKUlvE_clEvENKUlvE_clEvEUldE_St5arrayIPcLm2EEEEviT0_T1_,(.L_x_6394 - _ZN2at6native29vectorized_elementwise_kernelILi2EZZZNS0_66_GLOBAL__N__a0cfb035_28_ActivationHardswishKernel_cu_9e10b42f_293016hardswish_kernelERNS_14TensorIteratorEENKUlvE_clEvENKUlvE_clEvEUldE_St5arrayIPcLm2EEEEviT0_T1_)
        .other          _ZN2at6native29vectorized_elementwise_kernelILi2EZZZNS0_66_GLOBAL__N__a0cfb035_28_ActivationHardswishKernel_cu_9e10b42f_293016hardswish_kernelERNS_14TensorIteratorEENKUlvE_clEvENKUlvE_clEvEUldE_St5arrayIPcLm2EEEEviT0_T1_,@"STO_CUDA_ENTRY STV_DEFAULT"
_ZN2at6native29vectorized_elementwise_kernelILi2EZZZNS0_66_GLOBAL__N__a0cfb035_28_ActivationHardswishKernel_cu_9e10b42f_293016hardswish_kernelERNS_14TensorIteratorEENKUlvE_clEvENKUlvE_clEvEUldE_St5arrayIPcLm2EEEEviT0_T1_:
.text._ZN2at6native29vectorized_elementwise_kernelILi2EZZZNS0_66_GLOBAL__N__a0cfb035_28_ActivationHardswishKernel_cu_9e10b42f_293016hardswish_kernelERNS_14TensorIteratorEENKUlvE_clEvENKUlvE_clEvEUldE_St5arrayIPcLm2EEEEviT0_T1_:
        /* <DEDUP_REMOVED lines=8> */
[----:B------:R-:W0:Y:S02]  /*0080*/  S2R R7, SR_TID.X ;  /* 0x0000000000077919 */ /* 0x000e240000002100 */
[----:B0-----:R-:W-:Y:S01]  /*0090*/  ISETP.GE.U32.AND P1, PT, R7, R14, PT ;  /* 0x0000000e0700720c */ /* 0x001fe20003f26070 */
[----:B------:R-:W-:-:S12]  /*00a0*/  IMAD.MOV.U32 R15, RZ, RZ, R7 ;  /* 0x000000ffff0f7224 */ /* 0x000fd800078e0007 */
[----:B------:R-:W0:Y:S01]  /*00b0*/  @!P1 LDC.64 R2, c[0x0][0x3b8] ;  /* 0x0000ee00ff029b82 */ /* 0x000e220000000a00 */
[----:B------:R-:W-:Y:S02]  /*00c0*/  @!P1 VIADD R7, R15, 0x80 ;  /* 0x000000800f079836 */ /* 0x000fe40000000000 */
[----:B------:R-:W-:-:S03]  /*00d0*/  @!P1 IMAD.IADD R9, R0, 0x1, R15 ;  /* 0x0000000100099824 */ /* 0x000fc600078e020f */
[----:B------:R-:W-:-:S13]  /*00e0*/  ISETP.GE.U32.AND P0, PT, R7, R14, PT ;  /* 0x0000000e0700720c */ /* 0x000fda0003f06070 */
[----:B------:R-:W1:Y:S01]  /*00f0*/  @!P0 LDC.64 R4, c[0x0][0x3b8] ;  /* 0x0000ee00ff048b82 */ /* 0x000e620000000a00 */
[----:B------:R-:W-:Y:S02]  /*0100*/  @!P0 IMAD.IADD R11, R0, 0x1, R7 ;  /* 0x00000001000b8824 */ /* 0x000fe400078e0207 */
[----:B0-----:R-:W-:Y:S01]  /*0110*/  @!P1 IMAD.WIDE.U32 R2, R9, 0x8, R2 ;  /* 0x0000000809029825 */ /* 0x001fe200078e0002 */
[----:B------:R-:W-:-:S03]  /*0120*/  CS2R R8, SRZ ;  /* 0x0000000000087805 */ /* 0x000fc6000001ff00 */
[----:B------:R-:W-:-:S03]  /*0130*/  @!P0 VIADD R7, R7, 0x80 ;  /* 0x0000008007078836 */ /* 0x000fc60000000000 */
[----:B------:R0:W5:Y:S02]  /*0140*/  @!P1 LDG.E.64 R8, desc[UR4][R2.64] ;  /* 0x0000000402089981 */ /* 0x000164000c1e1b00 */
[----:B------:R-:W-:Y:S01]  /*0150*/  ISETP.GE.U32.AND P1, PT, R7, R14, PT ;  /* 0x0000000e0700720c */ /* 0x000fe20003f26070 */
[----:B-1----:R-:W-:Y:S01]  /*0160*/  @!P0 IMAD.WIDE.U32 R4, R11, 0x8, R4 ;  /* 0x000000080b048825 */ /* 0x002fe200078e0004 */
[----:B------:R-:W-:Y:S02]  /*0170*/  CS2R R10, SRZ ;  /* 0x00000000000a7805 */ /* 0x000fe4000001ff00 */
[----:B------:R-:W-:-:S09]  /*0180*/  CS2R R20, SRZ ;  /* 0x0000000000147805 */ /* 0x000fd2000001ff00 */
[----:B------:R-:W1:Y:S01]  /*0190*/  @!P1 LDC.64 R12, c[0x0][0x3b8] ;  /* 0x0000ee00ff0c9b82 */ /* 0x000e620000000a00 */
[----:B------:R-:W-:Y:S02]  /*01a0*/  @!P1 IMAD.IADD R17, R0, 0x1, R7 ;  /* 0x0000000100119824 */ /* 0x000fe400078e0207 */
[----:B------:R-:W-:Y:S01]  /*01b0*/  @!P1 VIADD R7, R7, 0x80 ;  /* 0x0000008007079836 */ /* 0x000fe20000000000 */
[----:B------:R-:W5:Y:S04]  /*01c0*/  @!P0 LDG.E.64 R10, desc[UR4][R4.64] ;  /* 0x00000004040a8981 */ /* 0x000f68000c1e1b00 */
[----:B------:R-:W-:-:S13]  /*01d0*/  ISETP.GE.U32.AND P0, PT, R7, R14, PT ;  /* 0x0000000e0700720c */ /* 0x000fda0003f06070 */
[----:B0-----:R-:W0:Y:S01]  /*01e0*/  @!P0 LDC.64 R2, c[0x0][0x3b8] ;  /* 0x0000ee00ff028b82 */ /* 0x001e220000000a00 */
[----:B------:R-:W-:Y:S02]  /*01f0*/  @!P0 IMAD.IADD R19, R0, 0x1, R7 ;  /* 0x0000000100138824 */ /* 0x000fe400078e0207 */
[----:B------:R-:W-:Y:S02]  /*0200*/  @!P0 VIADD R7, R7, 0x80 ;  /* 0x0000008007078836 */ /* 0x000fe40000000000 */
[----:B-1----:R-:W-:Y:S01]  /*0210*/  @!P1 IMAD.WIDE.U32 R16, R17, 0x8, R12 ;  /* 0x0000000811109825 */ /* 0x002fe200078e000c */
[----:B------:R-:W-:-:S06]  /*0220*/  CS2R R12, SRZ ;  /* 0x00000000000c7805 */ /* 0x000fcc000001ff00 */
[----:B------:R1:W5:Y:S01]  /*0230*/  @!P1 LDG.E.64 R12, desc[UR4][R16.64] ;  /* 0x00000004100c9981 */ /* 0x000362000c1e1b00 */
[----:B0-----:R-:W-:-:S05]  /*0240*/  @!P0 IMAD.WIDE.U32 R2, R19, 0x8, R2 ;  /* 0x0000000813028825 */ /* 0x001fca00078e0002 */
[----:B------:R0:W5:Y:S01]  /*0250*/  @!P0 LDG.E.64 R20, desc[UR4][R2.64] ;  /* 0x0000000402148981 */ /* 0x000162000c1e1b00 */
[----:B------:R-:W-:Y:S02]  /*0260*/  ISETP.GE.U32.AND P0, PT, R7, R14, PT ;  /* 0x0000000e0700720c */ /* 0x000fe40003f06070 */
[----:B-1----:R-:W-:-:S11]  /*0270*/  CS2R R16, SRZ ;  /* 0x0000000000107805 */ /* 0x002fd6000001ff00 */
[----:B------:R-:W1:Y:S01]  /*0280*/  @!P0 LDC.64 R4, c[0x0][0x3b8] ;  /* 0x0000ee00ff048b82 */ /* 0x000e620000000a00 */
[----:B------:R-:W-:Y:S02]  /*0290*/  @!P0 IMAD.IADD R19, R0, 0x1, R7 ;  /* 0x0000000100138824 */ /* 0x000fe400078e0207 */
[----:B------:R-:W-:Y:S02]  /*02a0*/  @!P0 VIADD R7, R7, 0x80 ;  /* 0x0000008007078836 */ /* 0x000fe40000000000 */
[----:B-1----:R-:W-:-:S05]  /*02b0*/  @!P0 IMAD.WIDE.U32 R4, R19, 0x8, R4 ;  /* 0x0000000813048825 */ /* 0x002fca00078e0004 */
[----:B------:R1:W5:Y:S01]  /*02c0*/  @!P0 LDG.E.64 R16, desc[UR4][R4.64] ;  /* 0x0000000404108981 */ /* 0x000362000c1e1b00 */
[----:B------:R-:W-:-:S13]  /*02d0*/  ISETP.GE.U32.AND P0, PT, R7, R14, PT ;  /* 0x0000000e0700720c */ /* 0x000fda0003f06070 */
[----:B0-----:R-:W0:Y:S01]  /*02e0*/  @!P0 LDC.64 R2, c[0x0][0x3b8] ;  /* 0x0000ee00ff028b82 */ /* 0x001e220000000a00 */
[----:B------:R-:W-:Y:S02]  /*02f0*/  @!P0 IMAD.IADD R19, R0, 0x1, R7 ;  /* 0x0000000100138824 */ /* 0x000fe400078e0207 */
[----:B------:R-:W-:Y:S02]  /*0300*/  @!P0 VIADD R7, R7, 0x80 ;  /* 0x0000008007078836 */ /* 0x000fe40000000000 */
[----:B0-----:R-:W-:Y:S01]  /*0310*/  @!P0 IMAD.WIDE.U32 R18, R19, 0x8, R2 ;  /* 0x0000000813128825 */ /* 0x001fe200078e0002 */
[----:B------:R-:W-:-:S06]  /*0320*/  CS2R R2, SRZ ;  /* 0x0000000000027805 */ /* 0x000fcc000001ff00 */
[----:B------:R0:W5:Y:S01]  /*0330*/  @!P0 LDG.E.64 R2, desc[UR4][R18.64] ;  /* 0x0000000412028981 */ /* 0x000162000c1e1b00 */
[----:B------:R-:W-:-:S13]  /*0340*/  ISETP.GE.U32.AND P0, PT, R7, R14, PT ;  /* 0x0000000e0700720c */ /* 0x000fda0003f06070 */
[----:B-1----:R-:W1:Y:S01]  /*0350*/  @!P0 LDC.64 R4, c[0x0][0x3b8] ;  /* 0x0000ee00ff048b82 */ /* 0x002e620000000a00 */
[----:B------:R-:W-:Y:S02]  /*0360*/  @!P0 IMAD.IADD R23, R0, 0x1, R7 ;  /* 0x0000000100178824 */ /* 0x000fe400078e0207 */
[----:B------:R-:W-:Y:S02]  /*0370*/  @!P0 VIADD R7, R7, 0x80 ;  /* 0x0000008007078836 */ /* 0x000fe40000000000 */
[----:B-1----:R-:W-:Y:S01]  /*0380*/  @!P0 IMAD.WIDE.U32 R22, R23, 0x8, R4 ;  /* 0x0000000817168825 */ /* 0x002fe200078e0004 */
[----:B------:R-:W-:-:S06]  /*0390*/  CS2R R4, SRZ ;  /* 0x0000000000047805 */ /* 0x000fcc000001ff00 */
[----:B------:R1:W5:Y:S01]  /*03a0*/  @!P0 LDG.E.64 R4, desc[UR4][R22.64] ;  /* 0x0000000416048981 */ /* 0x000362000c1e1b00 */
[----:B------:R-:W-:-:S13]  /*03b0*/  ISETP.GE.U32.AND P0, PT, R7, R14, PT ;  /* 0x0000000e0700720c */ /* 0x000fda0003f06070 */
[----:B0-----:R-:W0:Y:S01]  /*03c0*/  @!P0 LDC.64 R18, c[0x0][0x3b8] ;  /* 0x0000ee00ff128b82 */ /* 0x001e220000000a00 */
[----:B------:R-:W-:Y:S01]  /*03d0*/  @!P0 IMAD.IADD R7, R0, 0x1, R7 ;  /* 0x0000000100078824 */ /* 0x000fe200078e0207 */
[----:B------:R-:W-:Y:S03]  /*03e0*/  BSSY.RECONVERGENT B0, `(.L_x_6285) ;  /* 0x0000022000007945 */ /* 0x000fe60003800200 */
[----:B0-----:R-:W-:Y:S01]  /*03f0*/  @!P0 IMAD.WIDE.U32 R18, R7, 0x8, R18 ;  /* 0x0000000807128825 */ /* 0x001fe200078e0012 */
[----:B------:R-:W-:-:S06]  /*0400*/  CS2R R6, SRZ ;  /* 0x0000000000067805 */ /* 0x000fcc000001ff00 */
[----:B------:R1:W5:Y:S01]  /*0410*/  @!P0 LDG.E.64 R6, desc[UR4][R18.64] ;  /* 0x0000000412068981 */ /* 0x000362000c1e1b00 */
[----:B------:R-:W-:-:S13]  /*0420*/  ISETP.GE.U32.AND P0, PT, R15, R14, PT ;  /* 0x0000000e0f00720c */ /* 0x000fda0003f06070 */
[----:B-1----:R-:W-:Y:S05]  /*0430*/  @P0 BRA `(.L_x_6286) ;  /* 0x0000000000700947 */ /* 0x002fea0003800000 */
        /* <DEDUP_REMOVED lines=28> */
.L_x_6286:
[----:B------:R-:W-:Y:S05]  /*0600*/  BSYNC.RECONVERGENT B0 ;  /* 0x0000000000007941 */ /* 0x000fea0003800200 */
.L_x_6285:
[----:B------:R-:W-:Y:S01]  /*0610*/  VIADD R19, R15, 0x80 ;  /* 0x000000800f137836 */ /* 0x000fe20000000000 */
[----:B------:R-:W-:Y:S04]  /*0620*/  BSSY.RECONVERGENT B0, `(.L_x_6287) ;  /* 0x000001f000007945 */ /* 0x000fe80003800200 */
[----:B------:R-:W-:-:S13]  /*0630*/  ISETP.GE.U32.AND P1, PT, R19, R14, PT ;  /* 0x0000000e1300720c */ /* 0x000fda0003f26070 */
        /* <DEDUP_REMOVED lines=29> */
.L_x_6288:
[----:B------:R-:W-:Y:S05]  /*0810*/  BSYNC.RECONVERGENT B0 ;  /* 0x0000000000007941 */ /* 0x000fea0003800200 */
.L_x_6287:
[----:B------:R-:W-:Y:S01]  /*0820*/  VIADD R23, R15, 0x100 ;  /* 0x000001000f177836 */ /* 0x000fe20000000000 */
[----:B------:R-:W-:Y:S04]  /*0830*/  BSSY.RECONVERGENT B0, `(.L_x_6289) ;  /* 0x000001f000007945 */ /* 0x000fe80003800200 */
[----:B------:R-:W-:-:S13]  /*0840*/  ISETP.GE.U32.AND P1, PT, R23, R14, PT ;  /* 0x0000000e1700720c */ /* 0x000fda0003f26070 */
        /* <DEDUP_REMOVED lines=29> */
.L_x_6290:
[----:B------:R-:W-:Y:S05]  /*0a20*/  BSYNC.RECONVERGENT B0 ;  /* 0x0000000000007941 */ /* 0x000fea0003800200 */
.L_x_6289:
[----:B------:R-:W-:Y:S01]  /*0a30*/  VIADD R23, R15, 0x180 ;  /* 0x000001800f177836 */ /* 0x000fe20000000000 */
[----:B------:R-:W-:Y:S04]  /*0a40*/  BSSY.RECONVERGENT B0, `(.L_x_6291) ;  /* 0x000001f000007945 */ /* 0x000fe80003800200 */
[----:B------:R-:W-:-:S13]  /*0a50*/  ISETP.GE.U32.AND P1, PT, R23, R14, PT ;  /* 0x0000000e1700720c */ /* 0x000fda0003f26070 */
        /* <DEDUP_REMOVED lines=29> */
.L_x_6292:
[----:B------:R-:W-:Y:S05]  /*0c30*/  BSYNC.RECONVERGENT B0 ;  /* 0x0000000000007941 */ /* 0x000fea0003800200 */
.L_x_6291:
[----:B------:R-:W-:Y:S01]  /*0c40*/  VIADD R23, R15, 0x200 ;  /* 0x000002000f177836 */ /* 0x000fe20000000000 */
[----:B------:R-:W-:Y:S04]  /*0c50*/  BSSY.RECONVERGENT B0, `(.L_x_6293) ;  /* 0x000001f000007945 */ /* 0x000fe80003800200 */
[----:B------:R-:W-:-:S13]  /*0c60*/  ISETP.GE.U32.AND P1, PT, R23, R14, PT ;  /* 0x0000000e1700720c */ /* 0x000fda0003f26070 */
[----:B------:R-:W-:Y:S05]  /*0c70*/  @P1 BRA `(.L_x_6294) ;  /* 0x0000000000701947 */ /* 0x000fea0003800000 */
[----:B------:R-:W4:Y:S01]  /*0c80*/  LDCU.64 UR6, c[0x0][0x388] ;  /* 0x00007100ff0677ac */ /* 0x000f220008000a00 */
[----:B-----5:R-:W4:Y:S01]  /*0c90*/  DADD R22, R16, 3 ;  /* 0x4008000010167429 */ /* 0x020f220000000000 */
[----:B------:R-:W0:-:S15]  /*0ca0*/  LDCU.64 UR8, c[0x0][0x3a0] ;  /* 0x00007400ff0877ac */ /* 0x000e1e0008000a00 */
        /* <DEDUP_REMOVED lines=24> */
[----:B0-----:R-:W4:Y:S02]  /*0e30*/  DMUL R16, R16, UR6 ;  /* 0x0000000610107c28 */ /* 0x001f240008000000 */
.L_x_6294:
[----:B------:R-:W-:Y:S05]  /*0e40*/  BSYNC.RECONVERGENT B0 ;  /* 0x0000000000007941 */ /* 0x000fea0003800200 */
.L_x_6293:
[----:B------:R-:W-:Y:S01]  /*0e50*/  VIADD R23, R15, 0x280 ;  /* 0x000002800f177836 */ /* 0x000fe20000000000 */
[----:B------:R-:W-:Y:S04]  /*0e60*/  BSSY.RECONVERGENT B0, `(.L_x_6295) ;  /* 0x000001f000007945 */ /* 0x000fe80003800200 */
[----:B------:R-:W-:-:S13]  /*0e70*/  ISETP.GE.U32.AND P1, PT, R23, R14, PT ;  /* 0x0000000e1700720c */ /* 0x000fda0003f26070 */
        /* <DEDUP_REMOVED lines=29> */
.L_x_6296:
[----:B------:R-:W-:Y:S05]  /*1050*/  BSYNC.RECONVERGENT B0 ;  /* 0x0000000000007941 */ /* 0x000fea0003800200 */
.L_x_6295:
        /* <DEDUP_REMOVED lines=32> */
.L_x_6298:
[----:B------:R-:W-:Y:S05]  /*1260*/  BSYNC.RECONVERGENT B0 ;  /* 0x0000000000007941 */ /* 0x000fea0003800200 */
.L_x_6297:
        /* <DEDUP_REMOVED lines=32> */
.L_x_6300:
[----:B------:R-:W-:Y:S05]  /*1470*/  BSYNC.RECONVERGENT B0 ;  /* 0x0000000000007941 */ /* 0x000fea0003800200 */
.L_x_6299:
[----:B------:R-:W0:Y:S01]  /*1480*/  @!P0 LDC.64 R22, c[0x0][0x3b0] ;  /* 0x0000ec00ff168b82 */ /* 0x000e220000000a00 */
[----:B------:R-:W-:Y:S01]  /*1490*/  @!P0 IMAD.IADD R25, R0, 0x1, R15 ;  /* 0x0000000100198824 */ /* 0x000fe200078e020f */
[----:B------:R-:W-:Y:S01]  /*14a0*/  BSSY.RECONVERGENT B0, `(.L_x_6301) ;  /* 0x0000030000007945 */ /* 0x000fe20003800200 */
[----:B------:R-:W-:-:S03]  /*14b0*/  @!P0 IMAD.MOV.U32 R15, RZ, RZ, R19 ;  /* 0x000000ffff0f8224 */ /* 0x000fc600078e0013 */
[----:B------:R-:W-:Y:S01]  /*14c0*/  BSSY.RELIABLE B1, `(.L_x_6302) ;  /* 0x0000027000017945 */ /* 0x000fe20003800100 */
[----:B0-----:R-:W-:-:S05]  /*14d0*/  @!P0 IMAD.WIDE.U32 R22, R25, 0x8, R22 ;  /* 0x0000000819168825 */ /* 0x001fca00078e0016 */
[----:B-----5:R0:W-:Y:S01]  /*14e0*/  @!P0 STG.E.64 desc[UR4][R22.64], R8 ;  /* 0x0000000816008986 */ /* 0x0201e2000c101b04 */
[----:B------:R-:W-:-:S13]  /*14f0*/  ISETP.GE.U32.AND P0, PT, R15, R14, PT ;  /* 0x0000000e0f00720c */ /* 0x000fda0003f06070 */
[----:B0-----:R-:W-:Y:S05]  /*1500*/  @P0 BRA `(.L_x_6303) ;  /* 0x0000000000300947 */ /* 0x001fea0003800000 */
[----:B------:R-:W0:Y:S01]  /*1510*/  LDC.64 R8, c[0x0][0x3b0] ;  /* 0x0000ec00ff087b82 */ /* 0x000e220000000a00 */
[----:B------:R-:W-:Y:S02]  /*1520*/  IMAD.IADD R19, R0, 0x1, R15 ;  /* 0x0000000100137824 */ /* 0x000fe400078e020f */
[----:B------:R-:W-:-:S05]  /*1530*/  VIADD R15, R15, 0x80 ;  /* 0x000000800f0f7836 */ /* 0x000fca0000000000 */
[----:B------:R-:W-:Y:S01]  /*1540*/  ISETP.GE.U32.AND P0, PT, R15, R14, PT ;  /* 0x0000000e0f00720c */ /* 0x000fe20003f06070 */
[----:B0-----:R-:W-:-:S05]  /*1550*/  IMAD.WIDE.U32 R8, R19, 0x8, R8 ;  /* 0x0000000813087825 */ /* 0x001fca00078e0008 */
[----:B-1----:R0:W-:Y:S07]  /*1560*/  STG.E.64 desc[UR4][R8.64], R10 ;  /* 0x0000000a08007986 */ /* 0x0021ee000c101b04 */
[----:B------:R-:W-:Y:S05]  /*1570*/  @P0 BRA `(.L_x_6304) ;  /* 0x0000000000300947 */ /* 0x000fea0003800000 */
[----:B0-----:R-:W0:Y:S01]  /*1580*/  LDC.64 R8, c[0x0][0x3b0] ;  /* 0x0000ec00ff087b82 */ /* 0x001e220000000a00 */
[----:B------:R-:W-:Y:S02]  /*1590*/  IMAD.IADD R11, R0, 0x1, R15 ;  /* 0x00000001000b7824 */ /* 0x000fe400078e020f */
[----:B------:R-:W-:Y:S02]  /*15a0*/  VIADD R15, R15, 0x80 ;  /* 0x000000800f0f7836 */ /* 0x000fe40000000000 */
[----:B0-----:R-:W-:-:S05]  /*15b0*/  IMAD.WIDE.U32 R8, R11, 0x8, R8 ;  /* 0x000000080b087825 */ /* 0x001fca00078e0008 */
[----:B--2---:R0:W-:Y:S02]  /*15c0*/  STG.E.64 desc[UR4][R8.64], R12 ;  /* 0x0000000c08007986 */ /* 0x0041e4000c101b04 */
.L_x_6303:
[----:B------:R-:W-:-:S13]  /*15d0*/  ISETP.GE.U32.AND P0, PT, R15, R14, PT ;  /* 0x0000000e0f00720c */ /* 0x000fda0003f06070 */
[----:B------:R-:W-:Y:S05]  /*15e0*/  @P0 BRA `(.L_x_6305) ;  /* 0x0000000000300947 */ /* 0x000fea0003800000 */
[----:B0-----:R-:W0:Y:S01]  /*15f0*/  LDC.64 R8, c[0x0][0x3b0] ;  /* 0x0000ec00ff087b82 */ /* 0x001e220000000a00 */
[----:B-1----:R-:W-:Y:S02]  /*1600*/  IMAD.IADD R11, R0, 0x1, R15 ;  /* 0x00000001000b7824 */ /* 0x002fe400078e020f */
[----:B------:R-:W-:Y:S02]  /*1610*/  VIADD R15, R15, 0x80 ;  /* 0x000000800f0f7836 */ /* 0x000fe40000000000 */
[----:B0-----:R-:W-:-:S05]  /*1620*/  IMAD.WIDE.U32 R8, R11, 0x8, R8 ;  /* 0x000000080b087825 */ /* 0x001fca00078e0008 */
[----:B---3--:R1:W-:Y:S02]  /*1630*/  STG.E.64 desc[UR4][R8.64], R20 ;  /* 0x0000001408007986 */ /* 0x0083e4000c101b04 */
.L_x_6304:
[----:B------:R-:W-:-:S13]  /*1640*/  ISETP.GE.U32.AND P0, PT, R15, R14, PT ;  /* 0x0000000e0f00720c */ /* 0x000fda0003f06070 */
[----:B------:R-:W-:Y:S05]  /*1650*/  @P0 BRA `(.L_x_6306) ;  /* 0x0000000000340947 */ /* 0x000fea0003800000 */
[----:B01----:R-:W0:Y:S01]  /*1660*/  LDC.64 R8, c[0x0][0x3b0] ;  /* 0x0000ec00ff087b82 */ /* 0x003e220000000a00 */
[----:B------:R-:W-:Y:S02]  /*1670*/  IMAD.IADD R11, R0, 0x1, R15 ;  /* 0x00000001000b7824 */ /* 0x000fe400078e020f */
[----:B------:R-:W-:Y:S02]  /*1680*/  VIADD R15, R15, 0x80 ;  /* 0x000000800f0f7836 */ /* 0x000fe40000000000 */
[----:B0-----:R-:W-:-:S05]  /*1690*/  IMAD.WIDE.U32 R8, R11, 0x8, R8 ;  /* 0x000000080b087825 */ /* 0x001fca00078e0008 */
[----:B----4-:R0:W-:Y:S02]  /*16a0*/  STG.E.64 desc[UR4][R8.64], R16 ;  /* 0x0000001008007986 */ /* 0x0101e4000c101b04 */
.L_x_6305:
[----:B------:R-:W-:-:S13]  /*16b0*/  ISETP.GE.U32.AND P0, PT, R15, R14, PT ;  /* 0x0000000e0f00720c */ /* 0x000fda0003f06070 */
[----:B------:R-:W-:Y:S05]  /*16c0*/  @P0 BREAK.RELIABLE B1 ;  /* 0x0000000000010942 */ /* 0x000fea0003800100 */
[----:B------:R-:W-:Y:S05]  /*16d0*/  @P0 BRA `(.L_x_6307) ;  /* 0x0000000000300947 */ /* 0x000fea0003800000 */
[----:B0-----:R-:W0:Y:S01]  /*16e0*/  LDC.64 R8, c[0x0][0x3b0] ;  /* 0x0000ec00ff087b82 */ /* 0x001e220000000a00 */
[----:B-1----:R-:W-:Y:S02]  /*16f0*/  IMAD.IADD R11, R0, 0x1, R15 ;  /* 0x00000001000b7824 */ /* 0x002fe400078e020f */
[----:B------:R-:W-:Y:S02]  /*1700*/  VIADD R15, R15, 0x80 ;  /* 0x000000800f0f7836 */ /* 0x000fe40000000000 */
[----:B0-----:R-:W-:-:S05]  /*1710*/  IMAD.WIDE.U32 R8, R11, 0x8, R8 ;  /* 0x000000080b087825 */ /* 0x001fca00078e0008 */
[----:B------:R0:W-:Y:S02]  /*1720*/  STG.E.64 desc[UR4][R8.64], R2 ;  /* 0x0000000208007986 */ /* 0x0001e4000c101b04 */
.L_x_6306:
[----:B------:R-:W-:Y:S05]  /*1730*/  BSYNC.RELIABLE B1 ;  /* 0x0000000000017941 */ /* 0x000fea0003800100 */
.L_x_6302:
[----:B------:R-:W-:-:S13]  /*1740*/  ISETP.GE.U32.AND P0, PT, R15, R14, PT ;  /* 0x0000000e0f00720c */ /* 0x000fda0003f06070 */
[----:B0-----:R-:W0:Y:S01]  /*1750*/  @!P0 LDC.64 R2, c[0x0][0x3b0] ;  /* 0x0000ec00ff028b82 */ /* 0x001e220000000a00 */
[----:B-1----:R-:W-:Y:S02]  /*1760*/  @!P0 IMAD.IADD R9, R0, 0x1, R15 ;  /* 0x0000000100098824 */ /* 0x002fe400078e020f */
[----:B------:R-:W-:Y:S02]  /*1770*/  @!P0 VIADD R15, R15, 0x80 ;  /* 0x000000800f0f8836 */ /* 0x000fe40000000000 */
[----:B0-----:R-:W-:-:S05]  /*1780*/  @!P0 IMAD.WIDE.U32 R2, R9, 0x8, R2 ;  /* 0x0000000809028825 */ /* 0x001fca00078e0002 */
[----:B------:R0:W-:Y:S02]  /*1790*/  @!P0 STG.E.64 desc[UR4][R2.64], R4 ;  /* 0x0000000402008986 */ /* 0x0001e4000c101b04 */
.L_x_6307:
[----:B------:R-:W-:Y:S05]  /*17a0*/  BSYNC.RECONVERGENT B0 ;  /* 0x0000000000007941 */ /* 0x000fea0003800200 */
.L_x_6301:
[----:B------:R-:W-:Y:S05]  /*17b0*/  WARPSYNC.ALL ;  /* 0x0000000000007948 */ /* 0x000fea0003800000 */
[----:B------:R-:W-:-:S13]  /*17c0*/  ISETP.GE.U32.AND P0, PT, R15, R14, PT ;  /* 0x0000000e0f00720c */ /* 0x000fda0003f06070 */
[----:B------:R-:W-:Y:S05]  /*17d0*/  @P0 EXIT ;  /* 0x000000000000094d */ /* 0x000fea0003800000 */
[----:B0-----:R-:W0:Y:S01]  /*17e0*/  LDC.64 R2, c[0x0][0x3b0] ;  /* 0x0000ec00ff027b82 */ /* 0x001e220000000a00 */
[----:B------:R-:W-:-:S04]  /*17f0*/  IMAD.IADD R15, R0, 0x1, R15 ;  /* 0x00000001000f7824 */ /* 0x000fc800078e020f */
[----:B0-----:R-:W-:-:S05]  /*1800*/  IMAD.WIDE.U32 R2, R15, 0x8, R2 ;  /* 0x000000080f027825 */ /* 0x001fca00078e0002 */
[----:B------:R-:W-:Y:S01]  /*1810*/  STG.E.64 desc[UR4][R2.64], R6 ;  /* 0x0000000602007986 */ /* 0x000fe2000c101b04 */
[----:B------:R-:W-:Y:S05]  /*1820*/  EXIT ;  /* 0x000000000000794d */ /* 0x000fea0003800000 */
.L_x_6284:
[----:B------:R-:W0:Y:S01]  /*1830*/  S2R R2, SR_TID.X ;  /* 0x0000000000027919 */ /* 0x000e220000002100 */
[----:B------:R-:W1:Y:S01]  /*1840*/  LDC.64 R4, c[0x0][0x3b8] ;  /* 0x0000ee00ff047b82 */ /* 0x000e620000000a00 */
[----:B------:R-:W2:Y:S01]  /*1850*/  LDCU.64 UR6, c[0x0][0x388] ;  /* 0x00007100ff0677ac */ /* 0x000ea20008000a00 */
[----:B------:R-:W3:Y:S01]  /*1860*/  LDCU.64 UR8, c[0x0][0x388] ;  /* 0x00007100ff0877ac */ /* 0x000ee20008000a00 */
[----:B------:R-:W4:Y:S01]  /*1870*/  LDCU.64 UR10, c[0x0][0x3a0] ;  /* 0x00007400ff0a77ac */ /* 0x000f220008000a00 */
[----:B------:R-:W5:Y:S01]  /*1880*/  LDCU.64 UR12, c[0x0][0x3a0] ;  /* 0x00007400ff0c77ac */ /* 0x000f620008000a00 */
[----:B-1----:R-:W-:-:S04]  /*1890*/  IMAD.WIDE.U32 R4, R0, 0x8, R4 ;  /* 0x0000000800047825 */ /* 0x002fc800078e0004 */
[----:B0-----:R-:W-:-:S05]  /*18a0*/  IMAD.WIDE.U32 R20, R2, 0x10, R4 ;  /* 0x0000001002147825 */ /* 0x001fca00078e0004 */
[----:B------:R-:W2:Y:S04]  /*18b0*/  LDG.E.128 R4, desc[UR4][R20.64] ;  /* 0x0000000414047981 */ /* 0x000ea8000c1e1d00 */
[----:B------:R-:W5:Y:S04]  /*18c0*/  LDG.E.128 R8, desc[UR4][R20.64+0x800] ;  /* 0x0008000414087981 */ /* 0x000f68000c1e1d00 */
[----:B------:R-:W5:Y:S04]  /*18d0*/  LDG.E.128 R12, desc[UR4][R20.64+0x1000] ;  /* 0x00100004140c7981 */ /* 0x000f68000c1e1d00 */
[----:B------:R5:W5:Y:S01]  /*18e0*/  LDG.E.128 R16, desc[UR4][R20.64+0x1800] ;  /* 0x0018000414107981 */ /* 0x000b62000c1e1d00 */
[----:B--2---:R-:W0:-:S15]  /*18f0*/  DADD R22, R4, 3 ;  /* 0x4008000004167429 */ /* 0x004e1e0000000000 */
[----:B------:R-:W-:-:S15]  /*1900*/  NOP ;  /* 0x0000000000007918 */ /* 0x000fde0000000000 */
[----:B------:R-:W-:-:S15]  /*1910*/  NOP ;  /* 0x0000000000007918 */ /* 0x000fde0000000000 */
[----:B------:R-:W-:-:S15]  /*1920*/  NOP ;  /* 0x0000000000007918 */ /* 0x000fde0000000000 */
[----:B------:R-:W-:-:S04]  /*1930*/  NOP ;  /* 0x0000000000007918 */ /* 0x000fc80000000000 */
[----:B0-----:R-:W3:Y:S02]  /*1940*/  DSETP.GEU.AND P0, PT, R22, UR6, PT ;  /* 0x0000000616007e2a */ /* 0x001ee4000bf0e000 */
[----:B---3--:R-:W-:Y:S02]  /*1950*/  FSEL R24, R22, UR8, P0 ;  /* 0x0000000816187c08 */ /* 0x008fe40008000000 */
[----:B------:R-:W-:-:S15]  /*1960*/  FSEL R25, R23, UR9, P0 ;  /* 0x0000000917197c08 */ /* 0x000fde0008000000 */
[----:B------:R-:W-:-:S15]  /*1970*/  NOP ;  /* 0x0000000000007918 */ /* 0x000fde0000000000 */
[----:B------:R-:W-:-:S15]  /*1980*/  NOP ;  /* 0x0000000000007918 */ /* 0x000fde0000000000 */
[----:B------:R-:W-:-:S15]  /*1990*/  NOP ;  /* 0x0000000000007918 */ /* 0x000fde0000000000 */
[----:B------:R-:W0:-:S15]  /*19a0*/  DADD R22, R6, 3 ;  /* 0x4008000006167429 */ /* 0x000e1e0000000000 */
[----:B------:R-:W-:-:S15]  /*19b0*/  NOP ;  /* 0x0000000000007918 */ /* 0x000fde0000000000 */
[----:B------:R-:W-:-:S15]  /*19c0*/  NOP ;  /* 0x0000000000007918 */ /* 0x000fde0000000000 */
[----:B------:R-:W-:-:S15]  /*19d0*/  NOP ;  /* 0x0000000000007918 */ /* 0x000fde0000000000 */
[----:B------:R-:W-:-:S04]  /*19e0*/  NOP ;  /* 0x0000000000007918 */ /* 0x000fc80000000000 */
[----:B0-----:R-:W0:Y:S02]  /*19f0*/  DSETP.GEU.AND P1, PT, R22, UR6, PT ;  /* 0x0000000616007e2a */ /* 0x001e24000bf2e000 */
[----:B0-----:R-:W-:Y:S02]  /*1a00*/  FSEL R22, R22, UR8, P1 ;  /* 0x0000000816167c08 */ /* 0x001fe40008800000 */
[----:B------:R-:W-:-:S15]  /*1a10*/  FSEL R23, R23, UR9, P1 ;  /* 0x0000000917177c08 */ /* 0x000fde0008800000 */
[----:B------:R-:W-:-:S15]  /*1a20*/  NOP ;  /* 0x0000000000007918 */ /* 0x000fde0000000000 */
[----:B------:R-:W-:-:S15]  /*1a30*/  NOP ;  /* 0x0000000000007918 */ /* 0x000fde0000000000 */
[----:B------:R-:W-:-:S15]  /*1a40*/  NOP ;  /* 0x0000000000007918 */ /* 0x000fde0000000000 */
[----:B----4-:R-:W5:Y:S02]  /*1a50*/  DSETP.GT.AND P0, PT, R24, UR10, PT ;  /* 0x0000000a18007e2a */ /* 0x010f64000bf04000 */
[----:B-----5:R-:W-:Y:S02]  /*1a60*/  FSEL R20, R24, UR12, !P0 ;  /* 0x0000000c18147c08 */ /* 0x020fe4000c000000 */
[----:B------:R-:W-:-:S15]  /*1a70*/  FSEL R21, R25, UR13, !P0 ;  /* 0x0000000d19157c08 */ /* 0x000fde000c000000 */
[----:B------:R-:W-:-:S15]  /*1a80*/  NOP ;  /* 0x0000000000007918 */ /* 0x000fde0000000000 */
[----:B------:R-:W-:-:S15]  /*1a90*/  NOP ;  /* 0x0000000000007918 */ /* 0x000fde0000000000 */
[----:B------:R-:W-:-:S15]  /*1aa0*/  NOP ;  /* 0x0000000000007918 */ /* 0x000fde0000000000 */
[----:B------:R-:W0:-:S15]  /*1ab0*/  DSETP.GT.AND P1, PT, R22, UR10, PT ;  /* 0x0000000a16007e2a */ /* 0x000e1e000bf24000 */
[----:B------:R-:W-:-:S15]  /*1ac0*/  NOP ;  /* 0x0000000000007918 */ /* 0x000fde0000000000 */
[----:B------:R-:W-:-:S15]  /*1ad0*/  NOP ;  /* 0x0000000000007918 */ /* 0x000fde0000000000 */
[----:B------:R-:W-:-:S15]  /*1ae0*/  NOP ;  /* 0x0000000000007918 */ /* 0x000fde0000000000 */
[----:B------:R-:W-:-:S04]  /*1af0*/  NOP ;  /* 0x0000000000007918 */ /* 0x000fc80000000000 */
[----:B------:R0:W-:Y:S02]  /*1b00*/  DMUL R4, R4, R20 ;  /* 0x0000001404047228 */ /* 0x0001e40000000000 */
[----:B0-----:R-:W-:Y:S02]  /*1b10*/  FSEL R20, R22, UR12, !P1 ;  /* 0x0000000c16147c08 */ /* 0x001fe4000c800000 */
[----:B------:R-:W-:-:S15]  /*1b20*/  FSEL R21, R23, UR13, !P1 ;  /* 0x0000000d17157c08 */ /* 0x000fde000c800000 */
[----:B------:R-:W-:-:S15]  /*1b30*/  NOP ;  /* 0x0000000000007918 */ /* 0x000fde0000000000 */
[----:B------:R-:W-:-:S15]  /*1b40*/  NOP ;  /* 0x0000000000007918 */ /* 0x000fde0000000000 */
[----:B------:R-:W-:-:S15]  /*1b50*/  NOP ;  /* 0x0000000000007918 */ /* 0x000fde0000000000 */
[----:B------:R-:W-:-:S15]  /*1b60*/  DMUL R6, R6, R20 ;  /* 0x0000001406067228 */ /* 0x000fde0000000000 */
[----:B------:R-:W-:-:S15]  /*1b70*/  NOP ;  /* 0x0000000000007918 */ /* 0x000fde0000000000 */
[----:B------:R-:W-:-:S15]  /*1b80*/  NOP ;  /* 0x0000000000007918 */ /* 0x000fde0000000000 */
[----:B------:R-:W-:-:S15]  /*1b90*/  NOP ;  /* 0x0000000000007918 */ /* 0x000fde0000000000 */
[----:B------:R-:W-:-:S04]  /*1ba0*/  NOP ;  /* 0x0000000000007918 */ /* 0x000fc80000000000 */
        /* <DEDUP_REMOVED lines=22> */
[----:B------:R-:W0:Y:S02]  /*1d10*/  DSETP.GT.AND P0, PT, R22, UR10, PT ;  /* 0x0000000a16007e2a */ /* 0x000e24000bf04000 */
[----:B0-----:R-:W-:Y:S02]  /*1d20*/  FSEL R20, R22, UR12, !P0 ;  /* 0x0000000c16147c08 */ /* 0x001fe4000c000000 */
        /* <DEDUP_REMOVED lines=80> */
[----:B0-----:R-:W0:Y:S01]  /*2230*/  DSETP.GEU.AND P1, PT, R20, UR6, PT ;  /* 0x0000000614007e2a */ /* 0x001e22000bf2e000 */
[----:B------:R-:W-:Y:S01]  /*2240*/  UMOV UR6, 0x60000000 ;  /* 0x6000000000067882 */ /* 0x000fe20000000000 */
[----:B0-----:R-:W-:Y:S01]  /*2250*/  FSEL R24, R20, UR8, P1 ;  /* 0x0000000814187c08 */ /* 0x001fe20008800000 */
[----:B------:R-:W-:Y:S01]  /*2260*/  UMOV UR7, 0x3fc55555 ;  /* 0x3fc5555500077882 */ /* 0x000fe20000000000 */
        /* <DEDUP_REMOVED lines=21> */
[----:B------:R0:W-:Y:S02]  /*23c0*/  DMUL R18, R18, R20 ;  /* 0x0000001412127228 */ /* 0x0001e40000000000 */
[----:B0-----:R-:W0:Y:S02]  /*23d0*/  LDC.64 R20, c[0x0][0x3b0] ;  /* 0x0000ec00ff147b82 */ /* 0x001e240000000a00 */
[----:B0-----:R-:W-:-:S04]  /*23e0*/  IMAD.WIDE.U32 R20, R0, 0x8, R20 ;  /* 0x0000000800147825 */ /* 0x001fc800078e0014 */
[----:B------:R-:W-:-:S15]  /*23f0*/  IMAD.WIDE.U32 R20, R2, 0x10, R20 ;  /* 0x0000001002147825 */ /* 0x000fde00078e0014 */
[----:B------:R-:W-:-:S15]  /*2400*/  NOP ;  /* 0x0000000000007918 */ /* 0x000fde0000000000 */
[----:B------:R-:W-:-:S15]  /*2410*/  NOP ;  /* 0x0000000000007918 */ /* 0x000fde0000000000 */
[----:B------:R-:W-:-:S11]  /*2420*/  NOP ;  /* 0x0000000000007918 */ /* 0x000fd60000000000 */
[----:B------:R-:W-:-:S15]  /*2430*/  DMUL R4, R4, UR6 ;  /* 0x0000000604047c28 */ /* 0x000fde0008000000 */
[----:B------:R-:W-:-:S15]  /*2440*/  NOP ;  /* 0x0000000000007918 */ /* 0x000fde0000000000 */
[----:B------:R-:W-:-:S15]  /*2450*/  NOP ;  /* 0x0000000000007918 */ /* 0x000fde0000000000 */
[----:B------:R-:W-:-:S15]  /*2460*/  NOP ;  /* 0x0000000000007918 */ /* 0x000fde0000000000 */
[----:B------:R-:W-:-:S04]  /*2470*/  NOP ;  /* 0x0000000000007918 */ /* 0x000fc80000000000 */
[----:B------:R-:W0:Y:S02]  /*2480*/  DMUL R6, R6, UR6 ;  /* 0x0000000606067c28 */ /* 0x000e240008000000 */
[----:B0-----:R-:W-:-:S15]  /*2490*/  STG.E.128 desc[UR4][R20.64], R4 ;  /* 0x0000000414007986 */ /* 0x001fde000c101d04 */
[----:B------:R-:W-:-:S15]  /*24a0*/  NOP ;  /* 0x0000000000007918 */ /* 0x000fde0000000000 */
[----:B------:R-:W-:-:S15]  /*24b0*/  NOP ;  /* 0x0000000000007918 */ /* 0x000fde0000000000 */
[----:B------:R-:W-:-:S15]  /*24c0*/  NOP ;  /* 0x0000000000007918 */ /* 0x000fde0000000000 */
[----:B------:R-:W-:-:S02]  /*24d0*/  NOP ;  /* 0x0000000000007918 */ /* 0x000fc40000000000 */
        /* <DEDUP_REMOVED lines=28> */
[----:B0-----:R-:W-:Y:S01]  /*26a0*/  STG.E.128 desc[UR4][R20.64+0x1800], R16 ;  /* 0x0018001014007986 */ /* 0x001fe2000c101d04 */
[----:B------:R-:W-:Y:S05]  /*26b0*/  EXIT ;  /* 0x000000000000794d */ /* 0x000fea0003800000 */
.L_x_6308:
        /* <DEDUP_REMOVED lines=12> */
.L_x_6394:


//--------------------- .text._ZN2at6native29vectorized_elementwise_kernelILi4EZZZNS0_66_GLOBAL__N__a0cfb035_28_ActivationHardswishKernel_cu_9e10b42f_293016hardswish_kernelERNS_14TensorIteratorEENKUlvE_clEvENKUlvE_clEvEUldE_St5arrayIPcLm2EEEEviT0_T1_ --------------------------
	.section	.text._ZN2at6native29vectorized_elementwise_kernelILi4EZZZNS0_66_GLOBAL__N__a0cfb035_28_ActivationHardswishKernel_cu_9e10b42f_293016hardswish_kernelERNS_14TensorIteratorEENKUlvE_clEvENKUlvE_clEvEUldE_St5arrayIPcLm2EEEEviT0_T1_,"ax",@progbits
	.align	128
        .global         _ZN2at6native29vectorized_elementwise_kernelILi4EZZZNS0_66_GLOBAL__N__a0cfb035_28_ActivationHardswishKernel_cu_9e10b42f_293016hardswish_kernelERNS_14TensorIteratorEENKUlvE_clEvENKUlvE_clEvEUldE_St5arrayIPcLm2EEEEviT0_T1_
        .type           _ZN2at6native29vectorized_elementwise_kernelILi4EZZZNS0_66_GLOBAL__N__a0cfb035_28_ActivationHardswishKernel_cu_9e10b42f_293016hardswish_kernelERNS_14TensorIteratorEENKUlvE_clEvENKUlvE_clEvEUldE_St5arrayIPcLm2EEEEviT0_T1_,@function
        .size           _ZN2at6native29vectorized_elementwise_kernelILi4EZZZNS0_66_GLOBAL__N__a0cfb035_28_ActivationHardswishKernel_cu_9e10b42f_293016hardswish_kernelERNS_14TensorIteratorEENKUlvE_clEvENKUlvE_clEvEUldE_St5arrayIPcLm2EEEEviT0_T1_,(.L_x_6395 - _ZN2at6native29vectorized_elementwise_kernelILi4EZZZNS0_66_GLOBAL__N__a0cfb035_28_ActivationHardswishKernel_cu_9e10b42f_293016hardswish_kernelERNS_14TensorIteratorEENKUlvE_clEvENKUlvE_clEvEUldE_St5arrayIPcLm2EEEEviT0_T1_)
        .other          _ZN2at6native29vectorized_elementwise_kernelILi4EZZZNS0_66_GLOBAL__N__a0cfb035_28_ActivationHardswishKernel_cu_9e10b42f_293016hardswish_kernelERNS_14TensorIteratorEENKUlvE_clEvENKUlvE_clEvEUldE_St5arrayIPcLm2EEEEviT0_T1_,@"STO_CUDA_ENTRY STV_DEFAULT"
_ZN2at6native29vectorized_elementwise_kernelILi4EZZZNS0_66_GLOBAL__N__a0cfb035_28_ActivationHardswishKernel_cu_9e10b42f_293016hardswish_kernelERNS_14TensorIteratorEENKUlvE_clEvENKUlvE_clEvEUldE_St5arrayIPcLm2EEEEviT0_T1_:
.text._ZN2at6native29vectorized_elementwise_kernelILi4EZZZNS0_66_GLOBAL__N__a0cfb035_28_ActivationHardswishKernel_cu_9e10b42f_293016hardswish_kernelERNS_14TensorIteratorEENKUlvE_clEvENKUlvE_clEvEUldE_St5arrayIPcLm2EEEEviT0_T1_:
        /* <DEDUP_REMOVED lines=15> */
[----:B------:R-:W-:Y:S01]  /*00f0*/  @!P1 IMAD.IADD R11, R0, 0x1, R7 ;  /* 0x00000001000b9824 */ /* 0x000fe200078e0207 */
[----:B------:R-:W1:Y:S01]  /*0100*/  @!P1 LDC.64 R4, c[0x0][0x3b8] ;  /* 0x0000ee00ff049b82 */ /* 0x000e620000000a00 */
[----:B------:R-:W-:Y:S02]  /*0110*/  @!P1 VIADD R7, R7, 0x80 ;  /* 0x0000008007079836 */ /* 0x000fe40000000000 */
[----:B0-----:R-:W-:Y:S01]  /*0120*/  @!P0 IMAD.WIDE.U32 R2, R9, 0x8, R2 ;  /* 0x0000000809028825 */ /* 0x001fe200078e0002 */
[----:B------:R-:W-:-:S06]  /*0130*/  CS2R R8, SRZ ;  /* 0x0000000000087805 */ /* 0x000fcc000001ff00 */
[----:B------:R0:W5:Y:S01]  /*0140*/  @!P0 LDG.E.64 R8, desc[UR4][R2.64] ;  /* 0x0000000402088981 */ /* 0x000162000c1e1b00 */
[----:B------:R-:W-:Y:S02]  /*0150*/  ISETP.GE.U32.AND P0, PT, R7, R14, PT ;  /* 0x0000000e0700720c */ /* 0x000fe40003f06070 */
[----:B------:R-:W-:Y:S01]  /*0160*/  CS2R R20, SRZ ;  /* 0x0000000000147805 */ /* 0x000fe2000001ff00 */
[----:B-1----:R-:W-:-:S10]  /*0170*/  @!P1 IMAD.WIDE.U32 R4, R11, 0x8, R4 ;  /* 0x000000080b049825 */ /* 0x002fd400078e0004 */
[----:B------:R-:W1:Y:S01]  /*0180*/  @!P0 LDC.64 R12, c[0x0][0x3b8] ;  /* 0x0000ee00ff0c8b82 */ /* 0x000e620000000a00 */
[----:B------:R-:W-:Y:S01]  /*0190*/  CS2R R10, SRZ ;  /* 0x00000000000a7805 */ /* 0x000fe2000001ff00 */
[----:B------:R-:W-:Y:S02]  /*01a0*/  @!P0 IMAD.IADD R17, R0, 0x1, R7 ;  /* 0x0000000100118824 */ /* 0x000fe400078e0207 */
[----:B------:R-:W-:-:S03]  /*01b0*/  @!P0 VIADD R7, R7, 0x80 ;  /* 0x0000008007078836 */ /* 0x000fc60000000000 */
[----:B------:R-:W5:Y:S01]  /*01c0*/  @!P1 LDG.E.64 R10, desc[UR4][R4.64] ;  /* 0x00000004040a9981 */ /* 0x000f62000c1e1b00 */
[----:B-1----:R-:W-:Y:S01]  /*01d0*/  @!P0 IMAD.WIDE.U32 R16, R17, 0x8, R12 ;  /* 0x0000000811108825 */ /* 0x002fe200078e000c */
[----:B------:R-:W-:-:S06]  /*01e0*/  CS2R R12, SRZ ;  /* 0x00000000000c7805 */ /* 0x000fcc000001ff00 */
[----:B------:R1:W5:Y:S01]  /*01f0*/  @!P0 LDG.E.64 R12, desc[UR4][R16.64] ;  /* 0x00000004100c8981 */ /* 0x000362000c1e1b00 */
[----:B------:R-:W-:-:S13]  /*0200*/  ISETP.GE.U32.AND P0, PT, R7, R14, PT ;  /* 0x0000000e0700720c */ /* 0x000fda0003f06070 */
[----:B0-----:R-:W0:Y:S01]  /*0210*/  @!P0 LDC.64 R2, c[0x0][0x3b8] ;  /* 0x0000ee00ff028b82 */ /* 0x001e220000000a00 */
[----:B------:R-:W-:Y:S02]  /*0220*/  @!P0 IMAD.IADD R19, R0, 0x1, R7 ;  /* 0x0000000100138824 */ /* 0x000fe400078e0207 */
[----:B------:R-:W-:Y:S02]  /*0230*/  @!P0 VIADD R7, R7, 0x80 ;  /* 0x0000008007078836 */ /* 0x000fe40000000000 */
        /* <DEDUP_REMOVED lines=60> */
.L_x_6311:
[----:B------:R-:W-:Y:S05]  /*0600*/  BSYNC.RECONVERGENT B0 ;  /* 0x0000000000007941 */ /* 0x000fea0003800200 */
.L_x_6310:
        /* <DEDUP_REMOVED lines=32> */
.L_x_6313:
[----:B------:R-:W-:Y:S05]  /*0810*/  BSYNC.RECONVERGENT B0 ;  /* 0x0000000000007941 */ /* 0x000fea0003800200 */
.L_x_6312:
        /* <DEDUP_REMOVED lines=32> */
.L_x_6315:
[----:B------:R-:W-:Y:S05]  /*0a20*/  BSYNC.RECONVERGENT B0 ;  /* 0x0000000000007941 */ /* 0x000fea0003800200 */
.L_x_6314:
        /* <DEDUP_REMOVED lines=32> */
.L_x_6317:
[----:B------:R-:W-:Y:S05]  /*0c30*/  BSYNC.RECONVERGENT B0 ;  /* 0x0000000000007941 */ /* 0x000fea0003800200 */
.L_x_6316:
        /* <DEDUP_REMOVED lines=32> */
.L_x_6319:
[----:B------:R-:W-:Y:S05]  /*0e40*/  BSYNC.RECONVERGENT B0 ;  /* 0x0000000000007941 */ /* 0x000fea0003800200 */
.L_x_6318:
        /* <DEDUP_REMOVED lines=32> */
.L_x_6321:
[----:B------:R-:W-:Y:S05]  /*1050*/  BSYNC.RECONVERGENT B0 ;  /* 0x0000000000007941 */ /* 0x000fea0003800200 */
.L_x_6320:
        /* <DEDUP_REMOVED lines=32> */
.L_x_6323:
[----:B------:R-:W-:Y:S05]  /*1260*/  BSYNC.RECONVERGENT B0 ;  /* 0x0000000000007941 */ /* 0x000fea0003800200 */
.L_x_6322:
        /* <DEDUP_REMOVED lines=32> */
.L_x_6325:
[----:B------:R-:W-:Y:S05]  /*1470*/  BSYNC.RECONVERGENT B0 ;  /* 0x0000000000007941 */ /* 0x000fea0003800200 */
.L_x_6324:
        /* <DEDUP_REMOVED lines=21> */
.L_x_6328:
[----:B------:R-:W-:-:S13]  /*15d0*/  ISETP.GE.U32.AND P0, PT, R15, R14, PT ;  /* 0x0000000e0f00720c */ /* 0x000fda0003f06070 */
[----:B------:R-:W-:Y:S05]  /*15e0*/  @P0 BRA `(.L_x_6330) ;  /* 0x0000000000300947 */ /* 0x000fea0003800000 */
[----:B0-----:R-:W0:Y:S01]  /*15f0*/  LDC.64 R8, c[0x0][0x3b0] ;  /* 0x0000ec00ff087b82 */ /* 0x001e220000000a00 */
[----:B-1----:R-:W-:Y:S02]  /*1600*/  IMAD.IADD R11, R0, 0x1, R15 ;  /* 0x00000001000b7824 */ /* 0x002fe400078e020f */
[----:B------:R-:W-:Y:S02]  /*1610*/  VIADD R15, R15, 0x80 ;  /* 0x000000800f0f7836 */ /* 0x000fe40000000000 */
[----:B0-----:R-:W-:-:S05]  /*1620*/  IMAD.WIDE.U32 R8, R11, 0x8, R8 ;  /* 0x000000080b087825 */ /* 0x001fca00078e0008 */
[----:B---3--:R1:W-:Y:S02]  /*1630*/  STG.E.64 desc[UR4][R8.64], R20 ;  /* 0x0000001408007986 */ /* 0x0083e4000c101b04 */
.L_x_6329:
[----:B------:R-:W-:-:S13]  /*1640*/  ISETP.GE.U32.AND P0, PT, R15, R14, PT ;  /* 0x0000000e0f00720c */ /* 0x000fda0003f06070 */
[----:B------:R-:W-:Y:S05]  /*1650*/  @P0 BRA `(.L_x_6331) ;  /* 0x0000000000340947 */ /* 0x000fea0003800000 */
[----:B01----:R-:W0:Y:S01]  /*1660*/  LDC.64 R8, c[0x0][0x3b0] ;  /* 0x0000ec00ff087b82 */ /* 0x003e220000000a00 */
[----:B------:R-:W-:Y:S02]  /*1670*/  IMAD.IADD R11, R0, 0x1, R15 ;  /* 0x00000001000b7824 */ /* 0x000fe400078e020f */
[----:B------:R-:W-:Y:S02]  /*1680*/  VIADD R15, R15, 0x80 ;  /* 0x000000800f0f7836 */ /* 0x000fe40000000000 */
[----:B0-----:R-:W-:-:S05]  /*1690*/  IMAD.WIDE.U32 R8, R11, 0x8, R8 ;  /* 0x000000080b087825 */ /* 0x001fca00078e0008 */
[----:B----4-:R0:W-:Y:S02]  /*16a0*/  STG.E.64 desc[UR4][R8.64], R16 ;  /* 0x0000001008007986 */ /* 0x0101e4000c101b04 */
.L_x_6330:
        /* <DEDUP_REMOVED lines=8> */
.L_x_6331:
[----:B------:R-:W-:Y:S05]  /*1730*/  BSYNC.RELIABLE B1 ;  /* 0x0000000000017941 */ /* 0x000fea0003800100 */
.L_x_6327:
[----:B------:R-:W-:-:S13]  /*1740*/  ISETP.GE.U32.AND P0, PT, R15, R14, PT ;  /* 0x0000000e0f00720c */ /* 0x000fda0003f06070 */
[----:B0-----:R-:W0:Y:S01]  /*1750*/  @!P0 LDC.64 R2, c[0x0][0x3b0] ;  /* 0x0000ec00ff028b82 */ /* 0x001e220000000a00 */
[----:B-1----:R-:W-:Y:S02]  /*1760*/  @!P0 IMAD.IADD R9, R0, 0x1, R15 ;  /* 0x0000000100098824 */ /* 0x002fe400078e020f */
[----:B------:R-:W-:Y:S02]  /*1770*/  @!P0 VIADD R15, R15, 0x80 ;  /* 0x000000800f0f8836 */ /* 0x000fe40000000000 */
[----:B0-----:R-:W-:-:S05]  /*1780*/  @!P0 IMAD.WIDE.U32 R2, R9, 0x8, R2 ;  /* 0x0000000809028825 */ /* 0x001fca00078e0002 */
[----:B------:R0:W-:Y:S02]  /*1790*/  @!P0 STG.E.64 desc[UR4][R2.64], R4 ;  /* 0x0000000402008986 */ /* 0x0001e4000c101b04 */
.L_x_6332:
[----:B------:R-:W-:Y:S05]  /*17a0*/  BSYNC.RECONVERGENT B0 ;  /* 0x0000000000007941 */ /* 0x000fea0003800200 */
.L_x_6326:
        /* <DEDUP_REMOVED lines=8> */
.L_x_6309:
        /* <DEDUP_REMOVED lines=8> */
[----:B------:R-:W2:Y:S04]  /*18b0*/  LDG.E.ENL2.256 R8, R4, desc[UR4][R20.64] ;  /* 0xfe0000041404797e */ /* 0x000ea80008121908 */
[----:B------:R0:W5:Y:S01]  /*18c0*/  LDG.E.ENL2.256 R16, R12, desc[UR4][R20.64+0x1000] ;  /* 0xfe008004140c797e */ /* 0x0001620008121910 */
[----:B--2---:R-:W1:-:S15]  /*18d0*/  DADD R22, R4, 3 ;  /* 0x4008000004167429 */ /* 0x004e5e0000000000 */
[----:B------:R-:W-:-:S15]  /*18e0*/  NOP ;  /* 0x0000000000007918 */ /* 0x000fde0000000000 */
[----:B------:R-:W-:-:S15]  /*18f0*/  NOP ;  /* 0x0000000000007918 */ /* 0x000fde0000000000 */
[----:B------:R-:W-:-:S15]  /*1900*/  NOP ;  /* 0x0000000000007918 */ /* 0x000fde0000000000 */
[----:B------:R-:W-:-:S04]  /*1910*/  NOP ;  /* 0x0000000000007918 */ /* 0x000fc80000000000 */
[----:B-1----:R-:W3:Y:S02]  /*1920*/  DSETP.GEU.AND P0, PT, R22, UR6, PT ;  /* 0x0000000616007e2a */ /* 0x002ee4000bf0e000 */
[----:B---3--:R-:W-:Y:S02]  /*1930*/  FSEL R22, R22, UR8, P0 ;  /* 0x0000000816167c08 */ /* 0x008fe40008000000 */
        /* <DEDUP_REMOVED lines=10> */
[----:B0-----:R-:W0:-:S15]  /*19e0*/  DADD R20, R8, 3 ;  /* 0x4008000008147429 */ /* 0x001e1e0000000000 */
        /* <DEDUP_REMOVED lines=37> */
[----:B------:R-:W1:-:S15]  /*1c40*/  DADD R24, R6, 3 ;  /* 0x4008000006187429 */ /* 0x000e5e0000000000 */
        /* <DEDUP_REMOVED lines=10> */
[----:B-1----:R-:W0:Y:S02]  /*1cf0*/  DSETP.GEU.AND P1, PT, R24, UR6, PT ;  /* 0x0000000618007e2a */ /* 0x002e24000bf2e000 */
        /* <DEDUP_REMOVED lines=10> */
[----:B------:R-:W-:-:S15]  /*1da0*/  DADD R20, R12, 3 ;  /* 0x400800000c147429 */ /* 0x000fde0000000000 */
[----:B------:R-:W-:-:S15]  /*1db0*/  NOP ;  /* 0x0000000000007918 */ /* 0x000fde0000000000 */
[----:B------:R-:W-:-:S15]  /*1dc0*/  NOP ;  /* 0x0000000000007918 */ /* 0x000fde0000000000 */
[----:B------:R-:W-:-:S15]  /*1dd0*/  NOP ;  /* 0x0000000000007918 */ /* 0x000fde0000000000 */
[----:B------:R-:W-:-:S04]  /*1de0*/  NOP ;  /* 0x0000000000007918 */ /* 0x000fc80000000000 */
[----:B------:R-:W0:Y:S02]  /*1df0*/  DSETP.GT.AND P1, PT, R24, UR10, PT ;  /* 0x0000000a18007e2a */ /* 0x000e24000bf24000 */
[----:B0-----:R-:W-:Y:S02]  /*1e00*/  FSEL R24, R24, UR12, !P1 ;  /* 0x0000000c18187c08 */ /* 0x001fe4000c800000 */
[----:B------:R-:W-:-:S15]  /*1e10*/  FSEL R25, R25, UR13, !P1 ;  /* 0x0000000d19197c08 */ /* 0x000fde000c800000 */
[----:B------:R-:W-:-:S15]  /*1e20*/  NOP ;  /* 0x0000000000007918 */ /* 0x000fde0000000000 */
[----:B------:R-:W-:-:S15]  /*1e30*/  NOP ;  /* 0x0000000000007918 */ /* 0x000fde0000000000 */
[----:B------:R-:W-:-:S15]  /*1e40*/  NOP ;  /* 0x0000000000007918 */ /* 0x000fde0000000000 */
[----:B------:R-:W0:Y:S02]  /*1e50*/  DSETP.GEU.AND P0, PT, R20, UR6, PT ;  /* 0x0000000614007e2a */ /* 0x000e24000bf0e000 */
        /* <DEDUP_REMOVED lines=10> */
[----:B0-----:R-:W0:-:S15]  /*1f00*/  DSETP.GEU.AND P0, PT, R20, UR6, PT ;  /* 0x0000000614007e2a */ /* 0x001e1e000bf0e000 */
[----:B------:R-:W-:-:S15]  /*1f10*/  NOP ;  /* 0x0000000000007918 */ /* 0x000fde0000000000 */
[----:B------:R-:W-:-:S15]  /*1f20*/  NOP ;  /* 0x0000000000007918 */ /* 0x000fde0000000000 */
[----:B------:R-:W-:-:S15]  /*1f30*/  NOP ;  /* 0x0000000000007918 */ /* 0x000fde0000000000 */
[----:B------:R-:W-:-:S04]  /*1f40*/  NOP ;  /* 0x0000000000007918 */ /* 0x000fc80000000000 */
[----:B------:R0:W-:Y:S02]  /*1f50*/  DMUL R6, R6, R24 ;  /* 0x0000001806067228 */ /* 0x0001e40000000000 */
        /* <DEDUP_REMOVED lines=64> */
[----:B------:R-:W0:Y:S02]  /*2360*/  DSETP.GT.AND P1, PT, R24, UR10, PT ;  /* 0x0000000a18007e2a */ /* 0x000e24000bf24000 */
        /* <DEDUP_REMOVED lines=10> */
[----:B------:R-:W-:-:S15]  /*2410*/  DMUL R4, R4, UR6 ;  /* 0x0000000604047c28 */ /* 0x000fde0008000000 */
        /* <DEDUP_REMOVED lines=14> */
[----:B------:R-:W0:Y:S02]  /*2500*/  DMUL R10, R10, UR6 ;  /* 0x000000060a0a7c28 */ /* 0x000e240008000000 */
[----:B0-----:R-:W-:-:S15]  /*2510*/  STG.E.ENL2.256 desc[UR4][R20.64], R4, R8 ;  /* 0xf80000041408797f */ /* 0x001fde000f121804 */
        /* <DEDUP_REMOVED lines=20> */
[----:B0-----:R-:W-:Y:S01]  /*2660*/  STG.E.ENL2.256 desc[UR4][R20.64+0x1000], R12, R16 ;  /* 0xf800800c1410797f */ /* 0x001fe2000f121804 */
[----:B------:R-:W-:Y:S05]  /*2670*/  EXIT ;  /* 0x000000000000794d */ /* 0x000fea0003800000 */
.L_x_6333:
        /* <DEDUP_REMOVED lines=16> */
.L_x_6395:


//--------------------- .text._ZN2at6native29vectorized_elementwise_kernelILi8EZZZNS0_66_GLOBAL__N__a0cfb035_28_ActivationHardswishKernel_cu_9e10b42f_293016hardswish_kernelERNS_14TensorIteratorEENKUlvE_clEvENKUlvE_clEvEUldE_St5arrayIPcLm2EEEEviT0_T1_ --------------------------
	.section	.text._ZN2at6native29vectorized_elementwise_kernelILi8EZZZNS0_66_GLOBAL__N__a0cfb035_28_ActivationHardswishKernel_cu_9e10b42f_293016hardswish_kernelERNS_14TensorIteratorEENKUlvE_clEvENKUlvE_clEvEUldE_St5arrayIPcLm2EEEEviT0_T1_,"ax",@progbits
	.align	128
        .global         _ZN2at6native29vectorized_elementwise_kernelILi8EZZZNS0_66_GLOBAL__N__a0cfb035_28_ActivationHardswishKernel_cu_9e10b42f_293016hardswish_kernelERNS_14TensorIteratorEENKUlvE_clEvENKUlvE_clEvEUldE_St5arrayIPcLm2EEEEviT0_T1_
        .type           _ZN2at6native29vectorized_elementwise_kernelILi8EZZZNS0_66_GLOBAL__N__a0cfb035_28_ActivationHardswishKernel_cu_9e10b42f_293016hardswish_kernelERNS_14TensorIteratorEENKUlvE_clEvENKUlvE_clEvEUldE_St5arrayIPcLm2EEEEviT0_T1_,@function
        .size           _ZN2at6native29vectorized_elementwise_kernelILi8EZZZNS0_66_GLOBAL__N__a0cfb035_28_ActivationHardswishKernel_cu_9e10b42f_293016hardswish_kernelERNS_14TensorIteratorEENKUlvE_clEvENKUlvE_clEvEUldE_St5arrayIPcLm2EEEEviT0_T1_,(.L_x_6396 - _ZN2at6native29vectorized_elementwise_kernelILi8EZZZNS0_66_GLOBAL__N__a0cfb035_28_ActivationHardswishKernel_cu_9e10b42f_293016hardswish_kernelERNS_14TensorIteratorEENKUlvE_clEvENKUlvE_clEvEUldE_St5arrayIPcLm2EEEEviT0_T1_)
        .other          _ZN2at6native29vectorized_elementwise_kernelILi8EZZZNS0_66_GLOBAL__N__a0cfb035_28_ActivationHardswishKernel_cu_9e10b42f_293016hardswish_kernelERNS_14TensorIteratorEENKUlvE_clEvENKUlvE_clEvEUldE_St5arrayIPcLm2EEEEviT0_T1_,@"STO_CUDA_ENTRY STV_DEFAULT"
_ZN2at6native29vectorized_elementwise_kernelILi8EZZZNS0_66_GLOBAL__N__a0cfb035_28_ActivationHardswishKernel_cu_9e10b42f_293016hardswish_kernelERNS_14TensorIteratorEENKUlvE_clEvENKUlvE_clEvEUldE_St5arrayIPcLm2EEEEviT0_T1_:
.text._ZN2at6native29vectorized_elementwise_kernelILi8EZZZNS0_66_GLOBAL__N__a0cfb035_28_ActivationHardswishKernel_cu_9e10b42f_293016hardswish_kernelERNS_14TensorIteratorEENKUlvE_clEvENKUlvE_clEvEUldE_St5arrayIPcLm2EEEEviT0_T1_:
[----:B------:R-:W-:Y:S01]  /*0000*/  LDC R1, c[0x0][0x37c] ;  /* 0x0000df00ff017b82 */ /* 0x000fe20000000800 */
[----:B------:R-:W-:Y:S05]  /*0010*/  EXIT ;  /* 0x000000000000794d */ /* 0x000fea0003800000 */
.L_x_6334:
        /* <DEDUP_REMOVED lines=14> */
.L_x_6396:


//--------------------- .nv.global.init           --------------------------
	.section	.nv.global.init,"aw",@progbits
.nv.global.init:
	.type		$str$6,@object
	.size		$str$6,(__unnamed_1 - $str$6)
$str$6:
        /*0000*/ 	.byte	0x66, 0x61, 0x6c, 0x73, 0x65, 0x00
	.type		__unnamed_1,@object
	.size		__unnamed_1,(__unnamed_5 - __unnamed_1)
__unnamed_1:
        /*0006*/ 	.byte	0x66, 0x65, 0x74, 0x63, 0x68, 0x5f, 0x61, 0x6e, 0x64, 0x5f, 0x63, 0x61, 0x73, 0x74, 0x00
	.type		__unnamed_5,@object
	.size		__unnamed_5,(__unnamed_3 - __unnamed_5)
__unnamed_5:
        /*0015*/ 	.byte	0x66, 0x65, 0x74, 0x63, 0x68, 0x5f, 0x61, 0x6e, 0x64, 0x5f, 0x63, 0x61, 0x73, 0x74, 0x00
	.type		__unnamed_3,@object
	.size		__unnamed_3,(__unnamed_7 - __unnamed_3)
__unnamed_3:
        /*0024*/ 	.byte	0x66, 0x65, 0x74, 0x63, 0x68, 0x5f, 0x61, 0x6e, 0x64, 0x5f, 0x63, 0x61, 0x73, 0x74, 0x00
	.type		__unnamed_7,@object
	.size		__unnamed_7,(__unnamed_2 - __unnamed_7)
__unnamed_7:
        /*0033*/ 	.byte	0x66, 0x65, 0x74, 0x63, 0x68, 0x5f, 0x61, 0x6e, 0x64, 0x5f, 0x63, 0x61, 0x73, 0x74, 0x00
	.type		__unnamed_2,@object
	.size		__unnamed_2,(__unnamed_6 - __unnamed_2)
__unnamed_2:
        /*0042*/ 	.byte	0x63, 0x61, 0x73, 0x74, 0x5f, 0x61, 0x6e, 0x64, 0x5f, 0x73, 0x74, 0x6f, 0x72, 0x65, 0x00
	.type		__unnamed_6,@object
	.size		__unnamed_6,(__unnamed_4 - __unnamed_6)
__unnamed_6:
        /*0051*/ 	.byte	0x63, 0x61, 0x73, 0x74, 0x5f, 0x61, 0x6e, 0x64, 0x5f, 0x73, 0x74, 0x6f, 0x72, 0x65, 0x00
	.type		__unnamed_4,@object
	.size		__unnamed_4,(__unnamed_8 - __unnamed_4)
__unnamed_4:
        /*0060*/ 	.byte	0x63, 0x61, 0x73, 0x74, 0x5f, 0x61, 0x6e, 0x64, 0x5f, 0x73, 0x74, 0x6f, 0x72, 0x65, 0x00
	.type		__unnamed_8,@object
	.size		__unnamed_8,($str$7 - __unnamed_8)
__unnamed_8:
        /*006f*/ 	.byte	0x63, 0x61, 0x73, 0x74, 0x5f, 0x61, 0x6e, 0x64, 0x5f, 0x73, 0x74, 0x6f, 0x72, 0x65, 0x00
	.type		$str$7,@object
	.size		$str$7,(.L_37 - $str$7)
$str$7:
        /*007e*/ 	.byte	0x2f, 0x72, 0x6f, 0x6f, 0x74, 0x2f, 0x2e, 0x70, 0x79, 0x65, 0x6e, 0x76, 0x2f, 0x76, 0x65, 0x72
        /*008e*/ 	.byte	0x73, 0x69, 0x6f, 0x6e, 0x73, 0x2f, 0x33, 0x2e, 0x31, 0x33, 0x2e, 0x31, 0x32, 0x2f, 0x6c, 0x69
        /*009e*/ 	.byte	0x62, 0x2f, 0x70, 0x79, 0x74, 0x68, 0x6f, 0x6e, 0x33, 0x2e, 0x31, 0x33, 0x2f, 0x73, 0x69, 0x74
        /*00ae*/ 	.byte	0x65, 0x2d, 0x70, 0x61, 0x63, 0x6b, 0x61, 0x67, 0x65, 0x73, 0x2f, 0x74, 0x6f, 0x72, 0x63, 0x68
        /*00be*/ 	.byte	0x2f, 0x69, 0x6e, 0x63, 0x6c, 0x75, 0x64, 0x65, 0x2f, 0x63, 0x31, 0x30, 0x2f, 0x63, 0x6f, 0x72
        /*00ce*/ 	.byte	0x65, 0x2f, 0x44, 0x79, 0x6e, 0x61, 0x6d, 0x69, 0x63, 0x43, 0x61, 0x73, 0x74, 0x2e, 0x68, 0x00
.L_37:


//--------------------- .nv.shared.reserved.0     --------------------------
	.section	.nv.shared.reserved.0,"aw",@nobits
	.weak		__nv_reservedSMEM_offset_0_alias
	.size		__nv_reservedSMEM_offset_0_alias, 0, 64
	.other		__nv_reservedSMEM_offset_0_alias,@"STO_CUDA_RESERVED_SHARED STV_DEFAULT"
__nv_reservedSMEM_offset_0_alias:
	.zero		0
	.zero		64


//--------------------- .nv.global                --------------------------
	.section	.nv.global,"aw",@nobits
.nv.global:
	.type		_ZN64_INTERNAL_a0cfb035_28_ActivationHardswishKernel_cu_9e10b42f_29304cuda3std3__48in_placeE,@object
	.size		_ZN64_INTERNAL_a0cfb035_28_ActivationHardswishKernel_cu_9e10b42f_29304cuda3std3__48in_placeE,(_ZN64_INTERNAL_a0cfb035_28_ActivationHardswishKernel_cu_9e10b42f_29304cuda3std6ranges3__45__cpo8distanceE - _ZN64_INTERNAL_a0cfb035_28_ActivationHardswishKernel_cu_9e10b42f_29304cuda3std3__48in_placeE)
_ZN64_INTERNAL_a0cfb035_28_ActivationHardswishKernel_cu_9e10b42f_29304cuda3std3__48in_placeE:
	.zero		1
	.type		_ZN64_INTERNAL_a0cfb035_28_ActivationHardswishKernel_cu_9e10b42f_29304cuda3std6ranges3__45__cpo8distanceE,@object
	.size		_ZN64_INTERNAL_a0cfb035_28_ActivationHardswishKernel_cu_9e10b42f_29304cuda3std6ranges3__45__cpo8distanceE,(_ZN64_INTERNAL_a0cfb035_28_ActivationHardswishKernel_cu_9e10b42f_29304cuda3std3__45__cpo3endE - _ZN64_INTERNAL_a0cfb035_28_ActivationHardswishKernel_cu_9e10b42f_29304cuda3std6ranges3__45__cpo8distanceE)
_ZN64_INTERNAL_a0cfb035_28_ActivationHardswishKernel_cu_9e10b42f_29304cuda3std6ranges3__45__cpo8distanceE:
	.zero		1
	.type		_ZN64_INTERNAL_a0cfb035_28_ActivationHardswishKernel_cu_9e10b42f_29304cuda3std3__45__cpo3endE,@object
	.size		_ZN64_INTERNAL_a0cfb035_28_ActivationHardswishKernel_cu_9e10b42f_29304cuda3std3__45__cpo3endE,(_ZN64_INTERNAL_a0cfb035_28_ActivationHardswishKernel_cu_9e10b42f_29304cuda3std6ranges3__45__cpo7advanceE - _ZN64_INTERNAL_a0cfb035_28_ActivationHardswishKernel_cu_9e10b42f_29304cuda3std3__45__cpo3endE)
_ZN64_INTERNAL_a0cfb035_28_ActivationHardswishKernel_cu_9e10b42f_29304cuda3std3__45__cpo3endE:
	.zero		1
	.type		_ZN64_INTERNAL_a0cfb035_28_ActivationHardswishKernel_cu_9e10b42f_29304cuda3std6ranges3__45__cpo7advanceE,@object
	.size		_ZN64_INTERNAL_a0cfb035_28_ActivationHardswishKernel_cu_9e10b42f_29304cuda3std6ranges3__45__cpo7advanceE,(_ZN64_INTERNAL_a0cfb035_28_ActivationHardswishKernel_cu_9e10b42f_29304cuda3std3__45__cpo4rendE - _ZN64_INTERNAL_a0cfb035_28_ActivationHardswishKernel_cu_9e10b42f_29304cuda3std6ranges3__45__cpo7advanceE)
_ZN64_INTERNAL_a0cfb035_28_ActivationHardswishKernel_cu_9e10b42f_29304cuda3std6ranges3__45__cpo7advanceE:
	.zero		1
	.type		_ZN64_INTERNAL_a0cfb035_28_ActivationHardswishKernel_cu_9e10b42f_29304cuda3std3__45__cpo4rendE,@object
	.size		_ZN64_INTERNAL_a0cfb035_28_ActivationHardswishKernel_cu_9e10b42f_29304cuda3std3__45__cpo4rendE,(_ZN64_INTERNAL_a0cfb035_28_ActivationHardswishKernel_cu_9e10b42f_29304cuda3std6ranges3__45__cpo4dataE - _ZN64_INTERNAL_a0cfb035_28_ActivationHardswishKernel_cu_9e10b42f_29304cuda3std3__45__cpo4rendE)
_ZN64_INTERNAL_a0cfb035_28_ActivationHardswishKernel_cu_9e10b42f_29304cuda3std3__45__cpo4rendE:
	.zero		1
	.type		_ZN64_INTERNAL_a0cfb035_28_ActivationHardswishKernel_cu_9e10b42f_29304cuda3std6ranges3__45__cpo4dataE,@object
	.size		_ZN64_INTERNAL_a0cfb035_28_ActivationHardswishKernel_cu_9e10b42f_29304cuda3std6ranges3__45__cpo4dataE,(_ZN64_INTERNAL_a0cfb035_28_ActivationHardswishKernel_cu_9e10b42f_29304cuda3std6ranges3__45__cpo5beginE - _ZN64_INTERNAL_a0cfb035_28_ActivationHardswishKernel_cu_9e10b42f_29304cuda3std6ranges3__45__cpo4dataE)
_ZN64_INTERNAL_a0cfb035_28_ActivationHardswishKernel_cu_9e10b42f_29304cuda3std6ranges3__45__cpo4dataE:
	.zero		1
	.type		_ZN64_INTERNAL_a0cfb035_28_ActivationHardswishKernel_cu_9e10b42f_29304cuda3std6ranges3__45__cpo5beginE,@object
	.size		_ZN64_INTERNAL_a0cfb035_28_ActivationHardswishKernel_cu_9e10b42f_29304cuda3std6ranges3__45__cpo5beginE,(_ZN64_INTERNAL_a0cfb035_28_ActivationHardswishKernel_cu_9e10b42f_29304cuda3std3__45__cpo5crendE - _ZN64_INTERNAL_a0cfb035_28_ActivationHardswishKernel_cu_9e10b42f_29304cuda3std6ranges3__45__cpo5beginE)
_ZN64_INTERNAL_a0cfb035_28_ActivationHardswishKernel_cu_9e10b42f_29304cuda3std6ranges3__45__cpo5beginE:
	.zero		1
	.type		_ZN64_INTERNAL_a0cfb035_28_ActivationHardswishKernel_cu_9e10b42f_29304cuda3std3__45__cpo5crendE,@object
	.size		_ZN64_INTERNAL_a0cfb035_28_ActivationHardswishKernel_cu_9e10b42f_29304cuda3std3__45__cpo5crendE,(_ZN64_INTERNAL_a0cfb035_28_ActivationHardswishKernel_cu_9e10b42f_29304cuda3std6ranges3__45__cpo4sizeE - _ZN64_INTERNAL_a0cfb035_28_ActivationHardswishKernel_cu_9e10b42f_29304cuda3std3__45__cpo5crendE)
_ZN64_INTERNAL_a0cfb035_28_ActivationHardswishKernel_cu_9e10b42f_29304cuda3std3__45__cpo5crendE:
	.zero		1
	.type		_ZN64_INTERNAL_a0cfb035_28_ActivationHardswishKernel_cu_9e10b42f_29304cuda3std6ranges3__45__cpo4sizeE,@object
	.size		_ZN64_INTERNAL_a0cfb035_28_ActivationHardswishKernel_cu_9e10b42f_29304cuda3std6ranges3__45__cpo4sizeE,(_ZN64_INTERNAL_a0cfb035_28_ActivationHardswishKernel_cu_9e10b42f_29304cuda3std3__466_GLOBAL__N__a0cfb035_28_ActivationHardswishKernel_cu_9e10b42f_29306ignoreE - _ZN64_INTERNAL_a0cfb035_28_ActivationHardswishKernel_cu_9e10b42f_29304cuda3std6ranges3__45__cpo4sizeE)
_ZN64_INTERNAL_a0cfb035_28_ActivationHardswishKernel_cu_9e10b42f_29304cuda3std6ranges3__45__cpo4sizeE:
	.zero		1
	.type		_ZN64_INTERNAL_a0cfb035_28_ActivationHardswishKernel_cu_9e10b42f_29304cuda3std3__466_GLOBAL__N__a0cfb035_28_ActivationHardswishKernel_cu_9e10b42f_29306ignoreE,@object
	.size		_ZN64_INTERNAL_a0cfb035_28_ActivationHardswishKernel_cu_9e10b42f_29304cuda3std3__466_GLOBAL__N__a0cfb035_28_ActivationHardswishKernel_cu_9e10b42f_29306ignoreE,(_ZN64_INTERNAL_a0cfb035_28_ActivationHardswishKernel_cu_9e10b42f_29304cuda3std6ranges3__45__cpo6cbeginE - _ZN64_INTERNAL_a0cfb035_28_ActivationHardswishKernel_cu_9e10b42f_29304cuda3std3__466_GLOBAL__N__a0cfb035_28_ActivationHardswishKernel_cu_9e10b42f_29306ignoreE)
_ZN64_INTERNAL_a0cfb035_28_ActivationHardswishKernel_cu_9e10b42f_29304cuda3std3__466_GLOBAL__N__a0cfb035_28_ActivationHardswishKernel_cu_9e10b42f_29306ignoreE:
	.zero		1
	.type		_ZN64_INTERNAL_a0cfb035_28_ActivationHardswishKernel_cu_9e10b42f_29304cuda3std6ranges3__45__cpo6cbeginE,@object
	.size		_ZN64_INTERNAL_a0cfb035_28_ActivationHardswishKernel_cu_9e10b42f_29304cuda3std6ranges3__45__cpo6cbeginE,(_ZN64_INTERNAL_a0cfb035_28_ActivationHardswishKernel_cu_9e10b42f_29304cuda3std3__45__cpo4cendE - _ZN64_INTERNAL_a0cfb035_28_ActivationHardswishKernel_cu_9e10b42f_29304cuda3std6ranges3__45__cpo6cbeginE)
_ZN64_INTERNAL_a0cfb035_28_ActivationHardswishKernel_cu_9e10b42f_29304cuda3std6ranges3__45__cpo6cbeginE:
	.zero		1
	.type		_ZN64_INTERNAL_a0cfb035_28_ActivationHardswishKernel_cu_9e10b42f_29304cuda3std3__45__cpo4cendE,@object
	.size		_ZN64_INTERNAL_a0cfb035_28_ActivationHardswishKernel_cu_9e10b42f_29304cuda3std3__45__cpo4cendE,(_ZN64_INTERNAL_a0cfb035_28_ActivationHardswishKernel_cu_9e10b42f_29304cuda3std6ranges3__45__cpo4nextE - _ZN64_INTERNAL_a0cfb035_28_ActivationHardswishKernel_cu_9e10b42f_29304cuda3std3__45__cpo4cendE)
_ZN64_INTERNAL_a0cfb035_28_ActivationHardswishKernel_cu_9e10b42f_29304cuda3std3__45__cpo4cendE:
	.zero		1
	.type		_ZN64_INTERNAL_a0cfb035_28_ActivationHardswishKernel_cu_9e10b42f_29304cuda3std6ranges3__45__cpo4nextE,@object
	.size		_ZN64_INTERNAL_a0cfb035_28_ActivationHardswishKernel_cu_9e10b42f_29304cuda3std6ranges3__45__cpo4nextE,(_ZN64_INTERNAL_a0cfb035_28_ActivationHardswishKernel_cu_9e10b42f_29304cuda3std6ranges3__45__cpo4swapE - _ZN64_INTERNAL_a0cfb035_28_ActivationHardswishKernel_cu_9e10b42f_29304cuda3std6ranges3__45__cpo4nextE)
_ZN64_INTERNAL_a0cfb035_28_ActivationHardswishKernel_cu_9e10b42f_29304cuda3std6ranges3__45__cpo4nextE:
	.zero		1
	.type		_ZN64_INTERNAL_a0cfb035_28_ActivationHardswishKernel_cu_9e10b42f_29304cuda3std6ranges3__45__cpo4swapE,@object
	.size		_ZN64_INTERNAL_a0cfb035_28_ActivationHardswishKernel_cu_9e10b42f_29304cuda3std6ranges3__45__cpo4swapE,(_ZN64_INTERNAL_a0cfb035_28_ActivationHardswishKernel_cu_9e10b42f_29304cuda3std3__420unreachable_sentinelE - _ZN64_INTERNAL_a0cfb035_28_ActivationHardswishKernel_cu_9e10b42f_29304cuda3std6ranges3__45__cpo4swapE)
_ZN64_INTERNAL_a0cfb035_28_ActivationHardswishKernel_cu_9e10b42f_29304cuda3std6ranges3__45__cpo4swapE:
	.zero		1
	.type		_ZN64_INTERNAL_a0cfb035_28_ActivationHardswishKernel_cu_9e10b42f_29304cuda3std3__420unreachable_sentinelE,@object
	.size		_ZN64_INTERNAL_a0cfb035_28_ActivationHardswishKernel_cu_9e10b42f_29304cuda3std3__420unreachable_sentinelE,(_ZN64_INTERNAL_a0cfb035_28_ActivationHardswishKernel_cu_9e10b42f_29306thrust24THRUST_300001_SM_1030_NS6system6detail10sequential3seqE - _ZN64_INTERNAL_a0cfb035_28_ActivationHardswishKernel_cu_9e10b42f_29304cuda3std3__420unreachable_sentinelE)
_ZN64_INTERNAL_a0cfb035_28_ActivationHardswishKernel_cu_9e10b42f_29304cuda3std3__420unreachable_sentinelE:
	.zero		1
	.type		_ZN64_INTERNAL_a0cfb035_28_ActivationHardswishKernel_cu_9e10b42f_29306thrust24THRUST_300001_SM_1030_NS6system6detail10sequential3seqE,@object
	.size		_ZN64_INTERNAL_a0cfb035_28_ActivationHardswishKernel_cu_9e10b42f_29306thrust24THRUST_300001_SM_1030_NS6system6detail10sequential3seqE,(_ZN64_INTERNAL_a0cfb035_28_ActivationHardswishKernel_cu_9e10b42f_29304cuda3std3__45__cpo6cbeginE - _ZN64_INTERNAL_a0cfb035_28_ActivationHardswishKernel_cu_9e10b42f_29306thrust24THRUST_300001_SM_1030_NS6system6detail10sequential3seqE)
_ZN64_INTERNAL_a0cfb035_28_ActivationHardswishKernel_cu_9e10b42f_29306thrust24THRUST_300001_SM_1030_NS6system6detail10sequential3seqE:
	.zero		1
	.type		_ZN64_INTERNAL_a0cfb035_28_ActivationHardswishKernel_cu_9e10b42f_29304cuda3std3__45__cpo6cbeginE,@object
	.size		_ZN64_INTERNAL_a0cfb035_28_ActivationHardswishKernel_cu_9e10b42f_29304cuda3std3__45__cpo6cbeginE,(_ZN64_INTERNAL_a0cfb035_28_ActivationHardswishKernel_cu_9e10b42f_29304cuda3std6ranges3__45__cpo9iter_swapE - _ZN64_INTERNAL_a0cfb035_28_ActivationHardswishKernel_cu_9e10b42f_29304cuda3std3__45__cpo6cbeginE)
_ZN64_INTERNAL_a0cfb035_28_ActivationHardswishKernel_cu_9e10b42f_29304cuda3std3__45__cpo6cbeginE:
	.zero		1
	.type		_ZN64_INTERNAL_a0cfb035_28_ActivationHardswishKernel_cu_9e10b42f_29304cuda3std6ranges3__45__cpo9iter_swapE,@object
	.size		_ZN64_INTERNAL_a0cfb035_28_ActivationHardswishKernel_cu_9e10b42f_29304cuda3std6ranges3__45__cpo9iter_swapE,(_ZN64_INTERNAL_a0cfb035_28_ActivationHardswishKernel_cu_9e10b42f_29304cuda3std3__45__cpo7crbeginE - _ZN64_INTERNAL_a0cfb035_28_ActivationHardswishKernel_cu_9e10b42f_29304cuda3std6ranges3__45__cpo9iter_swapE)
_ZN64_INTERNAL_a0cfb035_28_ActivationHardswishKernel_cu_9e10b42f_29304cuda3std6ranges3__45__cpo9iter_swapE:
	.zero		1
	.type		_ZN64_INTERNAL_a0cfb035_28_ActivationHardswishKernel_cu_9e10b42f_29304cuda3std3__45__cpo7crbeginE,@object
	.size		_ZN64_INTERNAL_a0cfb035_28_ActivationHardswishKernel_cu_9e10b42f_29304cuda3std3__45__cpo7crbeginE,(_ZN64_INTERNAL_a0cfb035_28_ActivationHardswishKernel_cu_9e10b42f_29304cuda3std6ranges3__45__cpo5cdataE - _ZN64_INTERNAL_a0cfb035_28_ActivationHardswishKernel_cu_9e10b42f_29304cuda3std3__45__cpo7crbeginE)
_ZN64_INTERNAL_a0cfb035_28_ActivationHardswishKernel_cu_9e10b42f_29304cuda3std3__45__cpo7crbeginE:
	.zero		1
	.type		_ZN64_INTERNAL_a0cfb035_28_ActivationHardswishKernel_cu_9e10b42f_29304cuda3std6ranges3__45__cpo5cdataE,@object
	.size		_ZN64_INTERNAL_a0cfb035_28_ActivationHardswishKernel_cu_9e10b42f_29304cuda3std6ranges3__45__cpo5cdataE,(_ZN64_INTERNAL_a0cfb035_28_ActivationHardswishKernel_cu_9e10b42f_29304cuda3std6ranges3__45__cpo3endE - _ZN64_INTERNAL_a0cfb035_28_ActivationHardswishKernel_cu_9e10b42f_29304cuda3std6ranges3__45__cpo5cdataE)
_ZN64_INTERNAL_a0cfb035_28_ActivationHardswishKernel_cu_9e10b42f_29304cuda3std6ranges3__45__cpo5cdataE:
	.zero		1
	.type		_ZN64_INTERNAL_a0cfb035_28_ActivationHardswishKernel_cu_9e10b42f_29304cuda3std6ranges3__45__cpo3endE,@object
	.size		_ZN64_INTERNAL_a0cfb035_28_ActivationHardswishKernel_cu_9e10b42f_29304cuda3std6ranges3__45__cpo3endE,(_ZN64_INTERNAL_a0cfb035_28_ActivationHardswishKernel_cu_9e10b42f_29304cuda3std3__419piecewise_constructE - _ZN64_INTERNAL_a0cfb035_28_ActivationHardswishKernel_cu_9e10b42f_29304cuda3std6ranges3__45__cpo3endE)
_ZN64_INTERNAL_a0cfb035_28_ActivationHardswishKernel_cu_9e10b42f_29304cuda3std6ranges3__45__cpo3endE:
	.zero		1
	.type		_ZN64_INTERNAL_a0cfb035_28_ActivationHardswishKernel_cu_9e10b42f_29304cuda3std3__419piecewise_constructE,@object
	.size		_ZN64_INTERNAL_a0cfb035_28_ActivationHardswishKernel_cu_9e10b42f_29304cuda3std3__419piecewise_constructE,(_ZN64_INTERNAL_a0cfb035_28_ActivationHardswishKernel_cu_9e10b42f_29304cuda3std6ranges3__45__cpo5ssizeE - _ZN64_INTERNAL_a0cfb035_28_ActivationHardswishKernel_cu_9e10b42f_29304cuda3std3__419piecewise_constructE)
_ZN64_INTERNAL_a0cfb035_28_ActivationHardswishKernel_cu_9e10b42f_29304cuda3std3__419piecewise_constructE:
	.zero		1
	.type		_ZN64_INTERNAL_a0cfb035_28_ActivationHardswishKernel_cu_9e10b42f_29304cuda3std6ranges3__45__cpo5ssizeE,@object
	.size		_ZN64_INTERNAL_a0cfb035_28_ActivationHardswishKernel_cu_9e10b42f_29304cuda3std6ranges3__45__cpo5ssizeE,(_ZN64_INTERNAL_a0cfb035_28_ActivationHardswishKernel_cu_9e10b42f_29304cuda3std3__45__cpo5beginE - _ZN64_INTERNAL_a0cfb035_28_ActivationHardswishKernel_cu_9e10b42f_29304cuda3std6ranges3__45__cpo5ssizeE)
_ZN64_INTERNAL_a0cfb035_28_ActivationHardswishKernel_cu_9e10b42f_29304cuda3std6ranges3__45__cpo5ssizeE:
	.zero		1
	.type		_ZN64_INTERNAL_a0cfb035_28_ActivationHardswishKernel_cu_9e10b42f_29304cuda3std3__45__cpo5beginE,@object
	.size		_ZN64_INTERNAL_a0cfb035_28_ActivationHardswishKernel_cu_9e10b42f_29304cuda3std3__45__cpo5beginE,(_ZN64_INTERNAL_a0cfb035_28_ActivationHardswishKernel_cu_9e10b42f_29304cuda3std6ranges3__45__cpo4cendE - _ZN64_INTERNAL_a0cfb035_28_ActivationHardswishKernel_cu_9e10b42f_29304cuda3std3__45__cpo5beginE)
_ZN64_INTERNAL_a0cfb035_28_ActivationHardswishKernel_cu_9e10b42f_29304cuda3std3__45__cpo5beginE:
	.zero		1
	.type		_ZN64_INTERNAL_a0cfb035_28_ActivationHardswishKernel_cu_9e10b42f_29304cuda3std6ranges3__45__cpo4cendE,@object
	.size		_ZN64_INTERNAL_a0cfb035_28_ActivationHardswishKernel_cu_9e10b42f_29304cuda3std6ranges3__45__cpo4cendE,(_ZN64_INTERNAL_a0cfb035_28_ActivationHardswishKernel_cu_9e10b42f_29304cuda3std3__45__cpo6rbeginE - _ZN64_INTERNAL_a0cfb035_28_ActivationHardswishKernel_cu_9e10b42f_29304cuda3std6ranges3__45__cpo4cendE)
_ZN64_INTERNAL_a0cfb035_28_ActivationHardswishKernel_cu_9e10b42f_29304cuda3std6ranges3__45__cpo4cendE:
	.zero		1
	.type		_ZN64_INTERNAL_a0cfb035_28_ActivationHardswishKernel_cu_9e10b42f_29304cuda3std3__45__cpo6rbeginE,@object
	.size		_ZN64_INTERNAL_a0cfb035_28_ActivationHardswishKernel_cu_9e10b42f_29304cuda3std3__45__cpo6rbeginE,(_ZN64_INTERNAL_a0cfb035_28_ActivationHardswishKernel_cu_9e10b42f_29304cuda3std6ranges3__45__cpo4prevE - _ZN64_INTERNAL_a0cfb035_28_ActivationHardswishKernel_cu_9e10b42f_29304cuda3std3__45__cpo6rbeginE)
_ZN64_INTERNAL_a0cfb035_28_ActivationHardswishKernel_cu_9e10b42f_29304cuda3std3__45__cpo6rbeginE:
	.zero		1
	.type		_ZN64_INTERNAL_a0cfb035_28_ActivationHardswishKernel_cu_9e10b42f_29304cuda3std6ranges3__45__cpo4prevE,@object
	.size		_ZN64_INTERNAL_a0cfb035_28_ActivationHardswishKernel_cu_9e10b42f_29304cuda3std6ranges3__45__cpo4prevE,(_ZN64_INTERNAL_a0cfb035_28_ActivationHardswishKernel_cu_9e10b42f_29304cuda3std6ranges3__45__cpo9iter_moveE - _ZN64_INTERNAL_a0cfb035_28_ActivationHardswishKernel_cu_9e10b42f_29304cuda3std6ranges3__45__cpo4prevE)
_ZN64_INTERNAL_a0cfb035_28_ActivationHardswishKernel_cu_9e10b42f_29304cuda3std6ranges3__45__cpo4prevE:
	.zero		1
	.type		_ZN64_INTERNAL_a0cfb035_28_ActivationHardswishKernel_cu_9e10b42f_29304cuda3std6ranges3__45__cpo9iter_moveE,@object
	.size		_ZN64_INTERNAL_a0cfb035_28_ActivationHardswishKernel_cu_9e10b42f_29304cuda3std6ranges3__45__cpo9iter_moveE,(.L_21 - _ZN64_INTERNAL_a0cfb035_28_ActivationHardswishKernel_cu_9e10b42f_29304cuda3std6ranges3__45__cpo9iter_moveE)
_ZN64_INTERNAL_a0cfb035_28_ActivationHardswishKernel_cu_9e10b42f_29304cuda3std6ranges3__45__cpo9iter_moveE:
	.zero		1
.L_21:


//--------------------- .nv.constant0._ZN2at6native18elementwise_kernelILi128ELi4EZNS0_15gpu_kernel_implIZZZNS0_66_GLOBAL__N__a0cfb035_28_ActivationHardswishKernel_cu_9e10b42f_293025hardswish_backward_kernelERNS_14TensorIteratorEENKUlvE_clEvENKUlvE2_clEvEUlN3c108BFloat16ES9_E_EEvRNS_18TensorIteratorBaseERKT_EUliE_EEviT1_ --------------------------
	.section	.nv.constant0._ZN2at6native18elementwise_kernelILi128ELi4EZNS0_15gpu_kernel_implIZZZNS0_66_GLOBAL__N__a0cfb035_28_ActivationHardswishKernel_cu_9e10b42f_293025hardswish_backward_kernelERNS_14TensorIteratorEENKUlvE_clEvENKUlvE2_clEvEUlN3c108BFloat16ES9_E_EEvRNS_18TensorIteratorBaseERKT_EUliE_EEviT1_,"a",@progbits
	.sectionflags	@""
	.align	4
.nv.constant0._ZN2at6native18elementwise_kernelILi128ELi4EZNS0_15gpu_kernel_implIZZZNS0_66_GLOBAL__N__a0cfb035_28_ActivationHardswishKernel_cu_9e10b42f_293025hardswish_backward_kernelERNS_14TensorIteratorEENKUlvE_clEvENKUlvE2_clEvEUlN3c108BFloat16ES9_E_EEvRNS_18TensorIteratorBaseERKT_EUliE_EEviT1_:
	.zero		1576


//--------------------- .nv.constant0._ZN2at6native27unrolled_elementwise_kernelIZZZNS0_66_GLOBAL__N__a0cfb035_28_ActivationHardswishKernel_cu_9e10b42f_293025hardswish_backward_kernelERNS_14TensorIteratorEENKUlvE_clEvENKUlvE2_clEvEUlN3c108BFloat16ES8_E_St5arrayIPcLm3EELi4E23TrivialOffsetCalculatorILi2EjESD_ILi1EjENS0_6memory12LoadWithCastILi2EEENSG_13StoreWithCastILi1EEEEEviT_T0_T2_T3_T4_T5_ --------------------------
	.section	.nv.constant0._ZN2at6native27unrolled_elementwise_kernelIZZZNS0_66_GLOBAL__N__a0cfb035_28_ActivationHardswishKernel_cu_9e10b42f_293025hardswish_backward_kernelERNS_14TensorIteratorEENKUlvE_clEvENKUlvE2_clEvEUlN3c108BFloat16ES8_E_St5arrayIPcLm3EELi4E23TrivialOffsetCalculatorILi2EjESD_ILi1EjENS0_6memory12LoadWithCastILi2EEENSG_13StoreWithCastILi1EEEEEviT_T0_T2_T3_T4_T5_,"a",@progbits
	.sectionflags	@""
	.align	4
.nv.constant0._ZN2at6native27unrolled_elementwise_kernelIZZZNS0_66_GLOBAL__N__a0cfb035_28_ActivationHardswishKernel_cu_9e10b42f_293025hardswish_backward_kernelERNS_14TensorIteratorEENKUlvE_clEvENKUlvE2_clEvEUlN3c108BFloat16ES8_E_St5arrayIPcLm3EELi4E23TrivialOffsetCalculatorILi2EjESD_ILi1EjENS0_6memory12LoadWithCastILi2EEENSG_13StoreWithCastILi1EEEEEviT_T0_T2_T3_T4_T5_:
	.zero		976


//--------------------- .nv.constant0._ZN2at6native18elementwise_kernelILi128ELi4EZNS0_22gpu_kernel_impl_nocastIZZZNS0_66_GLOBAL__N__a0cfb035_28_ActivationHardswishKernel_cu_9e10b42f_293025hardswish_backward_kernelERNS_14TensorIteratorEENKUlvE_clEvENKUlvE2_clEvEUlN3c108BFloat16ES9_E_EEvRNS_18TensorIteratorBaseERKT_EUliE_EEviT1_ --------------------------
	.section	.nv.constant0._ZN2at6native18elementwise_kernelILi128ELi4EZNS0_22gpu_kernel_impl_nocastIZZZNS0_66_GLOBAL__N__a0cfb035_28_ActivationHardswishKernel_cu_9e10b42f_293025hardswish_backward_kernelERNS_14TensorIteratorEENKUlvE_clEvENKUlvE2_clEvEUlN3c108BFloat16ES9_E_EEvRNS_18TensorIteratorBaseERKT_EUliE_EEviT1_,"a",@progbits
	.sectionflags	@""
	.align	4
.nv.constant0._ZN2at6native18elementwise_kernelILi128ELi4EZNS0_22gpu_kernel_impl_nocastIZZZNS0_66_GLOBAL__N__a0cfb035_28_ActivationHardswishKernel_cu_9e10b42f_293025hardswish_backward_kernelERNS_14TensorIteratorEENKUlvE_clEvENKUlvE2_clEvEUlN3c108BFloat16ES9_E_EEvRNS_18TensorIteratorBaseERKT_EUliE_EEviT1_:
	.zero		1568


//--------------------- .nv.constant0._ZN2at6native27unrolled_elementwise_kernelIZZZNS0_66_GLOBAL__N__a0cfb035_28_ActivationHardswishKernel_cu_9e10b42f_293025hardswish_backward_kernelERNS_14TensorIteratorEENKUlvE_clEvENKUlvE2_clEvEUlN3c108BFloat16ES8_E_St5arrayIPcLm3EELi4E23TrivialOffsetCalculatorILi2EjESD_ILi1EjENS0_6memory15LoadWithoutCastENSG_16StoreWithoutCastEEEviT_T0_T2_T3_T4_T5_ --------------------------
	.section	.nv.constant0._ZN2at6native27unrolled_elementwise_kernelIZZZNS0_66_GLOBAL__N__a0cfb035_28_ActivationHardswishKernel_cu_9e10b42f_293025hardswish_backward_kernelERNS_14TensorIteratorEENKUlvE_clEvENKUlvE2_clEvEUlN3c108BFloat16ES8_E_St5arrayIPcLm3EELi4E23TrivialOffsetCalculatorILi2EjESD_ILi1EjENS0_6memory15LoadWithoutCastENSG_16StoreWithoutCastEEEviT_T0_T2_T3_T4_T5_,"a",@progbits
	.sectionflags	@""
	.align	4
.nv.constant0._ZN2at6native27unrolled_elementwise_kernelIZZZNS0_66_GLOBAL__N__a0cfb035_28_ActivationHardswishKernel_cu_9e10b42f_293025hardswish_backward_kernelERNS_14TensorIteratorEENKUlvE_clEvENKUlvE2_clEvEUlN3c108BFloat16ES8_E_St5arrayIPcLm3EELi4E23TrivialOffsetCalculatorILi2EjESD_ILi1EjENS0_6memory15LoadWithoutCastENSG_16StoreWithoutCastEEEviT_T0_T2_T3_T4_T5_:
	.zero		956


//--------------------- .nv.constant0._ZN2at6native29vectorized_elementwise_kernelILi2EZZZNS0_66_GLOBAL__N__a0cfb035_28_ActivationHardswishKernel_cu_9e10b42f_293025hardswish_backward_kernelERNS_14TensorIteratorEENKUlvE_clEvENKUlvE2_clEvEUlN3c108BFloat16ES8_E_St5arrayIPcLm3EEEEviT0_T1_ --------------------------
	.section	.nv.constant0._ZN2at6native29vectorized_elementwise_kernelILi2EZZZNS0_66_GLOBAL__N__a0cfb035_28_ActivationHardswishKernel_cu_9e10b42f_293025hardswish_backward_kernelERNS_14TensorIteratorEENKUlvE_clEvENKUlvE2_clEvEUlN3c108BFloat16ES8_E_St5arrayIPcLm3EEEEviT0_T1_,"a",@progbits
	.sectionflags	@""
	.align	4
.nv.constant0._ZN2at6native29vectorized_elementwise_kernelILi2EZZZNS0_66_GLOBAL__N__a0cfb035_28_ActivationHardswishKernel_cu_9e10b42f_293025hardswish_backward_kernelERNS_14TensorIteratorEENKUlvE_clEvENKUlvE2_clEvEUlN3c108BFloat16ES8_E_St5arrayIPcLm3EEEEviT0_T1_:
	.zero		952


//--------------------- .nv.constant0._ZN2at6native29vectorized_elementwise_kernelILi4EZZZNS0_66_GLOBAL__N__a0cfb035_28_ActivationHardswishKernel_cu_9e10b42f_293025hardswish_backward_kernelERNS_14TensorIteratorEENKUlvE_clEvENKUlvE2_clEvEUlN3c108BFloat16ES8_E_St5arrayIPcLm3EEEEviT0_T1_ --------------------------
	.section	.nv.constant0._ZN2at6native29vectorized_elementwise_kernelILi4EZZZNS0_66_GLOBAL__N__a0cfb035_28_ActivationHardswishKernel_cu_9e10b42f_293025hardswish_backward_kernelERNS_14TensorIteratorEENKUlvE_clEvENKUlvE2_clEvEUlN3c108BFloat16ES8_E_St5arrayIPcLm3EEEEviT0_T1_,"a",@progbits
	.sectionflags	@""
	.align	4
.nv.constant0._ZN2at6native29vectorized_elementwise_kernelILi4EZZZNS0_66_GLOBAL__N__a0cfb035_28_ActivationHardswishKernel_cu_9e10b42f_293025hardswish_backward_kernelERNS_14TensorIteratorEENKUlvE_clEvENKUlvE2_clEvEUlN3c108BFloat16ES8_E_St5arrayIPcLm3EEEEviT0_T1_:
	.zero		952


//--------------------- .nv.constant0._ZN2at6native29vectorized_elementwise_kernelILi8EZZZNS0_66_GLOBAL__N__a0cfb035_28_ActivationHardswishKernel_cu_9e10b42f_293025hardswish_backward_kernelERNS_14TensorIteratorEENKUlvE_clEvENKUlvE2_clEvEUlN3c108BFloat16ES8_E_St5arrayIPcLm3EEEEviT0_T1_ --------------------------
	.section	.nv.constant0._ZN2at6native29vectorized_elementwise_kernelILi8EZZZNS0_66_GLOBAL__N__a0cfb035_28_ActivationHardswishKernel_cu_9e10b42f_293025hardswish_backward_kernelERNS_14TensorIteratorEENKUlvE_clEvENKUlvE2_clEvEUlN3c108BFloat16ES8_E_St5arrayIPcLm3EEEEviT0_T1_,"a",@progbits
	.sectionflags	@""
	.align	4
.nv.constant0._ZN2at6native29vectorized_elementwise_kernelILi8EZZZNS0_66_GLOBAL__N__a0cfb035_28_ActivationHardswishKernel_cu_9e10b42f_293025hardswish_backward_kernelERNS_14TensorIteratorEENKUlvE_clEvENKUlvE2_clEvEUlN3c108BFloat16ES8_E_St5arrayIPcLm3EEEEviT0_T1_:
	.zero		952


//--------------------- .nv.constant0._ZN2at6native18elementwise_kernelILi128ELi4EZNS0_15gpu_kernel_implIZZZNS0_66_GLOBAL__N__a0cfb035_28_ActivationHardswishKernel_cu_9e10b42f_293025hardswish_backward_kernelERNS_14TensorIteratorEENKUlvE_clEvENKUlvE1_clEvEUlN3c104HalfES9_E_EEvRNS_18TensorIteratorBaseERKT_EUliE_EEviT1_ --------------------------
	.section	.nv.constant0._ZN2at6native18elementwise_kernelILi128ELi4EZNS0_15gpu_kernel_implIZZZNS0_66_GLOBAL__N__a0cfb035_28_ActivationHardswishKernel_cu_9e10b42f_293025hardswish_backward_kernelERNS_14TensorIteratorEENKUlvE_clEvENKUlvE1_clEvEUlN3c104HalfES9_E_EEvRNS_18TensorIteratorBaseERKT_EUliE_EEviT1_,"a",@progbits
	.sectionflags	@""
	.align	4
.nv.constant0._ZN2at6native18elementwise_kernelILi128ELi4EZNS0_15gpu_kernel_implIZZZNS0_66_GLOBAL__N__a0cfb035_28_ActivationHardswishKernel_cu_9e10b42f_293025hardswish_backward_kernelERNS_14TensorIteratorEENKUlvE_clEvENKUlvE1_clEvEUlN3c104HalfES9_E_EEvRNS_18TensorIteratorBaseERKT_EUliE_EEviT1_:
	.zero		1576


//--------------------- .nv.constant0._ZN2at6native27unrolled_elementwise_kernelIZZZNS0_66_GLOBAL__N__a0cfb035_28_ActivationHardswishKernel_cu_9e10b42f_293025hardswish_backward_kernelERNS_14TensorIteratorEENKUlvE_clEvENKUlvE1_clEvEUlN3c104HalfES8_E_St5arrayIPcLm3EELi4E23TrivialOffsetCalculatorILi2EjESD_ILi1EjENS0_6memory12LoadWithCastILi2EEENSG_13StoreWithCastILi1EEEEEviT_T0_T2_T3_T4_T5_ --------------------------
	.section	.nv.constant0._ZN2at6native27unrolled_elementwise_kernelIZZZNS0_66_GLOBAL__N__a0cfb035_28_ActivationHardswishKernel_cu_9e10b42f_293025hardswish_backward_kernelERNS_14TensorIteratorEENKUlvE_clEvENKUlvE1_clEvEUlN3c104HalfES8_E_St5arrayIPcLm3EELi4E23TrivialOffsetCalculatorILi2EjESD_ILi1EjENS0_6memory12LoadWithCastILi2EEENSG_13StoreWithCastILi1EEEEEviT_T0_T2_T3_T4_T5_,"a",@progbits
	.sectionflags	@""
	.align	4
.nv.constant0._ZN2at6native27unrolled_elementwise_kernelIZZZNS0_66_GLOBAL__N__a0cfb035_28_ActivationHardswishKernel_cu_9e10b42f_293025hardswish_backward_kernelERNS_14TensorIteratorEENKUlvE_clEvENKUlvE1_clEvEUlN3c104HalfES8_E_St5arrayIPcLm3EELi4E23TrivialOffsetCalculatorILi2EjESD_ILi1EjENS0_6memory12LoadWithCastILi2EEENSG_13StoreWithCastILi1EEEEEviT_T0_T2_T3_T4_T5_:
	.zero		976


//--------------------- .nv.constant0._ZN2at6native18elementwise_kernelILi128ELi4EZNS0_22gpu_kernel_impl_nocastIZZZNS0_66_GLOBAL__N__a0cfb035_28_ActivationHardswishKernel_cu_9e10b42f_293025hardswish_backward_kernelERNS_14TensorIteratorEENKUlvE_clEvENKUlvE1_clEvEUlN3c104HalfES9_E_EEvRNS_18TensorIteratorBaseERKT_EUliE_EEviT1_ --------------------------
	.section	.nv.constant0._ZN2at6native18elementwise_kernelILi128ELi4EZNS0_22gpu_kernel_impl_nocastIZZZNS0_66_GLOBAL__N__a0cfb035_28_ActivationHardswishKernel_cu_9e10b42f_293025hardswish_backward_kernelERNS_14TensorIteratorEENKUlvE_clEvENKUlvE1_clEvEUlN3c104HalfES9_E_EEvRNS_18TensorIteratorBaseERKT_EUliE_EEviT1_,"a",@progbits
	.sectionflags	@""
	.align	4
.nv.constant0._ZN2at6native18elementwise_kernelILi128ELi4EZNS0_22gpu_kernel_impl_nocastIZZZNS0_66_GLOBAL__N__a0cfb035_28_ActivationHardswishKernel_cu_9e10b42f_293025hardswish_backward_kernelERNS_14TensorIteratorEENKUlvE_clEvENKUlvE1_clEvEUlN3c104HalfES9_E_EEvRNS_18TensorIteratorBaseERKT_EUliE_EEviT1_:
	.zero		1568


//--------------------- .nv.constant0._ZN2at6native27unrolled_elementwise_kernelIZZZNS0_66_GLOBAL__N__a0cfb035_28_ActivationHardswishKernel_cu_9e10b42f_293025hardswish_backward_kernelERNS_14TensorIteratorEENKUlvE_clEvENKUlvE1_clEvEUlN3c104HalfES8_E_St5arrayIPcLm3EELi4E23TrivialOffsetCalculatorILi2EjESD_ILi1EjENS0_6memory15LoadWithoutCastENSG_16StoreWithoutCastEEEviT_T0_T2_T3_T4_T5_ --------------------------
	.section	.nv.constant0._ZN2at6native27unrolled_elementwise_kernelIZZZNS0_66_GLOBAL__N__a0cfb035_28_ActivationHardswishKernel_cu_9e10b42f_293025hardswish_backward_kernelERNS_14TensorIteratorEENKUlvE_clEvENKUlvE1_clEvEUlN3c104HalfES8_E_St5arrayIPcLm3EELi4E23TrivialOffsetCalculatorILi2EjESD_ILi1EjENS0_6memory15LoadWithoutCastENSG_16StoreWithoutCastEEEviT_T0_T2_T3_T4_T5_,"a",@progbits
	.sectionflags	@""
	.align	4
.nv.constant0._ZN2at6native27unrolled_elementwise_kernelIZZZNS0_66_GLOBAL__N__a0cfb035_28_ActivationHardswishKernel_cu_9e10b42f_293025hardswish_backward_kernelERNS_14TensorIteratorEENKUlvE_clEvENKUlvE1_clEvEUlN3c104HalfES8_E_St5arrayIPcLm3EELi4E23TrivialOffsetCalculatorILi2EjESD_ILi1EjENS0_6memory15LoadWithoutCastENSG_16StoreWithoutCastEEEviT_T0_T2_T3_T4_T5_:
	.zero		956


//--------------------- .nv.constant0._ZN2at6native29vectorized_elementwise_kernelILi2EZZZNS0_66_GLOBAL__N__a0cfb035_28_ActivationHardswishKernel_cu_9e10b42f_293025hardswish_backward_kernelERNS_14TensorIteratorEENKUlvE_clEvENKUlvE1_clEvEUlN3c104HalfES8_E_St5arrayIPcLm3EEEEviT0_T1_ --------------------------
	.section	.nv.constant0._ZN2at6native29vectorized_elementwise_kernelILi2EZZZNS0_66_GLOBAL__N__a0cfb035_28_ActivationHardswishKernel_cu_9e10b42f_293025hardswish_backward_kernelERNS_14TensorIteratorEENKUlvE_clEvENKUlvE1_clEvEUlN3c104HalfES8_E_St5arrayIPcLm3EEEEviT0_T1_,"a",@progbits
	.sectionflags	@""
	.align	4
.nv.constant0._ZN2at6native29vectorized_elementwise_kernelILi2EZZZNS0_66_GLOBAL__N__a0cfb035_28_ActivationHardswishKernel_cu_9e10b42f_293025hardswish_backward_kernelERNS_14TensorIteratorEENKUlvE_clEvENKUlvE1_clEvEUlN3c104HalfES8_E_St5arrayIPcLm3EEEEviT0_T1_:
	.zero		952


//--------------------- .nv.constant0._ZN2at6native29vectorized_elementwise_kernelILi4EZZZNS0_66_GLOBAL__N__a0cfb035_28_ActivationHardswishKernel_cu_9e10b42f_293025hardswish_backward_kernelERNS_14TensorIteratorEENKUlvE_clEvENKUlvE1_clEvEUlN3c104HalfES8_E_St5arrayIPcLm3EEEEviT0_T1_ --------------------------
	.section	.nv.constant0._ZN2at6native29vectorized_elementwise_kernelILi4EZZZNS0_66_GLOBAL__N__a0cfb035_28_ActivationHardswishKernel_cu_9e10b42f_293025hardswish_backward_kernelERNS_14TensorIteratorEENKUlvE_clEvENKUlvE1_clEvEUlN3c104HalfES8_E_St5arrayIPcLm3EEEEviT0_T1_,"a",@progbits
	.sectionflags	@""
	.align	4
.nv.constant0._ZN2at6native29vectorized_elementwise_kernelILi4EZZZNS0_66_GLOBAL__N__a0cfb035_28_ActivationHardswishKernel_cu_9e10b42f_293025hardswish_backward_kernelERNS_14TensorIteratorEENKUlvE_clEvENKUlvE1_clEvEUlN3c104HalfES8_E_St5arrayIPcLm3EEEEviT0_T1_:
	.zero		952


//--------------------- .nv.constant0._ZN2at6native29vectorized_elementwise_kernelILi8EZZZNS0_66_GLOBAL__N__a0cfb035_28_ActivationHardswishKernel_cu_9e10b42f_293025hardswish_backward_kernelERNS_14TensorIteratorEENKUlvE_clEvENKUlvE1_clEvEUlN3c104HalfES8_E_St5arrayIPcLm3EEEEviT0_T1_ --------------------------
	.section	.nv.constant0._ZN2at6native29vectorized_elementwise_kernelILi8EZZZNS0_66_GLOBAL__N__a0cfb035_28_ActivationHardswishKernel_cu_9e10b42f_293025hardswish_backward_kernelERNS_14TensorIteratorEENKUlvE_clEvENKUlvE1_clEvEUlN3c104HalfES8_E_St5arrayIPcLm3EEEEviT0_T1_,"a",@progbits
	.sectionflags	@""
	.align	4
.nv.constant0._ZN2at6native29vectorized_elementwise_kernelILi8EZZZNS0_66_GLOBAL__N__a0cfb035_28_ActivationHardswishKernel_cu_9e10b42f_293025hardswish_backward_kernelERNS_14TensorIteratorEENKUlvE_clEvENKUlvE1_clEvEUlN3c104HalfES8_E_St5arrayIPcLm3EEEEviT0_T1_:
	.zero		952


//--------------------- .nv.constant0._ZN2at6native18elementwise_kernelILi128ELi4EZNS0_15gpu_kernel_implIZZZNS0_66_GLOBAL__N__a0cfb035_28_ActivationHardswishKernel_cu_9e10b42f_293025hardswish_backward_kernelERNS_14TensorIteratorEENKUlvE_clEvENKUlvE0_clEvEUlffE_EEvRNS_18TensorIteratorBaseERKT_EUliE_EEviT1_ --------------------------
	.section	.nv.constant0._ZN2at6native18elementwise_kernelILi128ELi4EZNS0_15gpu_kernel_implIZZZNS0_66_GLOBAL__N__a0cfb035_28_ActivationHardswishKernel_cu_9e10b42f_293025hardswish_backward_kernelERNS_14TensorIteratorEENKUlvE_clEvENKUlvE0_clEvEUlffE_EEvRNS_18TensorIteratorBaseERKT_EUliE_EEviT1_,"a",@progbits
	.sectionflags	@""
	.align	4
.nv.constant0._ZN2at6native18elementwise_kernelILi128ELi4EZNS0_15gpu_kernel_implIZZZNS0_66_GLOBAL__N__a0cfb035_28_ActivationHardswishKernel_cu_9e10b42f_293025hardswish_backward_kernelERNS_14TensorIteratorEENKUlvE_clEvENKUlvE0_clEvEUlffE_EEvRNS_18TensorIteratorBaseERKT_EUliE_EEviT1_:
	.zero		1576


//--------------------- .nv.constant0._ZN2at6native27unrolled_elementwise_kernelIZZZNS0_66_GLOBAL__N__a0cfb035_28_ActivationHardswishKernel_cu_9e10b42f_293025hardswish_backward_kernelERNS_14TensorIteratorEENKUlvE_clEvENKUlvE0_clEvEUlffE_St5arrayIPcLm3EELi4E23TrivialOffsetCalculatorILi2EjESB_ILi1EjENS0_6memory12LoadWithCastILi2EEENSE_13StoreWithCastILi1EEEEEviT_T0_T2_T3_T4_T5_ --------------------------
	.section	.nv.constant0._ZN2at6native27unrolled_elementwise_kernelIZZZNS0_66_GLOBAL__N__a0cfb035_28_ActivationHardswishKernel_cu_9e10b42f_293025hardswish_backward_kernelERNS_14TensorIteratorEENKUlvE_clEvENKUlvE0_clEvEUlffE_St5arrayIPcLm3EELi4E23TrivialOffsetCalculatorILi2EjESB_ILi1EjENS0_6memory12LoadWithCastILi2EEENSE_13StoreWithCastILi1EEEEEviT_T0_T2_T3_T4_T5_,"a",@progbits
	.sectionflags	@""
	.align	4
.nv.constant0._ZN2at6native27unrolled_elementwise_kernelIZZZNS0_66_GLOBAL__N__a0cfb035_28_ActivationHardswishKernel_cu_9e10b42f_293025hardswish_backward_kernelERNS_14TensorIteratorEENKUlvE_clEvENKUlvE0_clEvEUlffE_St5arrayIPcLm3EELi4E23TrivialOffsetCalculatorILi2EjESB_ILi1EjENS0_6memory12LoadWithCastILi2EEENSE_13StoreWithCastILi1EEEEEviT_T0_T2_T3_T4_T5_:
	.zero		976


//--------------------- .nv.constant0._ZN2at6native18elementwise_kernelILi128ELi2EZNS0_22gpu_kernel_impl_nocastIZZZNS0_66_GLOBAL__N__a0cfb035_28_ActivationHardswishKernel_cu_9e10b42f_293025hardswish_backward_kernelERNS_14TensorIteratorEENKUlvE_clEvENKUlvE0_clEvEUlffE_EEvRNS_18TensorIteratorBaseERKT_EUliE_EEviT1_ --------------------------
	.section	.nv.constant0._ZN2at6native18elementwise_kernelILi128ELi2EZNS0_22gpu_kernel_impl_nocastIZZZNS0_66_GLOBAL__N__a0cfb035_28_ActivationHardswishKernel_cu_9e10b42f_293025hardswish_backward_kernelERNS_14TensorIteratorEENKUlvE_clEvENKUlvE0_clEvEUlffE_EEvRNS_18TensorIteratorBaseERKT_EUliE_EEviT1_,"a",@progbits
	.sectionflags	@""
	.align	4
.nv.constant0._ZN2at6native18elementwise_kernelILi128ELi2EZNS0_22gpu_kernel_impl_nocastIZZZNS0_66_GLOBAL__N__a0cfb035_28_ActivationHardswishKernel_cu_9e10b42f_293025hardswish_backward_kernelERNS_14TensorIteratorEENKUlvE_clEvENKUlvE0_clEvEUlffE_EEvRNS_18TensorIteratorBaseERKT_EUliE_EEviT1_:
	.zero		1568


//--------------------- .nv.constant0._ZN2at6native27unrolled_elementwise_kernelIZZZNS0_66_GLOBAL__N__a0cfb035_28_ActivationHardswishKernel_cu_9e10b42f_293025hardswish_backward_kernelERNS_14TensorIteratorEENKUlvE_clEvENKUlvE0_clEvEUlffE_St5arrayIPcLm3EELi4E23TrivialOffsetCalculatorILi2EjESB_ILi1EjENS0_6memory15LoadWithoutCastENSE_16StoreWithoutCastEEEviT_T0_T2_T3_T4_T5_ --------------------------
	.section	.nv.constant0._ZN2at6native27unrolled_elementwise_kernelIZZZNS0_66_GLOBAL__N__a0cfb035_28_ActivationHardswishKernel_cu_9e10b42f_293025hardswish_backward_kernelERNS_14TensorIteratorEENKUlvE_clEvENKUlvE0_clEvEUlffE_St5arrayIPcLm3EELi4E23TrivialOffsetCalculatorILi2EjESB_ILi1EjENS0_6memory15LoadWithoutCastENSE_16StoreWithoutCastEEEviT_T0_T2_T3_T4_T5_,"a",@progbits
	.sectionflags	@""
	.align	4
.nv.constant0._ZN2at6native27unrolled_elementwise_kernelIZZZNS0_66_GLOBAL__N__a0cfb035_28_ActivationHardswishKernel_cu_9e10b42f_293025hardswish_backward_kernelERNS_14TensorIteratorEENKUlvE_clEvENKUlvE0_clEvEUlffE_St5arrayIPcLm3EELi4E23TrivialOffsetCalculatorILi2EjESB_ILi1EjENS0_6memory15LoadWithoutCastENSE_16StoreWithoutCastEEEviT_T0_T2_T3_T4_T5_:
	.zero		956


//--------------------- .nv.constant0._ZN2at6native29vectorized_elementwise_kernelILi2EZZZNS0_66_GLOBAL__N__a0cfb035_28_ActivationHardswishKernel_cu_9e10b42f_293025hardswish_backward_kernelERNS_14TensorIteratorEENKUlvE_clEvENKUlvE0_clEvEUlffE_St5arrayIPcLm3EEEEviT0_T1_ --------------------------
	.section	.nv.constant0._ZN2at6native29vectorized_elementwise_kernelILi2EZZZNS0_66_GLOBAL__N__a0cfb035_28_ActivationHardswishKernel_cu_9e10b42f_293025hardswish_backward_kernelERNS_14TensorIteratorEENKUlvE_clEvENKUlvE0_clEvEUlffE_St5arrayIPcLm3EEEEviT0_T1_,"a",@progbits
	.sectionflags	@""
	.align	4
.nv.constant0._ZN2at6native29vectorized_elementwise_kernelILi2EZZZNS0_66_GLOBAL__N__a0cfb035_28_ActivationHardswishKernel_cu_9e10b42f_293025hardswish_backward_kernelERNS_14TensorIteratorEENKUlvE_clEvENKUlvE0_clEvEUlffE_St5arrayIPcLm3EEEEviT0_T1_:
	.zero		952


//--------------------- .nv.constant0._ZN2at6native29vectorized_elementwise_kernelILi4EZZZNS0_66_GLOBAL__N__a0cfb035_28_ActivationHardswishKernel_cu_9e10b42f_293025hardswish_backward_kernelERNS_14TensorIteratorEENKUlvE_clEvENKUlvE0_clEvEUlffE_St5arrayIPcLm3EEEEviT0_T1_ --------------------------
	.section	.nv.constant0._ZN2at6native29vectorized_elementwise_kernelILi4EZZZNS0_66_GLOBAL__N__a0cfb035_28_ActivationHardswishKernel_cu_9e10b42f_293025hardswish_backward_kernelERNS_14TensorIteratorEENKUlvE_clEvENKUlvE0_clEvEUlffE_St5arrayIPcLm3EEEEviT0_T1_,"a",@progbits
	.sectionflags	@""
	.align	4
.nv.constant0._ZN2at6native29vectorized_elementwise_kernelILi4EZZZNS0_66_GLOBAL__N__a0cfb035_28_ActivationHardswishKernel_cu_9e10b42f_293025hardswish_backward_kernelERNS_14TensorIteratorEENKUlvE_clEvENKUlvE0_clEvEUlffE_St5arrayIPcLm3EEEEviT0_T1_:
	.zero		952


//--------------------- .nv.constant0._ZN2at6native29vectorized_elementwise_kernelILi8EZZZNS0_66_GLOBAL__N__a0cfb035_28_ActivationHardswishKernel_cu_9e10b42f_293025hardswish_backward_kernelERNS_14TensorIteratorEENKUlvE_clEvENKUlvE0_clEvEUlffE_St5arrayIPcLm3EEEEviT0_T1_ --------------------------
	.section	.nv.constant0._ZN2at6native29vectorized_elementwise_kernelILi8EZZZNS0_66_GLOBAL__N__a0cfb035_28_ActivationHardswishKernel_cu_9e10b42f_293025hardswish_backward_kernelERNS_14TensorIteratorEENKUlvE_clEvENKUlvE0_clEvEUlffE_St5arrayIPcLm3EEEEviT0_T1_,"a",@progbits
	.sectionflags	@""
	.align	4
.nv.constant0._ZN2at6native29vectorized_elementwise_kernelILi8EZZZNS0_66_GLOBAL__N__a0cfb035_28_ActivationHardswishKernel_cu_9e10b42f_293025hardswish_backward_kernelERNS_14TensorIteratorEENKUlvE_clEvENKUlvE0_clEvEUlffE_St5arrayIPcLm3EEEEviT0_T1_:
	.zero		952


//--------------------- .nv.constant0._ZN2at6native18elementwise_kernelILi128ELi4EZNS0_15gpu_kernel_implIZZZNS0_66_GLOBAL__N__a0cfb035_28_ActivationHardswishKernel_cu_9e10b42f_293025hardswish_backward_kernelERNS_14TensorIteratorEENKUlvE_clEvENKUlvE_clEvEUlddE_EEvRNS_18TensorIteratorBaseERKT_EUliE_EEviT1_ --------------------------
	.section	.nv.constant0._ZN2at6native18elementwise_kernelILi128ELi4EZNS0_15gpu_kernel_implIZZZNS0_66_GLOBAL__N__a0cfb035_28_ActivationHardswishKernel_cu_9e10b42f_293025hardswish_backward_kernelERNS_14TensorIteratorEENKUlvE_clEvENKUlvE_clEvEUlddE_EEvRNS_18TensorIteratorBaseERKT_EUliE_EEviT1_,"a",@progbits
	.sectionflags	@""
	.align	4
.nv.constant0._ZN2at6native18elementwise_kernelILi128ELi4EZNS0_15gpu_kernel_implIZZZNS0_66_GLOBAL__N__a0cfb035_28_ActivationHardswishKernel_cu_9e10b42f_293025hardswish_backward_kernelERNS_14TensorIteratorEENKUlvE_clEvENKUlvE_clEvEUlddE_EEvRNS_18TensorIteratorBaseERKT_EUliE_EEviT1_:
	.zero		1592


//--------------------- .nv.constant0._ZN2at6native27unrolled_elementwise_kernelIZZZNS0_66_GLOBAL__N__a0cfb035_28_ActivationHardswishKernel_cu_9e10b42f_293025hardswish_backward_kernelERNS_14TensorIteratorEENKUlvE_clEvENKUlvE_clEvEUlddE_St5arrayIPcLm3EELi4E23TrivialOffsetCalculatorILi2EjESB_ILi1EjENS0_6memory12LoadWithCastILi2EEENSE_13StoreWithCastILi1EEEEEviT_T0_T2_T3_T4_T5_ --------------------------
	.section	.nv.constant0._ZN2at6native27unrolled_elementwise_kernelIZZZNS0_66_GLOBAL__N__a0cfb035_28_ActivationHardswishKernel_cu_9e10b42f_293025hardswish_backward_kernelERNS_14TensorIteratorEENKUlvE_clEvENKUlvE_clEvEUlddE_St5arrayIPcLm3EELi4E23TrivialOffsetCalculatorILi2EjESB_ILi1EjENS0_6memory12LoadWithCastILi2EEENSE_13StoreWithCastILi1EEEEEviT_T0_T2_T3_T4_T5_,"a",@progbits
	.sectionflags	@""
	.align	4
.nv.constant0._ZN2at6native27unrolled_elementwise_kernelIZZZNS0_66_GLOBAL__N__a0cfb035_28_ActivationHardswishKernel_cu_9e10b42f_293025hardswish_backward_kernelERNS_14TensorIteratorEENKUlvE_clEvENKUlvE_clEvEUlddE_St5arrayIPcLm3EELi4E23TrivialOffsetCalculatorILi2EjESB_ILi1EjENS0_6memory12LoadWithCastILi2EEENSE_13StoreWithCastILi1EEEEEviT_T0_T2_T3_T4_T5_:
	.zero		992


//--------------------- .nv.constant0._ZN2at6native18elementwise_kernelILi128ELi2EZNS0_22gpu_kernel_impl_nocastIZZZNS0_66_GLOBAL__N__a0cfb035_28_ActivationHardswishKernel_cu_9e10b42f_293025hardswish_backward_kernelERNS_14TensorIteratorEENKUlvE_clEvENKUlvE_clEvEUlddE_EEvRNS_18TensorIteratorBaseERKT_EUliE_EEviT1_ --------------------------
	.section	.nv.constant0._ZN2at6native18elementwise_kernelILi128ELi2EZNS0_22gpu_kernel_impl_nocastIZZZNS0_66_GLOBAL__N__a0cfb035_28_ActivationHardswishKernel_cu_9e10b42f_293025hardswish_backward_kernelERNS_14TensorIteratorEENKUlvE_clEvENKUlvE_clEvEUlddE_EEvRNS_18TensorIteratorBaseERKT_EUliE_EEviT1_,"a",@progbits
	.sectionflags	@""
	.align	4
.nv.constant0._ZN2at6native18elementwise_kernelILi128ELi2EZNS0_22gpu_kernel_impl_nocastIZZZNS0_66_GLOBAL__N__a0cfb035_28_ActivationHardswishKernel_cu_9e10b42f_293025hardswish_backward_kernelERNS_14TensorIteratorEENKUlvE_clEvENKUlvE_clEvEUlddE_EEvRNS_18TensorIteratorBaseERKT_EUliE_EEviT1_:
	.zero		1584


//--------------------- .nv.constant0._ZN2at6native27unrolled_elementwise_kernelIZZZNS0_66_GLOBAL__N__a0cfb035_28_ActivationHardswishKernel_cu_9e10b42f_293025hardswish_backward_kernelERNS_14TensorIteratorEENKUlvE_clEvENKUlvE_clEvEUlddE_St5arrayIPcLm3EELi4E23TrivialOffsetCalculatorILi2EjESB_ILi1EjENS0_6memory15LoadWithoutCastENSE_16StoreWithoutCastEEEviT_T0_T2_T3_T4_T5_ --------------------------
	.section	.nv.constant0._ZN2at6native27unrolled_elementwise_kernelIZZZNS0_66_GLOBAL__N__a0cfb035_28_ActivationHardswishKernel_cu_9e10b42f_293025hardswish_backward_kernelERNS_14TensorIteratorEENKUlvE_clEvENKUlvE_clEvEUlddE_St5arrayIPcLm3EELi4E23TrivialOffsetCalculatorILi2EjESB_ILi1EjENS0_6memory15LoadWithoutCastENSE_16StoreWithoutCastEEEviT_T0_T2_T3_T4_T5_,"a",@progbits
	.sectionflags	@""
	.align	4
.nv.constant0._ZN2at6native27unrolled_elementwise_kernelIZZZNS0_66_GLOBAL__N__a0cfb035_28_ActivationHardswishKernel_cu_9e10b42f_293025hardswish_backward_kernelERNS_14TensorIteratorEENKUlvE_clEvENKUlvE_clEvEUlddE_St5arrayIPcLm3EELi4E23TrivialOffsetCalculatorILi2EjESB_ILi1EjENS0_6memory15LoadWithoutCastENSE_16StoreWithoutCastEEEviT_T0_T2_T3_T4_T5_:
	.zero		972


//--------------------- .nv.constant0._ZN2at6native29vectorized_elementwise_kernelILi2EZZZNS0_66_GLOBAL__N__a0cfb035_28_ActivationHardswishKernel_cu_9e10b42f_293025hardswish_backward_kernelERNS_14TensorIteratorEENKUlvE_clEvENKUlvE_clEvEUlddE_St5arrayIPcLm3EEEEviT0_T1_ --------------------------
	.section	.nv.constant0._ZN2at6native29vectorized_elementwise_kernelILi2EZZZNS0_66_GLOBAL__N__a0cfb035_28_ActivationHardswishKernel_cu_9e10b42f_293025hardswish_backward_kernelERNS_14TensorIteratorEENKUlvE_clEvENKUlvE_clEvEUlddE_St5arrayIPcLm3EEEEviT0_T1_,"a",@progbits
	.sectionflags	@""
	.align	4
.nv.constant0._ZN2at6native29vectorized_elementwise_kernelILi2EZZZNS0_66_GLOBAL__N__a0cfb035_28_ActivationHardswishKernel_cu_9e10b42f_293025hardswish_backward_kernelERNS_14TensorIteratorEENKUlvE_clEvENKUlvE_clEvEUlddE_St5arrayIPcLm3EEEEviT0_T1_:
	.zero		968


//--------------------- .nv.constant0._ZN2at6native29vectorized_elementwise_kernelILi4EZZZNS0_66_GLOBAL__N__a0cfb035_28_ActivationHardswishKernel_cu_9e10b42f_293025hardswish_backward_kernelERNS_14TensorIteratorEENKUlvE_clEvENKUlvE_clEvEUlddE_St5arrayIPcLm3EEEEviT0_T1_ --------------------------
	.section	.nv.constant0._ZN2at6native29vectorized_elementwise_kernelILi4EZZZNS0_66_GLOBAL__N__a0cfb035_28_ActivationHardswishKernel_cu_9e10b42f_293025hardswish_backward_kernelERNS_14TensorIteratorEENKUlvE_clEvENKUlvE_clEvEUlddE_St5arrayIPcLm3EEEEviT0_T1_,"a",@progbits
	.sectionflags	@""
	.align	4
.nv.constant0._ZN2at6native29vectorized_elementwise_kernelILi4EZZZNS0_66_GLOBAL__N__a0cfb035_28_ActivationHardswishKernel_cu_9e10b42f_293025hardswish_backward_kernelERNS_14TensorIteratorEENKUlvE_clEvENKUlvE_clEvEUlddE_St5arrayIPcLm3EEEEviT0_T1_:
	.zero		968


//--------------------- .nv.constant0._ZN2at6native29vectorized_elementwise_kernelILi8EZZZNS0_66_GLOBAL__N__a0cfb035_28_ActivationHardswishKernel_cu_9e10b42f_293025hardswish_backward_kernelERNS_14TensorIteratorEENKUlvE_clEvENKUlvE_clEvEUlddE_St5arrayIPcLm3EEEEviT0_T1_ --------------------------
	.section	.nv.constant0._ZN2at6native29vectorized_elementwise_kernelILi8EZZZNS0_66_GLOBAL__N__a0cfb035_28_ActivationHardswishKernel_cu_9e10b42f_293025hardswish_backward_kernelERNS_14TensorIteratorEENKUlvE_clEvENKUlvE_clEvEUlddE_St5arrayIPcLm3EEEEviT0_T1_,"a",@progbits
	.sectionflags	@""
	.align	4
.nv.constant0._ZN2at6native29vectorized_elementwise_kernelILi8EZZZNS0_66_GLOBAL__N__a0cfb035_28_ActivationHardswishKernel_cu_9e10b42f_293025hardswish_backward_kernelERNS_14TensorIteratorEENKUlvE_clEvENKUlvE_clEvEUlddE_St5arrayIPcLm3EEEEviT0_T1_:
	.zero		968


//--------------------- .nv.constant0._ZN2at6native18elementwise_kernelILi128ELi4EZNS0_15gpu_kernel_implIZZZNS0_66_GLOBAL__N__a0cfb035_28_ActivationHardswishKernel_cu_9e10b42f_293016hardswish_kernelERNS_14TensorIteratorEENKUlvE_clEvENKUlvE2_clEvEUlN3c108BFloat16EE_EEvRNS_18TensorIteratorBaseERKT_EUliE_EEviT1_ --------------------------
	.section	.nv.constant0._ZN2at6native18elementwise_kernelILi128ELi4EZNS0_15gpu_kernel_implIZZZNS0_66_GLOBAL__N__a0cfb035_28_ActivationHardswishKernel_cu_9e10b42f_293016hardswish_kernelERNS_14TensorIteratorEENKUlvE_clEvENKUlvE2_clEvEUlN3c108BFloat16EE_EEvRNS_18TensorIteratorBaseERKT_EUliE_EEviT1_,"a",@progbits
	.sectionflags	@""
	.align	4
.nv.constant0._ZN2at6native18elementwise_kernelILi128ELi4EZNS0_15gpu_kernel_implIZZZNS0_66_GLOBAL__N__a0cfb035_28_ActivationHardswishKernel_cu_9e10b42f_293016hardswish_kernelERNS_14TensorIteratorEENKUlvE_clEvENKUlvE2_clEvEUlN3c108BFloat16EE_EEvRNS_18TensorIteratorBaseERKT_EUliE_EEviT1_:
	.zero		1464


//--------------------- .nv.constant0._ZN2at6native27unrolled_elementwise_kernelIZZZNS0_66_GLOBAL__N__a0cfb035_28_ActivationHardswishKernel_cu_9e10b42f_293016hardswish_kernelERNS_14TensorIteratorEENKUlvE_clEvENKUlvE2_clEvEUlN3c108BFloat16EE_St5arrayIPcLm2EELi4E23TrivialOffsetCalculatorILi1EjESE_NS0_6memory12LoadWithCastILi1EEENSF_13StoreWithCastILi1EEEEEviT_T0_T2_T3_T4_T5_ --------------------------
	.section	.nv.constant0._ZN2at6native27unrolled_elementwise_kernelIZZZNS0_66_GLOBAL__N__a0cfb035_28_ActivationHardswishKernel_cu_9e10b42f_293016hardswish_kernelERNS_14TensorIteratorEENKUlvE_clEvENKUlvE2_clEvEUlN3c108BFloat16EE_St5arrayIPcLm2EELi4E23TrivialOffsetCalculatorILi1EjESE_NS0_6memory12LoadWithCastILi1EEENSF_13StoreWithCastILi1EEEEEviT_T0_T2_T3_T4_T5_,"a",@progbits
	.sectionflags	@""
	.align	4
.nv.constant0._ZN2at6native27unrolled_elementwise_kernelIZZZNS0_66_GLOBAL__N__a0cfb035_28_ActivationHardswishKernel_cu_9e10b42f_293016hardswish_kernelERNS_14TensorIteratorEENKUlvE_clEvENKUlvE2_clEvEUlN3c108BFloat16EE_St5arrayIPcLm2EELi4E23TrivialOffsetCalculatorILi1EjESE_NS0_6memory12LoadWithCastILi1EEENSF_13StoreWithCastILi1EEEEEviT_T0_T2_T3_T4_T5_:
	.zero		964


//--------------------- .nv.constant0._ZN2at6native18elementwise_kernelILi128ELi4EZNS0_22gpu_kernel_impl_nocastIZZZNS0_66_GLOBAL__N__a0cfb035_28_ActivationHardswishKernel_cu_9e10b42f_293016hardswish_kernelERNS_14TensorIteratorEENKUlvE_clEvENKUlvE2_clEvEUlN3c108BFloat16EE_EEvRNS_18TensorIteratorBaseERKT_EUliE_EEviT1_ --------------------------
	.section	.nv.constant0._ZN2at6native18elementwise_kernelILi128ELi4EZNS0_22gpu_kernel_impl_nocastIZZZNS0_66_GLOBAL__N__a0cfb035_28_ActivationHardswishKernel_cu_9e10b42f_293016hardswish_kernelERNS_14TensorIteratorEENKUlvE_clEvENKUlvE2_clEvEUlN3c108BFloat16EE_EEvRNS_18TensorIteratorBaseERKT_EUliE_EEviT1_,"a",@progbits
	.sectionflags	@""
	.align	4
.nv.constant0._ZN2at6native18elementwise_kernelILi128ELi4EZNS0_22gpu_kernel_impl_nocastIZZZNS0_66_GLOBAL__N__a0cfb035_28_ActivationHardswishKernel_cu_9e10b42f_293016hardswish_kernelERNS_14TensorIteratorEENKUlvE_clEvENKUlvE2_clEvEUlN3c108BFloat16EE_EEvRNS_18TensorIteratorBaseERKT_EUliE_EEviT1_:
	.zero		1456


//--------------------- .nv.constant0._ZN2at6native27unrolled_elementwise_kernelIZZZNS0_66_GLOBAL__N__a0cfb035_28_ActivationHardswishKernel_cu_9e10b42f_293016hardswish_kernelERNS_14TensorIteratorEENKUlvE_clEvENKUlvE2_clEvEUlN3c108BFloat16EE_St5arrayIPcLm2EELi4E23TrivialOffsetCalculatorILi1EjESE_NS0_6memory15LoadWithoutCastENSF_16StoreWithoutCastEEEviT_T0_T2_T3_T4_T5_ --------------------------
	.section	.nv.constant0._ZN2at6native27unrolled_elementwise_kernelIZZZNS0_66_GLOBAL__N__a0cfb035_28_ActivationHardswishKernel_cu_9e10b42f_293016hardswish_kernelERNS_14TensorIteratorEENKUlvE_clEvENKUlvE2_clEvEUlN3c108BFloat16EE_St5arrayIPcLm2EELi4E23TrivialOffsetCalculatorILi1EjESE_NS0_6memory15LoadWithoutCastENSF_16StoreWithoutCastEEEviT_T0_T2_T3_T4_T5_,"a",@progbits
	.sectionflags	@""
	.align	4
.nv.constant0._ZN2at6native27unrolled_elementwise_kernelIZZZNS0_66_GLOBAL__N__a0cfb035_28_ActivationHardswishKernel_cu_9e10b42f_293016hardswish_kernelERNS_14TensorIteratorEENKUlvE_clEvENKUlvE2_clEvEUlN3c108BFloat16EE_St5arrayIPcLm2EELi4E23TrivialOffsetCalculatorILi1EjESE_NS0_6memory15LoadWithoutCastENSF_16StoreWithoutCastEEEviT_T0_T2_T3_T4_T5_:
	.zero		948


//--------------------- .nv.constant0._ZN2at6native29vectorized_elementwise_kernelILi2EZZZNS0_66_GLOBAL__N__a0cfb035_28_ActivationHardswishKernel_cu_9e10b42f_293016hardswish_kernelERNS_14TensorIteratorEENKUlvE_clEvENKUlvE2_clEvEUlN3c108BFloat16EE_St5arrayIPcLm2EEEEviT0_T1_ --------------------------
	.section	.nv.constant0._ZN2at6native29vectorized_elementwise_kernelILi2EZZZNS0_66_GLOBAL__N__a0cfb035_28_ActivationHardswishKernel_cu_9e10b42f_293016hardswish_kernelERNS_14TensorIteratorEENKUlvE_clEvENKUlvE2_clEvEUlN3c108BFloat16EE_St5arrayIPcLm2EEEEviT0_T1_,"a",@progbits
	.sectionflags	@""
	.align	4
.nv.constant0._ZN2at6native29vectorized_elementwise_kernelILi2EZZZNS0_66_GLOBAL__N__a0cfb035_28_ActivationHardswishKernel_cu_9e10b42f_293016hardswish_kernelERNS_14TensorIteratorEENKUlvE_clEvENKUlvE2_clEvEUlN3c108BFloat16EE_St5arrayIPcLm2EEEEviT0_T1_:
	.zero		944


//--------------------- .nv.constant0._ZN2at6native29vectorized_elementwise_kernelILi4EZZZNS0_66_GLOBAL__N__a0cfb035_28_ActivationHardswishKernel_cu_9e10b42f_293016hardswish_kernelERNS_14TensorIteratorEENKUlvE_clEvENKUlvE2_clEvEUlN3c108BFloat16EE_St5arrayIPcLm2EEEEviT0_T1_ --------------------------
	.section	.nv.constant0._ZN2at6native29vectorized_elementwise_kernelILi4EZZZNS0_66_GLOBAL__N__a0cfb035_28_ActivationHardswishKernel_cu_9e10b42f_293016hardswish_kernelERNS_14TensorIteratorEENKUlvE_clEvENKUlvE2_clEvEUlN3c108BFloat16EE_St5arrayIPcLm2EEEEviT0_T1_,"a",@progbits
	.sectionflags	@""
	.align	4
.nv.constant0._ZN2at6native29vectorized_elementwise_kernelILi4EZZZNS0_66_GLOBAL__N__a0cfb035_28_ActivationHardswishKernel_cu_9e10b42f_293016hardswish_kernelERNS_14TensorIteratorEENKUlvE_clEvENKUlvE2_clEvEUlN3c108BFloat16EE_St5arrayIPcLm2EEEEviT0_T1_:
	.zero		944


//--------------------- .nv.constant0._ZN2at6native29vectorized_elementwise_kernelILi8EZZZNS0_66_GLOBAL__N__a0cfb035_28_ActivationHardswishKernel_cu_9e10b42f_293016hardswish_kernelERNS_14TensorIteratorEENKUlvE_clEvENKUlvE2_clEvEUlN3c108BFloat16EE_St5arrayIPcLm2EEEEviT0_T1_ --------------------------
	.section	.nv.constant0._ZN2at6native29vectorized_elementwise_kernelILi8EZZZNS0_66_GLOBAL__N__a0cfb035_28_ActivationHardswishKernel_cu_9e10b42f_293016hardswish_kernelERNS_14TensorIteratorEENKUlvE_clEvENKUlvE2_clEvEUlN3c108BFloat16EE_St5arrayIPcLm2EEEEviT0_T1_,"a",@progbits
	.sectionflags	@""
	.align	4
.nv.constant0._ZN2at6native29vectorized_elementwise_kernelILi8EZZZNS0_66_GLOBAL__N__a0cfb035_28_ActivationHardswishKernel_cu_9e10b42f_293016hardswish_kernelERNS_14TensorIteratorEENKUlvE_clEvENKUlvE2_clEvEUlN3c108BFloat16EE_St5arrayIPcLm2EEEEviT0_T1_:
	.zero		944


//--------------------- .nv.constant0._ZN2at6native18elementwise_kernelILi128ELi4EZNS0_15gpu_kernel_implIZZZNS0_66_GLOBAL__N__a0cfb035_28_ActivationHardswishKernel_cu_9e10b42f_293016hardswish_kernelERNS_14TensorIteratorEENKUlvE_clEvENKUlvE1_clEvEUlN3c104HalfEE_EEvRNS_18TensorIteratorBaseERKT_EUliE_EEviT1_ --------------------------
	.section	.nv.constant0._ZN2at6native18elementwise_kernelILi128ELi4EZNS0_15gpu_kernel_implIZZZNS0_66_GLOBAL__N__a0cfb035_28_ActivationHardswishKernel_cu_9e10b42f_293016hardswish_kernelERNS_14TensorIteratorEENKUlvE_clEvENKUlvE1_clEvEUlN3c104HalfEE_EEvRNS_18TensorIteratorBaseERKT_EUliE_EEviT1_,"a",@progbits
	.sectionflags	@""
	.align	4
.nv.constant0._ZN2at6native18elementwise_kernelILi128ELi4EZNS0_15gpu_kernel_implIZZZNS0_66_GLOBAL__N__a0cfb035_28_ActivationHardswishKernel_cu_9e10b42f_293016hardswish_kernelERNS_14TensorIteratorEENKUlvE_clEvENKUlvE1_clEvEUlN3c104HalfEE_EEvRNS_18TensorIteratorBaseERKT_EUliE_EEviT1_:
	.zero		1464


//--------------------- .nv.constant0._ZN2at6native27unrolled_elementwise_kernelIZZZNS0_66_GLOBAL__N__a0cfb035_28_ActivationHardswishKernel_cu_9e10b42f_293016hardswish_kernelERNS_14TensorIteratorEENKUlvE_clEvENKUlvE1_clEvEUlN3c104HalfEE_St5arrayIPcLm2EELi4E23TrivialOffsetCalculatorILi1EjESE_NS0_6memory12LoadWithCastILi1EEENSF_13StoreWithCastILi1EEEEEviT_T0_T2_T3_T4_T5_ --------------------------
	.section	.nv.constant0._ZN2at6native27unrolled_elementwise_kernelIZZZNS0_66_GLOBAL__N__a0cfb035_28_ActivationHardswishKernel_cu_9e10b42f_293016hardswish_kernelERNS_14TensorIteratorEENKUlvE_clEvENKUlvE1_clEvEUlN3c104HalfEE_St5arrayIPcLm2EELi4E23TrivialOffsetCalculatorILi1EjESE_NS0_6memory12LoadWithCastILi1EEENSF_13StoreWithCastILi1EEEEEviT_T0_T2_T3_T4_T5_,"a",@progbits
	.sectionflags	@""
	.align	4
.nv.constant0._ZN2at6native27unrolled_elementwise_kernelIZZZNS0_66_GLOBAL__N__a0cfb035_28_ActivationHardswishKernel_cu_9e10b42f_293016hardswish_kernelERNS_14TensorIteratorEENKUlvE_clEvENKUlvE1_clEvEUlN3c104HalfEE_St5arrayIPcLm2EELi4E23TrivialOffsetCalculatorILi1EjESE_NS0_6memory12LoadWithCastILi1EEENSF_13StoreWithCastILi1EEEEEviT_T0_T2_T3_T4_T5_:
	.zero		964


//--------------------- .nv.constant0._ZN2at6native18elementwise_kernelILi128ELi4EZNS0_22gpu_kernel_impl_nocastIZZZNS0_66_GLOBAL__N__a0cfb035_28_ActivationHardswishKernel_cu_9e10b42f_293016hardswish_kernelERNS_14TensorIteratorEENKUlvE_clEvENKUlvE1_clEvEUlN3c104HalfEE_EEvRNS_18TensorIteratorBaseERKT_EUliE_EEviT1_ --------------------------
	.section	.nv.constant0._ZN2at6native18elementwise_kernelILi128ELi4EZNS0_22gpu_kernel_impl_nocastIZZZNS0_66_GLOBAL__N__a0cfb035_28_ActivationHardswishKernel_cu_9e10b42f_293016hardswish_kernelERNS_14TensorIteratorEENKUlvE_clEvENKUlvE1_clEvEUlN3c104HalfEE_EEvRNS_18TensorIteratorBaseERKT_EUliE_EEviT1_,"a",@progbits
	.sectionflags	@""
	.align	4
.nv.constant0._ZN2at6native18elementwise_kernelILi128ELi4EZNS0_22gpu_kernel_impl_nocastIZZZNS0_66_GLOBAL__N__a0cfb035_28_ActivationHardswishKernel_cu_9e10b42f_293016hardswish_kernelERNS_14TensorIteratorEENKUlvE_clEvENKUlvE1_clEvEUlN3c104HalfEE_EEvRNS_18TensorIteratorBaseERKT_EUliE_EEviT1_:
	.zero		1456


//--------------------- .nv.constant0._ZN2at6native27unrolled_elementwise_kernelIZZZNS0_66_GLOBAL__N__a0cfb035_28_ActivationHardswishKernel_cu_9e10b42f_293016hardswish_kernelERNS_14TensorIteratorEENKUlvE_clEvENKUlvE1_clEvEUlN3c104HalfEE_St5arrayIPcLm2EELi4E23TrivialOffsetCalculatorILi1EjESE_NS0_6memory15LoadWithoutCastENSF_16StoreWithoutCastEEEviT_T0_T2_T3_T4_T5_ --------------------------
	.section	.nv.constant0._ZN2at6native27unrolled_elementwise_kernelIZZZNS0_66_GLOBAL__N__a0cfb035_28_ActivationHardswishKernel_cu_9e10b42f_293016hardswish_kernelERNS_14TensorIteratorEENKUlvE_clEvENKUlvE1_clEvEUlN3c104HalfEE_St5arrayIPcLm2EELi4E23TrivialOffsetCalculatorILi1EjESE_NS0_6memory15LoadWithoutCastENSF_16StoreWithoutCastEEEviT_T0_T2_T3_T4_T5_,"a",@progbits
	.sectionflags	@""
	.align	4
.nv.constant0._ZN2at6native27unrolled_elementwise_kernelIZZZNS0_66_GLOBAL__N__a0cfb035_28_ActivationHardswishKernel_cu_9e10b42f_293016hardswish_kernelERNS_14TensorIteratorEENKUlvE_clEvENKUlvE1_clEvEUlN3c104HalfEE_St5arrayIPcLm2EELi4E23TrivialOffsetCalculatorILi1EjESE_NS0_6memory15LoadWithoutCastENSF_16StoreWithoutCastEEEviT_T0_T2_T3_T4_T5_:
	.zero		948


//--------------------- .nv.constant0._ZN2at6native29vectorized_elementwise_kernelILi2EZZZNS0_66_GLOBAL__N__a0cfb035_28_ActivationHardswishKernel_cu_9e10b42f_293016hardswish_kernelERNS_14TensorIteratorEENKUlvE_clEvENKUlvE1_clEvEUlN3c104HalfEE_St5arrayIPcLm2EEEEviT0_T1_ --------------------------
	.section	.nv.constant0._ZN2at6native29vectorized_elementwise_kernelILi2EZZZNS0_66_GLOBAL__N__a0cfb035_28_ActivationHardswishKernel_cu_9e10b42f_293016hardswish_kernelERNS_14TensorIteratorEENKUlvE_clEvENKUlvE1_clEvEUlN3c104HalfEE_St5arrayIPcLm2EEEEviT0_T1_,"a",@progbits
	.sectionflags	@""
	.align	4
.nv.constant0._ZN2at6native29vectorized_elementwise_kernelILi2EZZZNS0_66_GLOBAL__N__a0cfb035_28_ActivationHardswishKernel_cu_9e10b42f_293016hardswish_kernelERNS_14TensorIteratorEENKUlvE_clEvENKUlvE1_clEvEUlN3c104HalfEE_St5arrayIPcLm2EEEEviT0_T1_:
	.zero		944


//--------------------- .nv.constant0._ZN2at6native29vectorized_elementwise_kernelILi4EZZZNS0_66_GLOBAL__N__a0cfb035_28_ActivationHardswishKernel_cu_9e10b42f_293016hardswish_kernelERNS_14TensorIteratorEENKUlvE_clEvENKUlvE1_clEvEUlN3c104HalfEE_St5arrayIPcLm2EEEEviT0_T1_ --------------------------
	.section	.nv.constant0._ZN2at6native29vectorized_elementwise_kernelILi4EZZZNS0_66_GLOBAL__N__a0cfb035_28_ActivationHardswishKernel_cu_9e10b42f_293016hardswish_kernelERNS_14TensorIteratorEENKUlvE_clEvENKUlvE1_clEvEUlN3c104HalfEE_St5arrayIPcLm2EEEEviT0_T1_,"a",@progbits
	.sectionflags	@""
	.align	4
.nv.constant0._ZN2at6native29vectorized_elementwise_kernelILi4EZZZNS0_66_GLOBAL__N__a0cfb035_28_ActivationHardswishKernel_cu_9e10b42f_293016hardswish_kernelERNS_14TensorIteratorEENKUlvE_clEvENKUlvE1_clEvEUlN3c104HalfEE_St5arrayIPcLm2EEEEviT0_T1_:
	.zero		944


//--------------------- .nv.constant0._ZN2at6native29vectorized_elementwise_kernelILi8EZZZNS0_66_GLOBAL__N__a0cfb035_28_ActivationHardswishKernel_cu_9e10b42f_293016hardswish_kernelERNS_14TensorIteratorEENKUlvE_clEvENKUlvE1_clEvEUlN3c104HalfEE_St5arrayIPcLm2EEEEviT0_T1_ --------------------------
	.section	.nv.constant0._ZN2at6native29vectorized_elementwise_kernelILi8EZZZNS0_66_GLOBAL__N__a0cfb035_28_ActivationHardswishKernel_cu_9e10b42f_293016hardswish_kernelERNS_14TensorIteratorEENKUlvE_clEvENKUlvE1_clEvEUlN3c104HalfEE_St5arrayIPcLm2EEEEviT0_T1_,"a",@progbits
	.sectionflags	@""
	.align	4
.nv.constant0._ZN2at6native29vectorized_elementwise_kernelILi8EZZZNS0_66_GLOBAL__N__a0cfb035_28_ActivationHardswishKernel_cu_9e10b42f_293016hardswish_kernelERNS_14TensorIteratorEENKUlvE_clEvENKUlvE1_clEvEUlN3c104HalfEE_St5arrayIPcLm2EEEEviT0_T1_:
	.zero		944


//--------------------- .nv.constant0._ZN2at6native18elementwise_kernelILi128ELi4EZNS0_15gpu_kernel_implIZZZNS0_66_GLOBAL__N__a0cfb035_28_ActivationHardswishKernel_cu_9e10b42f_293016hardswish_kernelERNS_14TensorIteratorEENKUlvE_clEvENKUlvE0_clEvEUlfE_EEvRNS_18TensorIteratorBaseERKT_EUliE_EEviT1_ --------------------------
	.section	.nv.constant0._ZN2at6native18elementwise_kernelILi128ELi4EZNS0_15gpu_kernel_implIZZZNS0_66_GLOBAL__N__a0cfb035_28_ActivationHardswishKernel_cu_9e10b42f_293016hardswish_kernelERNS_14TensorIteratorEENKUlvE_clEvENKUlvE0_clEvEUlfE_EEvRNS_18TensorIteratorBaseERKT_EUliE_EEviT1_,"a",@progbits
	.sectionflags	@""
	.align	4
.nv.constant0._ZN2at6native18elementwise_kernelILi128ELi4EZNS0_15gpu_kernel_implIZZZNS0_66_GLOBAL__N__a0cfb035_28_ActivationHardswishKernel_cu_9e10b42f_293016hardswish_kernelERNS_14TensorIteratorEENKUlvE_clEvENKUlvE0_clEvEUlfE_EEvRNS_18TensorIteratorBaseERKT_EUliE_EEviT1_:
	.zero		1464


//--------------------- .nv.constant0._ZN2at6native27unrolled_elementwise_kernelIZZZNS0_66_GLOBAL__N__a0cfb035_28_ActivationHardswishKernel_cu_9e10b42f_293016hardswish_kernelERNS_14TensorIteratorEENKUlvE_clEvENKUlvE0_clEvEUlfE_St5arrayIPcLm2EELi4E23TrivialOffsetCalculatorILi1EjESC_NS0_6memory12LoadWithCastILi1EEENSD_13StoreWithCastILi1EEEEEviT_T0_T2_T3_T4_T5_ --------------------------
	.section	.nv.constant0._ZN2at6native27unrolled_elementwise_kernelIZZZNS0_66_GLOBAL__N__a0cfb035_28_ActivationHardswishKernel_cu_9e10b42f_293016hardswish_kernelERNS_14TensorIteratorEENKUlvE_clEvENKUlvE0_clEvEUlfE_St5arrayIPcLm2EELi4E23TrivialOffsetCalculatorILi1EjESC_NS0_6memory12LoadWithCastILi1EEENSD_13StoreWithCastILi1EEEEEviT_T0_T2_T3_T4_T5_,"a",@progbits
	.sectionflags	@""
	.align	4
.nv.constant0._ZN2at6native27unrolled_elementwise_kernelIZZZNS0_66_GLOBAL__N__a0cfb035_28_ActivationHardswishKernel_cu_9e10b42f_293016hardswish_kernelERNS_14TensorIteratorEENKUlvE_clEvENKUlvE0_clEvEUlfE_St5arrayIPcLm2EELi4E23TrivialOffsetCalculatorILi1EjESC_NS0_6memory12LoadWithCastILi1EEENSD_13StoreWithCastILi1EEEEEviT_T0_T2_T3_T4_T5_:
	.zero		964


//--------------------- .nv.constant0._ZN2at6native18elementwise_kernelILi128ELi2EZNS0_22gpu_kernel_impl_nocastIZZZNS0_66_GLOBAL__N__a0cfb035_28_ActivationHardswishKernel_cu_9e10b42f_293016hardswish_kernelERNS_14TensorIteratorEENKUlvE_clEvENKUlvE0_clEvEUlfE_EEvRNS_18TensorIteratorBaseERKT_EUliE_EEviT1_ --------------------------
	.section	.nv.constant0._ZN2at6native18elementwise_kernelILi128ELi2EZNS0_22gpu_kernel_impl_nocastIZZZNS0_66_GLOBAL__N__a0cfb035_28_ActivationHardswishKernel_cu_9e10b42f_293016hardswish_kernelERNS_14TensorIteratorEENKUlvE_clEvENKUlvE0_clEvEUlfE_EEvRNS_18TensorIteratorBaseERKT_EUliE_EEviT1_,"a",@progbits
	.sectionflags	@""
	.align	4
.nv.constant0._ZN2at6native18elementwise_kernelILi128ELi2EZNS0_22gpu_kernel_impl_nocastIZZZNS0_66_GLOBAL__N__a0cfb035_28_ActivationHardswishKernel_cu_9e10b42f_293016hardswish_kernelERNS_14TensorIteratorEENKUlvE_clEvENKUlvE0_clEvEUlfE_EEvRNS_18TensorIteratorBaseERKT_EUliE_EEviT1_:
	.zero		1456


//--------------------- .nv.constant0._ZN2at6native27unrolled_elementwise_kernelIZZZNS0_66_GLOBAL__N__a0cfb035_28_ActivationHardswishKernel_cu_9e10b42f_293016hardswish_kernelERNS_14TensorIteratorEENKUlvE_clEvENKUlvE0_clEvEUlfE_St5arrayIPcLm2EELi4E23TrivialOffsetCalculatorILi1EjESC_NS0_6memory15LoadWithoutCastENSD_16StoreWithoutCastEEEviT_T0_T2_T3_T4_T5_ --------------------------
	.section	.nv.constant0._ZN2at6native27unrolled_elementwise_kernelIZZZNS0_66_GLOBAL__N__a0cfb035_28_ActivationHardswishKernel_cu_9e10b42f_293016hardswish_kernelERNS_14TensorIteratorEENKUlvE_clEvENKUlvE0_clEvEUlfE_St5arrayIPcLm2EELi4E23TrivialOffsetCalculatorILi1EjESC_NS0_6memory15LoadWithoutCastENSD_16StoreWithoutCastEEEviT_T0_T2_T3_T4_T5_,"a",@progbits
	.sectionflags	@""
	.align	4
.nv.constant0._ZN2at6native27unrolled_elementwise_kernelIZZZNS0_66_GLOBAL__N__a0cfb035_28_ActivationHardswishKernel_cu_9e10b42f_293016hardswish_kernelERNS_14TensorIteratorEENKUlvE_clEvENKUlvE0_clEvEUlfE_St5arrayIPcLm2EELi4E23TrivialOffsetCalculatorILi1EjESC_NS0_6memory15LoadWithoutCastENSD_16StoreWithoutCastEEEviT_T0_T2_T3_T4_T5_:
	.zero		948


//--------------------- .nv.constant0._ZN2at6native29vectorized_elementwise_kernelILi2EZZZNS0_66_GLOBAL__N__a0cfb035_28_ActivationHardswishKernel_cu_9e10b42f_293016hardswish_kernelERNS_14TensorIteratorEENKUlvE_clEvENKUlvE0_clEvEUlfE_St5arrayIPcLm2EEEEviT0_T1_ --------------------------
	.section	.nv.constant0._ZN2at6native29vectorized_elementwise_kernelILi2EZZZNS0_66_GLOBAL__N__a0cfb035_28_ActivationHardswishKernel_cu_9e10b42f_293016hardswish_kernelERNS_14TensorIteratorEENKUlvE_clEvENKUlvE0_clEvEUlfE_St5arrayIPcLm2EEEEviT0_T1_,"a",@progbits
	.sectionflags	@""
	.align	4
.nv.constant0._ZN2at6native29vectorized_elementwise_kernelILi2EZZZNS0_66_GLOBAL__N__a0cfb035_28_ActivationHardswishKernel_cu_9e10b42f_293016hardswish_kernelERNS_14TensorIteratorEENKUlvE_clEvENKUlvE0_clEvEUlfE_St5arrayIPcLm2EEEEviT0_T1_:
	.zero		944


//--------------------- .nv.constant0._ZN2at6native29vectorized_elementwise_kernelILi4EZZZNS0_66_GLOBAL__N__a0cfb035_28_ActivationHardswishKernel_cu_9e10b42f_293016hardswish_kernelERNS_14TensorIteratorEENKUlvE_clEvENKUlvE0_clEvEUlfE_St5arrayIPcLm2EEEEviT0_T1_ --------------------------
	.section	.nv.constant0._ZN2at6native29vectorized_elementwise_kernelILi4EZZZNS0_66_GLOBAL__N__a0cfb035_28_ActivationHardswishKernel_cu_9e10b42f_293016hardswish_kernelERNS_14TensorIteratorEENKUlvE_clEvENKUlvE0_clEvEUlfE_St5arrayIPcLm2EEEEviT0_T1_,"a",@progbits
	.sectionflags	@""
	.align	4
.nv.constant0._ZN2at6native29vectorized_elementwise_kernelILi4EZZZNS0_66_GLOBAL__N__a0cfb035_28_ActivationHardswishKernel_cu_9e10b42f_293016hardswish_kernelERNS_14TensorIteratorEENKUlvE_clEvENKUlvE0_clEvEUlfE_St5arrayIPcLm2EEEEviT0_T1_:
	.zero		944


//--------------------- .nv.constant0._ZN2at6native29vectorized_elementwise_kernelILi8EZZZNS0_66_GLOBAL__N__a0cfb035_28_ActivationHardswishKernel_cu_9e10b42f_293016hardswish_kernelERNS_14TensorIteratorEENKUlvE_clEvENKUlvE0_clEvEUlfE_St5arrayIPcLm2EEEEviT0_T1_ --------------------------
	.section	.nv.constant0._ZN2at6native29vectorized_elementwise_kernelILi8EZZZNS0_66_GLOBAL__N__a0cfb035_28_ActivationHardswishKernel_cu_9e10b42f_293016hardswish_kernelERNS_14TensorIteratorEENKUlvE_clEvENKUlvE0_clEvEUlfE_St5arrayIPcLm2EEEEviT0_T1_,"a",@progbits
	.sectionflags	@""
	.align	4
.nv.constant0._ZN2at6native29vectorized_elementwise_kernelILi8EZZZNS0_66_GLOBAL__N__a0cfb035_28_ActivationHardswishKernel_cu_9e10b42f_293016hardswish_kernelERNS_14TensorIteratorEENKUlvE_clEvENKUlvE0_clEvEUlfE_St5arrayIPcLm2EEEEviT0_T1_:
	.zero		944


//--------------------- .nv.constant0._ZN2at6native18elementwise_kernelILi128ELi4EZNS0_15gpu_kernel_implIZZZNS0_66_GLOBAL__N__a0cfb035_28_ActivationHardswishKernel_cu_9e10b42f_293016hardswish_kernelERNS_14TensorIteratorEENKUlvE_clEvENKUlvE_clEvEUldE_EEvRNS_18TensorIteratorBaseERKT_EUliE_EEviT1_ --------------------------
	.section	.nv.constant0._ZN2at6native18elementwise_kernelILi128ELi4EZNS0_15gpu_kernel_implIZZZNS0_66_GLOBAL__N__a0cfb035_28_ActivationHardswishKernel_cu_9e10b42f_293016hardswish_kernelERNS_14TensorIteratorEENKUlvE_clEvENKUlvE_clEvEUldE_EEvRNS_18TensorIteratorBaseERKT_EUliE_EEviT1_,"a",@progbits
	.sectionflags	@""
	.align	4
.nv.constant0._ZN2at6native18elementwise_kernelILi128ELi4EZNS0_15gpu_kernel_implIZZZNS0_66_GLOBAL__N__a0cfb035_28_ActivationHardswishKernel_cu_9e10b42f_293016hardswish_kernelERNS_14TensorIteratorEENKUlvE_clEvENKUlvE_clEvEUldE_EEvRNS_18TensorIteratorBaseERKT_EUliE_EEviT1_:
	.zero		1480


//--------------------- .nv.constant0._ZN2at6native27unrolled_elementwise_kernelIZZZNS0_66_GLOBAL__N__a0cfb035_28_ActivationHardswishKernel_cu_9e10b42f_293016hardswish_kernelERNS_14TensorIteratorEENKUlvE_clEvENKUlvE_clEvEUldE_St5arrayIPcLm2EELi4E23TrivialOffsetCalculatorILi1EjESC_NS0_6memory12LoadWithCastILi1EEENSD_13StoreWithCastILi1EEEEEviT_T0_T2_T3_T4_T5_ --------------------------
	.section	.nv.constant0._ZN2at6native27unrolled_elementwise_kernelIZZZNS0_66_GLOBAL__N__a0cfb035_28_ActivationHardswishKernel_cu_9e10b42f_293016hardswish_kernelERNS_14TensorIteratorEENKUlvE_clEvENKUlvE_clEvEUldE_St5arrayIPcLm2EELi4E23TrivialOffsetCalculatorILi1EjESC_NS0_6memory12LoadWithCastILi1EEENSD_13StoreWithCastILi1EEEEEviT_T0_T2_T3_T4_T5_,"a",@progbits
	.sectionflags	@""
	.align	4
.nv.constant0._ZN2at6native27unrolled_elementwise_kernelIZZZNS0_66_GLOBAL__N__a0cfb035_28_ActivationHardswishKernel_cu_9e10b42f_293016hardswish_kernelERNS_14TensorIteratorEENKUlvE_clEvENKUlvE_clEvEUldE_St5arrayIPcLm2EELi4E23TrivialOffsetCalculatorILi1EjESC_NS0_6memory12LoadWithCastILi1EEENSD_13StoreWithCastILi1EEEEEviT_T0_T2_T3_T4_T5_:
	.zero		980


//--------------------- .nv.constant0._ZN2at6native18elementwise_kernelILi128ELi2EZNS0_22gpu_kernel_impl_nocastIZZZNS0_66_GLOBAL__N__a0cfb035_28_ActivationHardswishKernel_cu_9e10b42f_293016hardswish_kernelERNS_14TensorIteratorEENKUlvE_clEvENKUlvE_clEvEUldE_EEvRNS_18TensorIteratorBaseERKT_EUliE_EEviT1_ --------------------------
	.section	.nv.constant0._ZN2at6native18elementwise_kernelILi128ELi2EZNS0_22gpu_kernel_impl_nocastIZZZNS0_66_GLOBAL__N__a0cfb035_28_ActivationHardswishKernel_cu_9e10b42f_293016hardswish_kernelERNS_14TensorIteratorEENKUlvE_clEvENKUlvE_clEvEUldE_EEvRNS_18TensorIteratorBaseERKT_EUliE_EEviT1_,"a",@progbits
	.sectionflags	@""
	.align	4
.nv.constant0._ZN2at6native18elementwise_kernelILi128ELi2EZNS0_22gpu_kernel_impl_nocastIZZZNS0_66_GLOBAL__N__a0cfb035_28_ActivationHardswishKernel_cu_9e10b42f_293016hardswish_kernelERNS_14TensorIteratorEENKUlvE_clEvENKUlvE_clEvEUldE_EEvRNS_18TensorIteratorBaseERKT_EUliE_EEviT1_:
	.zero		1472


//--------------------- .nv.constant0._ZN2at6native27unrolled_elementwise_kernelIZZZNS0_66_GLOBAL__N__a0cfb035_28_ActivationHardswishKernel_cu_9e10b42f_293016hardswish_kernelERNS_14TensorIteratorEENKUlvE_clEvENKUlvE_clEvEUldE_St5arrayIPcLm2EELi4E23TrivialOffsetCalculatorILi1EjESC_NS0_6memory15LoadWithoutCastENSD_16StoreWithoutCastEEEviT_T0_T2_T3_T4_T5_ --------------------------
	.section	.nv.constant0._ZN2at6native27unrolled_elementwise_kernelIZZZNS0_66_GLOBAL__N__a0cfb035_28_ActivationHardswishKernel_cu_9e10b42f_293016hardswish_kernelERNS_14TensorIteratorEENKUlvE_clEvENKUlvE_clEvEUldE_St5arrayIPcLm2EELi4E23TrivialOffsetCalculatorILi1EjESC_NS0_6memory15LoadWithoutCastENSD_16StoreWithoutCastEEEviT_T0_T2_T3_T4_T5_,"a",@progbits
	.sectionflags	@""
	.align	4
.nv.constant0._ZN2at6native27unrolled_elementwise_kernelIZZZNS0_66_GLOBAL__N__a0cfb035_28_ActivationHardswishKernel_cu_9e10b42f_293016hardswish_kernelERNS_14TensorIteratorEENKUlvE_clEvENKUlvE_clEvEUldE_St5arrayIPcLm2EELi4E23TrivialOffsetCalculatorILi1EjESC_NS0_6memory15LoadWithoutCastENSD_16StoreWithoutCastEEEviT_T0_T2_T3_T4_T5_:
	.zero		964


//--------------------- .nv.constant0._ZN2at6native29vectorized_elementwise_kernelILi2EZZZNS0_66_GLOBAL__N__a0cfb035_28_ActivationHardswishKernel_cu_9e10b42f_293016hardswish_kernelERNS_14TensorIteratorEENKUlvE_clEvENKUlvE_clEvEUldE_St5arrayIPcLm2EEEEviT0_T1_ --------------------------
	.section	.nv.constant0._ZN2at6native29vectorized_elementwise_kernelILi2EZZZNS0_66_GLOBAL__N__a0cfb035_28_ActivationHardswishKernel_cu_9e10b42f_293016hardswish_kernelERNS_14TensorIteratorEENKUlvE_clEvENKUlvE_clEvEUldE_St5arrayIPcLm2EEEEviT0_T1_,"a",@progbits
	.sectionflags	@""
	.align	4
.nv.constant0._ZN2at6native29vectorized_elementwise_kernelILi2EZZZNS0_66_GLOBAL__N__a0cfb035_28_ActivationHardswishKernel_cu_9e10b42f_293016hardswish_kernelERNS_14TensorIteratorEENKUlvE_clEvENKUlvE_clEvEUldE_St5arrayIPcLm2EEEEviT0_T1_:
	.zero		960


//--------------------- .nv.constant0._ZN2at6native29vectorized_elementwise_kernelILi4EZZZNS0_66_GLOBAL__N__a0cfb035_28_ActivationHardswishKernel_cu_9e10b42f_293016hardswish_kernelERNS_14TensorIteratorEENKUlvE_clEvENKUlvE_clEvEUldE_St5arrayIPcLm2EEEEviT0_T1_ --------------------------
	.section	.nv.constant0._ZN2at6native29vectorized_elementwise_kernelILi4EZZZNS0_66_GLOBAL__N__a0cfb035_28_ActivationHardswishKernel_cu_9e10b42f_293016hardswish_kernelERNS_14TensorIteratorEENKUlvE_clEvENKUlvE_clEvEUldE_St5arrayIPcLm2EEEEviT0_T1_,"a",@progbits
	.sectionflags	@""
	.align	4
.nv.constant0._ZN2at6native29vectorized_elementwise_kernelILi4EZZZNS0_66_GLOBAL__N__a0cfb035_28_ActivationHardswishKernel_cu_9e10b42f_293016hardswish_kernelERNS_14TensorIteratorEENKUlvE_clEvENKUlvE_clEvEUldE_St5arrayIPcLm2EEEEviT0_T1_:
	.zero		960


//--------------------- .nv.constant0._ZN2at6native29vectorized_elementwise_kernelILi8EZZZNS0_66_GLOBAL__N__a0cfb035_28_ActivationHardswishKernel_cu_9e10b42f_293016hardswish_kernelERNS_14TensorIteratorEENKUlvE_clEvENKUlvE_clEvEUldE_St5arrayIPcLm2EEEEviT0_T1_ --------------------------
	.section	.nv.constant0._ZN2at6native29vectorized_elementwise_kernelILi8EZZZNS0_66_GLOBAL__N__a0cfb035_28_ActivationHardswishKernel_cu_9e10b42f_293016hardswish_kernelERNS_14TensorIteratorEENKUlvE_clEvENKUlvE_clEvEUldE_St5arrayIPcLm2EEEEviT0_T1_,"a",@progbits
	.sectionflags	@""
	.align	4
.nv.constant0._ZN2at6native29vectorized_elementwise_kernelILi8EZZZNS0_66_GLOBAL__N__a0cfb035_28_ActivationHardswishKernel_cu_9e10b42f_293016hardswish_kernelERNS_14TensorIteratorEENKUlvE_clEvENKUlvE_clEvEUldE_St5arrayIPcLm2EEEEviT0_T1_:
	.zero		960


//--------------------- SYMBOLS --------------------------

	.type		.nv.reservedSmem.offset0,@object
	.size		.nv.reservedSmem.offset0,0x4
	.type		__assertfail,@function
